	.headerflags	@"EF_CUDA_TEXMODE_UNIFIED EF_CUDA_64BIT_ADDRESS EF_CUDA_SM86 EF_CUDA_VIRTUAL_SM(EF_CUDA_SM86)"
	.elftype	@"ET_EXEC"


//--------------------- .nv.info                  --------------------------
	.section	.nv.info,"",@"SHT_CUDA_INFO"
	.align	4


	//----- nvinfo : EIATTR_REGCOUNT
	.align		4
        /*0000*/ 	.byte	0x04, 0x2f
        /*0002*/ 	.short	(.L_1 - .L_0)
	.align		4
.L_0:
        /*0004*/ 	.word	index@(tvmgen_default_fused_nn_max_pool2d_kernel)
        /*0008*/ 	.word	0x00000014


	//----- nvinfo : EIATTR_MAX_STACK_SIZE
	.align		4
.L_1:
        /*000c*/ 	.byte	0x04, 0x23
        /*000e*/ 	.short	(.L_3 - .L_2)
	.align		4
.L_2:
        /*0010*/ 	.word	index@(tvmgen_default_fused_nn_max_pool2d_kernel)
        /*0014*/ 	.word	0x00000000


	//----- nvinfo : EIATTR_MIN_STACK_SIZE
	.align		4
.L_3:
        /*0018*/ 	.byte	0x04, 0x12
        /*001a*/ 	.short	(.L_5 - .L_4)
	.align		4
.L_4:
        /*001c*/ 	.word	index@(tvmgen_default_fused_nn_max_pool2d_kernel)
        /*0020*/ 	.word	0x00000000


	//----- nvinfo : EIATTR_FRAME_SIZE
	.align		4
.L_5:
        /*0024*/ 	.byte	0x04, 0x11
        /*0026*/ 	.short	(.L_7 - .L_6)
	.align		4
.L_6:
        /*0028*/ 	.word	index@(tvmgen_default_fused_nn_max_pool2d_kernel)
        /*002c*/ 	.word	0x00000000


	//----- nvinfo : EIATTR_REGCOUNT
	.align		4
.L_7:
        /*0030*/ 	.byte	0x04, 0x2f
        /*0032*/ 	.short	(.L_9 - .L_8)
	.align		4
.L_8:
        /*0034*/ 	.word	index@(tvmgen_default_fused_nn_global_avg_pool2d_kernel_1)
        /*0038*/ 	.word	0x0000000a


	//----- nvinfo : EIATTR_MAX_STACK_SIZE
	.align		4
.L_9:
        /*003c*/ 	.byte	0x04, 0x23
        /*003e*/ 	.short	(.L_11 - .L_10)
	.align		4
.L_10:
        /*0040*/ 	.word	index@(tvmgen_default_fused_nn_global_avg_pool2d_kernel_1)
        /*0044*/ 	.word	0x00000000


	//----- nvinfo : EIATTR_MIN_STACK_SIZE
	.align		4
.L_11:
        /*0048*/ 	.byte	0x04, 0x12
        /*004a*/ 	.short	(.L_13 - .L_12)
	.align		4
.L_12:
        /*004c*/ 	.word	index@(tvmgen_default_fused_nn_global_avg_pool2d_kernel_1)
        /*0050*/ 	.word	0x00000000


	//----- nvinfo : EIATTR_FRAME_SIZE
	.align		4
.L_13:
        /*0054*/ 	.byte	0x04, 0x11
        /*0056*/ 	.short	(.L_15 - .L_14)
	.align		4
.L_14:
        /*0058*/ 	.word	index@(tvmgen_default_fused_nn_global_avg_pool2d_kernel_1)
        /*005c*/ 	.word	0x00000000


	//----- nvinfo : EIATTR_REGCOUNT
	.align		4
.L_15:
        /*0060*/ 	.byte	0x04, 0x2f
        /*0062*/ 	.short	(.L_17 - .L_16)
	.align		4
.L_16:
        /*0064*/ 	.word	index@(tvmgen_default_fused_nn_contrib_conv2d_winograd_without_weight_transform_add_nn_relu_kernel_1)
        /*0068*/ 	.word	0x00000038


	//----- nvinfo : EIATTR_MAX_STACK_SIZE
	.align		4
.L_17:
        /*006c*/ 	.byte	0x04, 0x23
        /*006e*/ 	.short	(.L_19 - .L_18)
	.align		4
.L_18:
        /*0070*/ 	.word	index@(tvmgen_default_fused_nn_contrib_conv2d_winograd_without_weight_transform_add_nn_relu_kernel_1)
        /*0074*/ 	.word	0x00000000


	//----- nvinfo : EIATTR_MIN_STACK_SIZE
	.align		4
.L_19:
        /*0078*/ 	.byte	0x04, 0x12
        /*007a*/ 	.short	(.L_21 - .L_20)
	.align		4
.L_20:
        /*007c*/ 	.word	index@(tvmgen_default_fused_nn_contrib_conv2d_winograd_without_weight_transform_add_nn_relu_kernel_1)
        /*0080*/ 	.word	0x00000000


	//----- nvinfo : EIATTR_FRAME_SIZE
	.align		4
.L_21:
        /*0084*/ 	.byte	0x04, 0x11
        /*0086*/ 	.short	(.L_23 - .L_22)
	.align		4
.L_22:
        /*0088*/ 	.word	index@(tvmgen_default_fused_nn_contrib_conv2d_winograd_without_weight_transform_add_nn_relu_kernel_1)
        /*008c*/ 	.word	0x00000000


	//----- nvinfo : EIATTR_REGCOUNT
	.align		4
.L_23:
        /*0090*/ 	.byte	0x04, 0x2f
        /*0092*/ 	.short	(.L_25 - .L_24)
	.align		4
.L_24:
        /*0094*/ 	.word	index@(tvmgen_default_fused_nn_conv2d_add_nn_relu_kernel)
        /*0098*/ 	.word	0x0000005d


	//----- nvinfo : EIATTR_MAX_STACK_SIZE
	.align		4
.L_25:
        /*009c*/ 	.byte	0x04, 0x23
        /*009e*/ 	.short	(.L_27 - .L_26)
	.align		4
.L_26:
        /*00a0*/ 	.word	index@(tvmgen_default_fused_nn_conv2d_add_nn_relu_kernel)
        /*00a4*/ 	.word	0x00000000


	//----- nvinfo : EIATTR_MIN_STACK_SIZE
	.align		4
.L_27:
        /*00a8*/ 	.byte	0x04, 0x12
        /*00aa*/ 	.short	(.L_29 - .L_28)
	.align		4
.L_28:
        /*00ac*/ 	.word	index@(tvmgen_default_fused_nn_conv2d_add_nn_relu_kernel)
        /*00b0*/ 	.word	0x00000000


	//----- nvinfo : EIATTR_FRAME_SIZE
	.align		4
.L_29:
        /*00b4*/ 	.byte	0x04, 0x11
        /*00b6*/ 	.short	(.L_31 - .L_30)
	.align		4
.L_30:
        /*00b8*/ 	.word	index@(tvmgen_default_fused_nn_conv2d_add_nn_relu_kernel)
        /*00bc*/ 	.word	0x00000000


	//----- nvinfo : EIATTR_REGCOUNT
	.align		4
.L_31:
        /*00c0*/ 	.byte	0x04, 0x2f
        /*00c2*/ 	.short	(.L_33 - .L_32)
	.align		4
.L_32:
        /*00c4*/ 	.word	index@(tvmgen_default_fused_nn_contrib_conv2d_winograd_without_weight_transform_add_nn_relu_kernel_2)
        /*00c8*/ 	.word	0x00000028


	//----- nvinfo : EIATTR_MAX_STACK_SIZE
	.align		4
.L_33:
        /*00cc*/ 	.byte	0x04, 0x23
        /*00ce*/ 	.short	(.L_35 - .L_34)
	.align		4
.L_34:
        /*00d0*/ 	.word	index@(tvmgen_default_fused_nn_contrib_conv2d_winograd_without_weight_transform_add_nn_relu_kernel_2)
        /*00d4*/ 	.word	0x00000000


	//----- nvinfo : EIATTR_MIN_STACK_SIZE
	.align		4
.L_35:
        /*00d8*/ 	.byte	0x04, 0x12
        /*00da*/ 	.short	(.L_37 - .L_36)
	.align		4
.L_36:
        /*00dc*/ 	.word	index@(tvmgen_default_fused_nn_contrib_conv2d_winograd_without_weight_transform_add_nn_relu_kernel_2)
        /*00e0*/ 	.word	0x00000000


	//----- nvinfo : EIATTR_FRAME_SIZE
	.align		4
.L_37:
        /*00e4*/ 	.byte	0x04, 0x11
        /*00e6*/ 	.short	(.L_39 - .L_38)
	.align		4
.L_38:
        /*00e8*/ 	.word	index@(tvmgen_default_fused_nn_contrib_conv2d_winograd_without_weight_transform_add_nn_relu_kernel_2)
        /*00ec*/ 	.word	0x00000000


	//----- nvinfo : EIATTR_REGCOUNT
	.align		4
.L_39:
        /*00f0*/ 	.byte	0x04, 0x2f
        /*00f2*/ 	.short	(.L_41 - .L_40)
	.align		4
.L_40:
        /*00f4*/ 	.word	index@(tvmgen_default_fused_nn_contrib_conv2d_winograd_without_weight_transform_add_add_nn_relu_3_kernel)
        /*00f8*/ 	.word	0x0000001c


	//----- nvinfo : EIATTR_MAX_STACK_SIZE
	.align		4
.L_41:
        /*00fc*/ 	.byte	0x04, 0x23
        /*00fe*/ 	.short	(.L_43 - .L_42)
	.align		4
.L_42:
        /*0100*/ 	.word	index@(tvmgen_default_fused_nn_contrib_conv2d_winograd_without_weight_transform_add_add_nn_relu_3_kernel)
        /*0104*/ 	.word	0x00000000


	//----- nvinfo : EIATTR_MIN_STACK_SIZE
	.align		4
.L_43:
        /*0108*/ 	.byte	0x04, 0x12
        /*010a*/ 	.short	(.L_45 - .L_44)
	.align		4
.L_44:
        /*010c*/ 	.word	index@(tvmgen_default_fused_nn_contrib_conv2d_winograd_without_weight_transform_add_add_nn_relu_3_kernel)
        /*0110*/ 	.word	0x00000000


	//----- nvinfo : EIATTR_FRAME_SIZE
	.align		4
.L_45:
        /*0114*/ 	.byte	0x04, 0x11
        /*0116*/ 	.short	(.L_47 - .L_46)
	.align		4
.L_46:
        /*0118*/ 	.word	index@(tvmgen_default_fused_nn_contrib_conv2d_winograd_without_weight_transform_add_add_nn_relu_3_kernel)
        /*011c*/ 	.word	0x00000000


	//----- nvinfo : EIATTR_REGCOUNT
	.align		4
.L_47:
        /*0120*/ 	.byte	0x04, 0x2f
        /*0122*/ 	.short	(.L_49 - .L_48)
	.align		4
.L_48:
        /*0124*/ 	.word	index@(tvmgen_default_fused_nn_contrib_conv2d_winograd_without_weight_transform_add_nn_relu_1_kernel)
        /*0128*/ 	.word	0x00000024


	//----- nvinfo : EIATTR_MAX_STACK_SIZE
	.align		4
.L_49:
        /*012c*/ 	.byte	0x04, 0x23
        /*012e*/ 	.short	(.L_51 - .L_50)
	.align		4
.L_50:
        /*0130*/ 	.word	index@(tvmgen_default_fused_nn_contrib_conv2d_winograd_without_weight_transform_add_nn_relu_1_kernel)
        /*0134*/ 	.word	0x00000000


	//----- nvinfo : EIATTR_MIN_STACK_SIZE
	.align		4
.L_51:
        /*0138*/ 	.byte	0x04, 0x12
        /*013a*/ 	.short	(.L_53 - .L_52)
	.align		4
.L_52:
        /*013c*/ 	.word	index@(tvmgen_default_fused_nn_contrib_conv2d_winograd_without_weight_transform_add_nn_relu_1_kernel)
        /*0140*/ 	.word	0x00000000


	//----- nvinfo : EIATTR_FRAME_SIZE
	.align		4
.L_53:
        /*0144*/ 	.byte	0x04, 0x11
        /*0146*/ 	.short	(.L_55 - .L_54)
	.align		4
.L_54:
        /*0148*/ 	.word	index@(tvmgen_default_fused_nn_contrib_conv2d_winograd_without_weight_transform_add_nn_relu_1_kernel)
        /*014c*/ 	.word	0x00000000


	//----- nvinfo : EIATTR_REGCOUNT
	.align		4
.L_55:
        /*0150*/ 	.byte	0x04, 0x2f
        /*0152*/ 	.short	(.L_57 - .L_56)
	.align		4
.L_56:
        /*0154*/ 	.word	index@(tvmgen_default_fused_nn_contrib_conv2d_winograd_without_weight_transform_add_nn_relu_1_kernel_2)
        /*0158*/ 	.word	0x0000001e


	//----- nvinfo : EIATTR_MAX_STACK_SIZE
	.align		4
.L_57:
        /*015c*/ 	.byte	0x04, 0x23
        /*015e*/ 	.short	(.L_59 - .L_58)
	.align		4
.L_58:
        /*0160*/ 	.word	index@(tvmgen_default_fused_nn_contrib_conv2d_winograd_without_weight_transform_add_nn_relu_1_kernel_2)
        /*0164*/ 	.word	0x00000000


	//----- nvinfo : EIATTR_MIN_STACK_SIZE
	.align		4
.L_59:
        /*0168*/ 	.byte	0x04, 0x12
        /*016a*/ 	.short	(.L_61 - .L_60)
	.align		4
.L_60:
        /*016c*/ 	.word	index@(tvmgen_default_fused_nn_contrib_conv2d_winograd_without_weight_transform_add_nn_relu_1_kernel_2)
        /*0170*/ 	.word	0x00000000


	//----- nvinfo : EIATTR_FRAME_SIZE
	.align		4
.L_61:
        /*0174*/ 	.byte	0x04, 0x11
        /*0176*/ 	.short	(.L_63 - .L_62)
	.align		4
.L_62:
        /*0178*/ 	.word	index@(tvmgen_default_fused_nn_contrib_conv2d_winograd_without_weight_transform_add_nn_relu_1_kernel_2)
        /*017c*/ 	.word	0x00000000


	//----- nvinfo : EIATTR_REGCOUNT
	.align		4
.L_63:
        /*0180*/ 	.byte	0x04, 0x2f
        /*0182*/ 	.short	(.L_65 - .L_64)
	.align		4
.L_64:
        /*0184*/ 	.word	index@(tvmgen_default_fused_nn_contrib_conv2d_winograd_without_weight_transform_add_nn_relu_3_kernel_1)
        /*0188*/ 	.word	0x00000028


	//----- nvinfo : EIATTR_MAX_STACK_SIZE
	.align		4
.L_65:
        /*018c*/ 	.byte	0x04, 0x23
        /*018e*/ 	.short	(.L_67 - .L_66)
	.align		4
.L_66:
        /*0190*/ 	.word	index@(tvmgen_default_fused_nn_contrib_conv2d_winograd_without_weight_transform_add_nn_relu_3_kernel_1)
        /*0194*/ 	.word	0x00000000


	//----- nvinfo : EIATTR_MIN_STACK_SIZE
	.align		4
.L_67:
        /*0198*/ 	.byte	0x04, 0x12
        /*019a*/ 	.short	(.L_69 - .L_68)
	.align		4
.L_68:
        /*019c*/ 	.word	index@(tvmgen_default_fused_nn_contrib_conv2d_winograd_without_weight_transform_add_nn_relu_3_kernel_1)
        /*01a0*/ 	.word	0x00000000


	//----- nvinfo : EIATTR_FRAME_SIZE
	.align		4
.L_69:
        /*01a4*/ 	.byte	0x04, 0x11
        /*01a6*/ 	.short	(.L_71 - .L_70)
	.align		4
.L_70:
        /*01a8*/ 	.word	index@(tvmgen_default_fused_nn_contrib_conv2d_winograd_without_weight_transform_add_nn_relu_3_kernel_1)
        /*01ac*/ 	.word	0x00000000


	//----- nvinfo : EIATTR_REGCOUNT
	.align		4
.L_71:
        /*01b0*/ 	.byte	0x04, 0x2f
        /*01b2*/ 	.short	(.L_73 - .L_72)
	.align		4
.L_72:
        /*01b4*/ 	.word	index@(tvmgen_default_fused_nn_contrib_conv2d_winograd_without_weight_transform_add_nn_relu_2_kernel)
        /*01b8*/ 	.word	0x00000026


	//----- nvinfo : EIATTR_MAX_STACK_SIZE
	.align		4
.L_73:
        /*01bc*/ 	.byte	0x04, 0x23
        /*01be*/ 	.short	(.L_75 - .L_74)
	.align		4
.L_74:
        /*01c0*/ 	.word	index@(tvmgen_default_fused_nn_contrib_conv2d_winograd_without_weight_transform_add_nn_relu_2_kernel)
        /*01c4*/ 	.word	0x00000000


	//----- nvinfo : EIATTR_MIN_STACK_SIZE
	.align		4
.L_75:
        /*01c8*/ 	.byte	0x04, 0x12
        /*01ca*/ 	.short	(.L_77 - .L_76)
	.align		4
.L_76:
        /*01cc*/ 	.word	index@(tvmgen_default_fused_nn_contrib_conv2d_winograd_without_weight_transform_add_nn_relu_2_kernel)
        /*01d0*/ 	.word	0x00000000


	//----- nvinfo : EIATTR_FRAME_SIZE
	.align		4
.L_77:
        /*01d4*/ 	.byte	0x04, 0x11
        /*01d6*/ 	.short	(.L_79 - .L_78)
	.align		4
.L_78:
        /*01d8*/ 	.word	index@(tvmgen_default_fused_nn_contrib_conv2d_winograd_without_weight_transform_add_nn_relu_2_kernel)
        /*01dc*/ 	.word	0x00000000


	//----- nvinfo : EIATTR_REGCOUNT
	.align		4
.L_79:
        /*01e0*/ 	.byte	0x04, 0x2f
        /*01e2*/ 	.short	(.L_81 - .L_80)
	.align		4
.L_80:
        /*01e4*/ 	.word	index@(tvmgen_default_fused_nn_contrib_conv2d_winograd_without_weight_transform_add_add_nn_relu_kernel_1)
        /*01e8*/ 	.word	0x00000038


	//----- nvinfo : EIATTR_MAX_STACK_SIZE
	.align		4
.L_81:
        /*01ec*/ 	.byte	0x04, 0x23
        /*01ee*/ 	.short	(.L_83 - .L_82)
	.align		4
.L_82:
        /*01f0*/ 	.word	index@(tvmgen_default_fused_nn_contrib_conv2d_winograd_without_weight_transform_add_add_nn_relu_kernel_1)
        /*01f4*/ 	.word	0x00000000


	//----- nvinfo : EIATTR_MIN_STACK_SIZE
	.align		4
.L_83:
        /*01f8*/ 	.byte	0x04, 0x12
        /*01fa*/ 	.short	(.L_85 - .L_84)
	.align		4
.L_84:
        /*01fc*/ 	.word	index@(tvmgen_default_fused_nn_contrib_conv2d_winograd_without_weight_transform_add_add_nn_relu_kernel_1)
        /*0200*/ 	.word	0x00000000


	//----- nvinfo : EIATTR_FRAME_SIZE
	.align		4
.L_85:
        /*0204*/ 	.byte	0x04, 0x11
        /*0206*/ 	.short	(.L_87 - .L_86)
	.align		4
.L_86:
        /*0208*/ 	.word	index@(tvmgen_default_fused_nn_contrib_conv2d_winograd_without_weight_transform_add_add_nn_relu_kernel_1)
        /*020c*/ 	.word	0x00000000


	//----- nvinfo : EIATTR_REGCOUNT
	.align		4
.L_87:
        /*0210*/ 	.byte	0x04, 0x2f
        /*0212*/ 	.short	(.L_89 - .L_88)
	.align		4
.L_88:
        /*0214*/ 	.word	index@(tvmgen_default_fused_nn_contrib_conv2d_winograd_without_weight_transform_add_add_nn_relu_1_kernel_1)
        /*0218*/ 	.word	0x00000035


	//----- nvinfo : EIATTR_MAX_STACK_SIZE
	.align		4
.L_89:
        /*021c*/ 	.byte	0x04, 0x23
        /*021e*/ 	.short	(.L_91 - .L_90)
	.align		4
.L_90:
        /*0220*/ 	.word	index@(tvmgen_default_fused_nn_contrib_conv2d_winograd_without_weight_transform_add_add_nn_relu_1_kernel_1)
        /*0224*/ 	.word	0x00000000


	//----- nvinfo : EIATTR_MIN_STACK_SIZE
	.align		4
.L_91:
        /*0228*/ 	.byte	0x04, 0x12
        /*022a*/ 	.short	(.L_93 - .L_92)
	.align		4
.L_92:
        /*022c*/ 	.word	index@(tvmgen_default_fused_nn_contrib_conv2d_winograd_without_weight_transform_add_add_nn_relu_1_kernel_1)
        /*0230*/ 	.word	0x00000000


	//----- nvinfo : EIATTR_FRAME_SIZE
	.align		4
.L_93:
        /*0234*/ 	.byte	0x04, 0x11
        /*0236*/ 	.short	(.L_95 - .L_94)
	.align		4
.L_94:
        /*0238*/ 	.word	index@(tvmgen_default_fused_nn_contrib_conv2d_winograd_without_weight_transform_add_add_nn_relu_1_kernel_1)
        /*023c*/ 	.word	0x00000000


	//----- nvinfo : EIATTR_REGCOUNT
	.align		4
.L_95:
        /*0240*/ 	.byte	0x04, 0x2f
        /*0242*/ 	.short	(.L_97 - .L_96)
	.align		4
.L_96:
        /*0244*/ 	.word	index@(tvmgen_default_fused_nn_contrib_conv2d_winograd_without_weight_transform_add_nn_relu_kernel)
        /*0248*/ 	.word	0x00000040


	//----- nvinfo : EIATTR_MAX_STACK_SIZE
	.align		4
.L_97:
        /*024c*/ 	.byte	0x04, 0x23
        /*024e*/ 	.short	(.L_99 - .L_98)
	.align		4
.L_98:
        /*0250*/ 	.word	index@(tvmgen_default_fused_nn_contrib_conv2d_winograd_without_weight_transform_add_nn_relu_kernel)
        /*0254*/ 	.word	0x00000000


	//----- nvinfo : EIATTR_MIN_STACK_SIZE
	.align		4
.L_99:
        /*0258*/ 	.byte	0x04, 0x12
        /*025a*/ 	.short	(.L_101 - .L_100)
	.align		4
.L_100:
        /*025c*/ 	.word	index@(tvmgen_default_fused_nn_contrib_conv2d_winograd_without_weight_transform_add_nn_relu_kernel)
        /*0260*/ 	.word	0x00000000


	//----- nvinfo : EIATTR_FRAME_SIZE
	.align		4
.L_101:
        /*0264*/ 	.byte	0x04, 0x11
        /*0266*/ 	.short	(.L_103 - .L_102)
	.align		4
.L_102:
        /*0268*/ 	.word	index@(tvmgen_default_fused_nn_contrib_conv2d_winograd_without_weight_transform_add_nn_relu_kernel)
        /*026c*/ 	.word	0x00000000


	//----- nvinfo : EIATTR_REGCOUNT
	.align		4
.L_103:
        /*0270*/ 	.byte	0x04, 0x2f
        /*0272*/ 	.short	(.L_105 - .L_104)
	.align		4
.L_104:
        /*0274*/ 	.word	index@(tvmgen_default_fused_nn_contrib_conv2d_winograd_without_weight_transform_add_nn_relu_2_kernel_1)
        /*0278*/ 	.word	0x00000040


	//----- nvinfo : EIATTR_MAX_STACK_SIZE
	.align		4
.L_105:
        /*027c*/ 	.byte	0x04, 0x23
        /*027e*/ 	.short	(.L_107 - .L_106)
	.align		4
.L_106:
        /*0280*/ 	.word	index@(tvmgen_default_fused_nn_contrib_conv2d_winograd_without_weight_transform_add_nn_relu_2_kernel_1)
        /*0284*/ 	.word	0x00000000


	//----- nvinfo : EIATTR_MIN_STACK_SIZE
	.align		4
.L_107:
        /*0288*/ 	.byte	0x04, 0x12
        /*028a*/ 	.short	(.L_109 - .L_108)
	.align		4
.L_108:
        /*028c*/ 	.word	index@(tvmgen_default_fused_nn_contrib_conv2d_winograd_without_weight_transform_add_nn_relu_2_kernel_1)
        /*0290*/ 	.word	0x00000000


	//----- nvinfo : EIATTR_FRAME_SIZE
	.align		4
.L_109:
        /*0294*/ 	.byte	0x04, 0x11
        /*0296*/ 	.short	(.L_111 - .L_110)
	.align		4
.L_110:
        /*0298*/ 	.word	index@(tvmgen_default_fused_nn_contrib_conv2d_winograd_without_weight_transform_add_nn_relu_2_kernel_1)
        /*029c*/ 	.word	0x00000000


	//----- nvinfo : EIATTR_REGCOUNT
	.align		4
.L_111:
        /*02a0*/ 	.byte	0x04, 0x2f
        /*02a2*/ 	.short	(.L_113 - .L_112)
	.align		4
.L_112:
        /*02a4*/ 	.word	index@(tvmgen_default_fused_nn_contrib_conv2d_winograd_without_weight_transform_add_nn_relu_2_kernel_2)
        /*02a8*/ 	.word	0x0000001d


	//----- nvinfo : EIATTR_MAX_STACK_SIZE
	.align		4
.L_113:
        /*02ac*/ 	.byte	0x04, 0x23
        /*02ae*/ 	.short	(.L_115 - .L_114)
	.align		4
.L_114:
        /*02b0*/ 	.word	index@(tvmgen_default_fused_nn_contrib_conv2d_winograd_without_weight_transform_add_nn_relu_2_kernel_2)
        /*02b4*/ 	.word	0x00000000


	//----- nvinfo : EIATTR_MIN_STACK_SIZE
	.align		4
.L_115:
        /*02b8*/ 	.byte	0x04, 0x12
        /*02ba*/ 	.short	(.L_117 - .L_116)
	.align		4
.L_116:
        /*02bc*/ 	.word	index@(tvmgen_default_fused_nn_contrib_conv2d_winograd_without_weight_transform_add_nn_relu_2_kernel_2)
        /*02c0*/ 	.word	0x00000000


	//----- nvinfo : EIATTR_FRAME_SIZE
	.align		4
.L_117:
        /*02c4*/ 	.byte	0x04, 0x11
        /*02c6*/ 	.short	(.L_119 - .L_118)
	.align		4
.L_118:
        /*02c8*/ 	.word	index@(tvmgen_default_fused_nn_contrib_conv2d_winograd_without_weight_transform_add_nn_relu_2_kernel_2)
        /*02cc*/ 	.word	0x00000000


	//----- nvinfo : EIATTR_REGCOUNT
	.align		4
.L_119:
        /*02d0*/ 	.byte	0x04, 0x2f
        /*02d2*/ 	.short	(.L_121 - .L_120)
	.align		4
.L_120:
        /*02d4*/ 	.word	index@(tvmgen_default_fused_nn_dense_add_kernel)
        /*02d8*/ 	.word	0x0000001c


	//----- nvinfo : EIATTR_MAX_STACK_SIZE
	.align		4
.L_121:
        /*02dc*/ 	.byte	0x04, 0x23
        /*02de*/ 	.short	(.L_123 - .L_122)
	.align		4
.L_122:
        /*02e0*/ 	.word	index@(tvmgen_default_fused_nn_dense_add_kernel)
        /*02e4*/ 	.word	0x00000000


	//----- nvinfo : EIATTR_MIN_STACK_SIZE
	.align		4
.L_123:
        /*02e8*/ 	.byte	0x04, 0x12
        /*02ea*/ 	.short	(.L_125 - .L_124)
	.align		4
.L_124:
        /*02ec*/ 	.word	index@(tvmgen_default_fused_nn_dense_add_kernel)
        /*02f0*/ 	.word	0x00000000


	//----- nvinfo : EIATTR_FRAME_SIZE
	.align		4
.L_125:
        /*02f4*/ 	.byte	0x04, 0x11
        /*02f6*/ 	.short	(.L_127 - .L_126)
	.align		4
.L_126:
        /*02f8*/ 	.word	index@(tvmgen_default_fused_nn_dense_add_kernel)
        /*02fc*/ 	.word	0x00000000


	//----- nvinfo : EIATTR_REGCOUNT
	.align		4
.L_127:
        /*0300*/ 	.byte	0x04, 0x2f
        /*0302*/ 	.short	(.L_129 - .L_128)
	.align		4
.L_128:
        /*0304*/ 	.word	index@(tvmgen_default_fused_nn_contrib_conv2d_winograd_without_weight_transform_add_add_nn_relu_1_kernel_2)
        /*0308*/ 	.word	0x00000022


	//----- nvinfo : EIATTR_MAX_STACK_SIZE
	.align		4
.L_129:
        /*030c*/ 	.byte	0x04, 0x23
        /*030e*/ 	.short	(.L_131 - .L_130)
	.align		4
.L_130:
        /*0310*/ 	.word	index@(tvmgen_default_fused_nn_contrib_conv2d_winograd_without_weight_transform_add_add_nn_relu_1_kernel_2)
        /*0314*/ 	.word	0x00000000


	//----- nvinfo : EIATTR_MIN_STACK_SIZE
	.align		4
.L_131:
        /*0318*/ 	.byte	0x04, 0x12
        /*031a*/ 	.short	(.L_133 - .L_132)
	.align		4
.L_132:
        /*031c*/ 	.word	index@(tvmgen_default_fused_nn_contrib_conv2d_winograd_without_weight_transform_add_add_nn_relu_1_kernel_2)
        /*0320*/ 	.word	0x00000000


	//----- nvinfo : EIATTR_FRAME_SIZE
	.align		4
.L_133:
        /*0324*/ 	.byte	0x04, 0x11
        /*0326*/ 	.short	(.L_135 - .L_134)
	.align		4
.L_134:
        /*0328*/ 	.word	index@(tvmgen_default_fused_nn_contrib_conv2d_winograd_without_weight_transform_add_add_nn_relu_1_kernel_2)
        /*032c*/ 	.word	0x00000000


	//----- nvinfo : EIATTR_REGCOUNT
	.align		4
.L_135:
        /*0330*/ 	.byte	0x04, 0x2f
        /*0332*/ 	.short	(.L_137 - .L_136)
	.align		4
.L_136:
        /*0334*/ 	.word	index@(tvmgen_default_fused_nn_contrib_conv2d_winograd_without_weight_transform_add_add_nn_relu_2_kernel_1)
        /*0338*/ 	.word	0x00000040


	//----- nvinfo : EIATTR_MAX_STACK_SIZE
	.align		4
.L_137:
        /*033c*/ 	.byte	0x04, 0x23
        /*033e*/ 	.short	(.L_139 - .L_138)
	.align		4
.L_138:
        /*0340*/ 	.word	index@(tvmgen_default_fused_nn_contrib_conv2d_winograd_without_weight_transform_add_add_nn_relu_2_kernel_1)
        /*0344*/ 	.word	0x00000000


	//----- nvinfo : EIATTR_MIN_STACK_SIZE
	.align		4
.L_139:
        /*0348*/ 	.byte	0x04, 0x12
        /*034a*/ 	.short	(.L_141 - .L_140)
	.align		4
.L_140:
        /*034c*/ 	.word	index@(tvmgen_default_fused_nn_contrib_conv2d_winograd_without_weight_transform_add_add_nn_relu_2_kernel_1)
        /*0350*/ 	.word	0x00000000


	//----- nvinfo : EIATTR_FRAME_SIZE
	.align		4
.L_141:
        /*0354*/ 	.byte	0x04, 0x11
        /*0356*/ 	.short	(.L_143 - .L_142)
	.align		4
.L_142:
        /*0358*/ 	.word	index@(tvmgen_default_fused_nn_contrib_conv2d_winograd_without_weight_transform_add_add_nn_relu_2_kernel_1)
        /*035c*/ 	.word	0x00000000


	//----- nvinfo : EIATTR_REGCOUNT
	.align		4
.L_143:
        /*0360*/ 	.byte	0x04, 0x2f
        /*0362*/ 	.short	(.L_145 - .L_144)
	.align		4
.L_144:
        /*0364*/ 	.word	index@(tvmgen_default_fused_nn_contrib_conv2d_winograd_without_weight_transform_add_nn_relu_3_kernel)
        /*0368*/ 	.word	0x0000001c


	//----- nvinfo : EIATTR_MAX_STACK_SIZE
	.align		4
.L_145:
        /*036c*/ 	.byte	0x04, 0x23
        /*036e*/ 	.short	(.L_147 - .L_146)
	.align		4
.L_146:
        /*0370*/ 	.word	index@(tvmgen_default_fused_nn_contrib_conv2d_winograd_without_weight_transform_add_nn_relu_3_kernel)
        /*0374*/ 	.word	0x00000000


	//----- nvinfo : EIATTR_MIN_STACK_SIZE
	.align		4
.L_147:
        /*0378*/ 	.byte	0x04, 0x12
        /*037a*/ 	.short	(.L_149 - .L_148)
	.align		4
.L_148:
        /*037c*/ 	.word	index@(tvmgen_default_fused_nn_contrib_conv2d_winograd_without_weight_transform_add_nn_relu_3_kernel)
        /*0380*/ 	.word	0x00000000


	//----- nvinfo : EIATTR_FRAME_SIZE
	.align		4
.L_149:
        /*0384*/ 	.byte	0x04, 0x11
        /*0386*/ 	.short	(.L_151 - .L_150)
	.align		4
.L_150:
        /*0388*/ 	.word	index@(tvmgen_default_fused_nn_contrib_conv2d_winograd_without_weight_transform_add_nn_relu_3_kernel)
        /*038c*/ 	.word	0x00000000


	//----- nvinfo : EIATTR_REGCOUNT
	.align		4
.L_151:
        /*0390*/ 	.byte	0x04, 0x2f
        /*0392*/ 	.short	(.L_153 - .L_152)
	.align		4
.L_152:
        /*0394*/ 	.word	index@(tvmgen_default_fused_nn_conv2d_add_2_kernel)
        /*0398*/ 	.word	0x00000026


	//----- nvinfo : EIATTR_MAX_STACK_SIZE
	.align		4
.L_153:
        /*039c*/ 	.byte	0x04, 0x23
        /*039e*/ 	.short	(.L_155 - .L_154)
	.align		4
.L_154:
        /*03a0*/ 	.word	index@(tvmgen_default_fused_nn_conv2d_add_2_kernel)
        /*03a4*/ 	.word	0x00000000


	//----- nvinfo : EIATTR_MIN_STACK_SIZE
	.align		4
.L_155:
        /*03a8*/ 	.byte	0x04, 0x12
        /*03aa*/ 	.short	(.L_157 - .L_156)
	.align		4
.L_156:
        /*03ac*/ 	.word	index@(tvmgen_default_fused_nn_conv2d_add_2_kernel)
        /*03b0*/ 	.word	0x00000000


	//----- nvinfo : EIATTR_FRAME_SIZE
	.align		4
.L_157:
        /*03b4*/ 	.byte	0x04, 0x11
        /*03b6*/ 	.short	(.L_159 - .L_158)
	.align		4
.L_158:
        /*03b8*/ 	.word	index@(tvmgen_default_fused_nn_conv2d_add_2_kernel)
        /*03bc*/ 	.word	0x00000000


	//----- nvinfo : EIATTR_REGCOUNT
	.align		4
.L_159:
        /*03c0*/ 	.byte	0x04, 0x2f
        /*03c2*/ 	.short	(.L_161 - .L_160)
	.align		4
.L_160:
        /*03c4*/ 	.word	index@(tvmgen_default_fused_nn_batch_flatten_kernel)
        /*03c8*/ 	.word	0x00000008


	//----- nvinfo : EIATTR_MAX_STACK_SIZE
	.align		4
.L_161:
        /*03cc*/ 	.byte	0x04, 0x23
        /*03ce*/ 	.short	(.L_163 - .L_162)
	.align		4
.L_162:
        /*03d0*/ 	.word	index@(tvmgen_default_fused_nn_batch_flatten_kernel)
        /*03d4*/ 	.word	0x00000000


	//----- nvinfo : EIATTR_MIN_STACK_SIZE
	.align		4
.L_163:
        /*03d8*/ 	.byte	0x04, 0x12
        /*03da*/ 	.short	(.L_165 - .L_164)
	.align		4
.L_164:
        /*03dc*/ 	.word	index@(tvmgen_default_fused_nn_batch_flatten_kernel)
        /*03e0*/ 	.word	0x00000000


	//----- nvinfo : EIATTR_FRAME_SIZE
	.align		4
.L_165:
        /*03e4*/ 	.byte	0x04, 0x11
        /*03e6*/ 	.short	(.L_167 - .L_166)
	.align		4
.L_166:
        /*03e8*/ 	.word	index@(tvmgen_default_fused_nn_batch_flatten_kernel)
        /*03ec*/ 	.word	0x00000000


	//----- nvinfo : EIATTR_REGCOUNT
	.align		4
.L_167:
        /*03f0*/ 	.byte	0x04, 0x2f
        /*03f2*/ 	.short	(.L_169 - .L_168)
	.align		4
.L_168:
        /*03f4*/ 	.word	index@(tvmgen_default_fused_nn_conv2d_add_nn_relu_3_kernel)
        /*03f8*/ 	.word	0x00000028


	//----- nvinfo : EIATTR_MAX_STACK_SIZE
	.align		4
.L_169:
        /*03fc*/ 	.byte	0x04, 0x23
        /*03fe*/ 	.short	(.L_171 - .L_170)
	.align		4
.L_170:
        /*0400*/ 	.word	index@(tvmgen_default_fused_nn_conv2d_add_nn_relu_3_kernel)
        /*0404*/ 	.word	0x00000000


	//----- nvinfo : EIATTR_MIN_STACK_SIZE
	.align		4
.L_171:
        /*0408*/ 	.byte	0x04, 0x12
        /*040a*/ 	.short	(.L_173 - .L_172)
	.align		4
.L_172:
        /*040c*/ 	.word	index@(tvmgen_default_fused_nn_conv2d_add_nn_relu_3_kernel)
        /*0410*/ 	.word	0x00000000


	//----- nvinfo : EIATTR_FRAME_SIZE
	.align		4
.L_173:
        /*0414*/ 	.byte	0x04, 0x11
        /*0416*/ 	.short	(.L_175 - .L_174)
	.align		4
.L_174:
        /*0418*/ 	.word	index@(tvmgen_default_fused_nn_conv2d_add_nn_relu_3_kernel)
        /*041c*/ 	.word	0x00000000


	//----- nvinfo : EIATTR_REGCOUNT
	.align		4
.L_175:
        /*0420*/ 	.byte	0x04, 0x2f
        /*0422*/ 	.short	(.L_177 - .L_176)
	.align		4
.L_176:
        /*0424*/ 	.word	index@(tvmgen_default_fused_nn_contrib_conv2d_winograd_without_weight_transform_add_nn_relu_1_kernel_1)
        /*0428*/ 	.word	0x00000035


	//----- nvinfo : EIATTR_MAX_STACK_SIZE
	.align		4
.L_177:
        /*042c*/ 	.byte	0x04, 0x23
        /*042e*/ 	.short	(.L_179 - .L_178)
	.align		4
.L_178:
        /*0430*/ 	.word	index@(tvmgen_default_fused_nn_contrib_conv2d_winograd_without_weight_transform_add_nn_relu_1_kernel_1)
        /*0434*/ 	.word	0x00000000


	//----- nvinfo : EIATTR_MIN_STACK_SIZE
	.align		4
.L_179:
        /*0438*/ 	.byte	0x04, 0x12
        /*043a*/ 	.short	(.L_181 - .L_180)
	.align		4
.L_180:
        /*043c*/ 	.word	index@(tvmgen_default_fused_nn_contrib_conv2d_winograd_without_weight_transform_add_nn_relu_1_kernel_1)
        /*0440*/ 	.word	0x00000000


	//----- nvinfo : EIATTR_FRAME_SIZE
	.align		4
.L_181:
        /*0444*/ 	.byte	0x04, 0x11
        /*0446*/ 	.short	(.L_183 - .L_182)
	.align		4
.L_182:
        /*0448*/ 	.word	index@(tvmgen_default_fused_nn_contrib_conv2d_winograd_without_weight_transform_add_nn_relu_1_kernel_1)
        /*044c*/ 	.word	0x00000000


	//----- nvinfo : EIATTR_REGCOUNT
	.align		4
.L_183:
        /*0450*/ 	.byte	0x04, 0x2f
        /*0452*/ 	.short	(.L_185 - .L_184)
	.align		4
.L_184:
        /*0454*/ 	.word	index@(tvmgen_default_fused_nn_contrib_conv2d_winograd_without_weight_transform_add_nn_relu_3_kernel_2)
        /*0458*/ 	.word	0x0000001e


	//----- nvinfo : EIATTR_MAX_STACK_SIZE
	.align		4
.L_185:
        /*045c*/ 	.byte	0x04, 0x23
        /*045e*/ 	.short	(.L_187 - .L_186)
	.align		4
.L_186:
        /*0460*/ 	.word	index@(tvmgen_default_fused_nn_contrib_conv2d_winograd_without_weight_transform_add_nn_relu_3_kernel_2)
        /*0464*/ 	.word	0x00000000


	//----- nvinfo : EIATTR_MIN_STACK_SIZE
	.align		4
.L_187:
        /*0468*/ 	.byte	0x04, 0x12
        /*046a*/ 	.short	(.L_189 - .L_188)
	.align		4
.L_188:
        /*046c*/ 	.word	index@(tvmgen_default_fused_nn_contrib_conv2d_winograd_without_weight_transform_add_nn_relu_3_kernel_2)
        /*0470*/ 	.word	0x00000000


	//----- nvinfo : EIATTR_FRAME_SIZE
	.align		4
.L_189:
        /*0474*/ 	.byte	0x04, 0x11
        /*0476*/ 	.short	(.L_191 - .L_190)
	.align		4
.L_190:
        /*0478*/ 	.word	index@(tvmgen_default_fused_nn_contrib_conv2d_winograd_without_weight_transform_add_nn_relu_3_kernel_2)
        /*047c*/ 	.word	0x00000000


	//----- nvinfo : EIATTR_REGCOUNT
	.align		4
.L_191:
        /*0480*/ 	.byte	0x04, 0x2f
        /*0482*/ 	.short	(.L_193 - .L_192)
	.align		4
.L_192:
        /*0484*/ 	.word	index@(tvmgen_default_fused_nn_contrib_conv2d_winograd_without_weight_transform_add_add_nn_relu_2_kernel)
        /*0488*/ 	.word	0x00000026


	//----- nvinfo : EIATTR_MAX_STACK_SIZE
	.align		4
.L_193:
        /*048c*/ 	.byte	0x04, 0x23
        /*048e*/ 	.short	(.L_195 - .L_194)
	.align		4
.L_194:
        /*0490*/ 	.word	index@(tvmgen_default_fused_nn_contrib_conv2d_winograd_without_weight_transform_add_add_nn_relu_2_kernel)
        /*0494*/ 	.word	0x00000000


	//----- nvinfo : EIATTR_MIN_STACK_SIZE
	.align		4
.L_195:
        /*0498*/ 	.byte	0x04, 0x12
        /*049a*/ 	.short	(.L_197 - .L_196)
	.align		4
.L_196:
        /*049c*/ 	.word	index@(tvmgen_default_fused_nn_contrib_conv2d_winograd_without_weight_transform_add_add_nn_relu_2_kernel)
        /*04a0*/ 	.word	0x00000000


	//----- nvinfo : EIATTR_FRAME_SIZE
	.align		4
.L_197:
        /*04a4*/ 	.byte	0x04, 0x11
        /*04a6*/ 	.short	(.L_199 - .L_198)
	.align		4
.L_198:
        /*04a8*/ 	.word	index@(tvmgen_default_fused_nn_contrib_conv2d_winograd_without_weight_transform_add_add_nn_relu_2_kernel)
        /*04ac*/ 	.word	0x00000000


	//----- nvinfo : EIATTR_REGCOUNT
	.align		4
.L_199:
        /*04b0*/ 	.byte	0x04, 0x2f
        /*04b2*/ 	.short	(.L_201 - .L_200)
	.align		4
.L_200:
        /*04b4*/ 	.word	index@(tvmgen_default_fused_nn_conv2d_add_nn_relu_2_kernel)
        /*04b8*/ 	.word	0x00000028


	//----- nvinfo : EIATTR_MAX_STACK_SIZE
	.align		4
.L_201:
        /*04bc*/ 	.byte	0x04, 0x23
        /*04be*/ 	.short	(.L_203 - .L_202)
	.align		4
.L_202:
        /*04c0*/ 	.word	index@(tvmgen_default_fused_nn_conv2d_add_nn_relu_2_kernel)
        /*04c4*/ 	.word	0x00000000


	//----- nvinfo : EIATTR_MIN_STACK_SIZE
	.align		4
.L_203:
        /*04c8*/ 	.byte	0x04, 0x12
        /*04ca*/ 	.short	(.L_205 - .L_204)
	.align		4
.L_204:
        /*04cc*/ 	.word	index@(tvmgen_default_fused_nn_conv2d_add_nn_relu_2_kernel)
        /*04d0*/ 	.word	0x00000000


	//----- nvinfo : EIATTR_FRAME_SIZE
	.align		4
.L_205:
        /*04d4*/ 	.byte	0x04, 0x11
        /*04d6*/ 	.short	(.L_207 - .L_206)
	.align		4
.L_206:
        /*04d8*/ 	.word	index@(tvmgen_default_fused_nn_conv2d_add_nn_relu_2_kernel)
        /*04dc*/ 	.word	0x00000000


	//----- nvinfo : EIATTR_REGCOUNT
	.align		4
.L_207:
        /*04e0*/ 	.byte	0x04, 0x2f
        /*04e2*/ 	.short	(.L_209 - .L_208)
	.align		4
.L_208:
        /*04e4*/ 	.word	index@(tvmgen_default_fused_nn_conv2d_add_kernel)
        /*04e8*/ 	.word	0x00000028


	//----- nvinfo : EIATTR_MAX_STACK_SIZE
	.align		4
.L_209:
        /*04ec*/ 	.byte	0x04, 0x23
        /*04ee*/ 	.short	(.L_211 - .L_210)
	.align		4
.L_210:
        /*04f0*/ 	.word	index@(tvmgen_default_fused_nn_conv2d_add_kernel)
        /*04f4*/ 	.word	0x00000000


	//----- nvinfo : EIATTR_MIN_STACK_SIZE
	.align		4
.L_211:
        /*04f8*/ 	.byte	0x04, 0x12
        /*04fa*/ 	.short	(.L_213 - .L_212)
	.align		4
.L_212:
        /*04fc*/ 	.word	index@(tvmgen_default_fused_nn_conv2d_add_kernel)
        /*0500*/ 	.word	0x00000000


	//----- nvinfo : EIATTR_FRAME_SIZE
	.align		4
.L_213:
        /*0504*/ 	.byte	0x04, 0x11
        /*0506*/ 	.short	(.L_215 - .L_214)
	.align		4
.L_214:
        /*0508*/ 	.word	index@(tvmgen_default_fused_nn_conv2d_add_kernel)
        /*050c*/ 	.word	0x00000000


	//----- nvinfo : EIATTR_REGCOUNT
	.align		4
.L_215:
        /*0510*/ 	.byte	0x04, 0x2f
        /*0512*/ 	.short	(.L_217 - .L_216)
	.align		4
.L_216:
        /*0514*/ 	.word	index@(tvmgen_default_fused_nn_contrib_conv2d_winograd_without_weight_transform_add_add_nn_relu_2_kernel_2)
        /*0518*/ 	.word	0x00000022


	//----- nvinfo : EIATTR_MAX_STACK_SIZE
	.align		4
.L_217:
        /*051c*/ 	.byte	0x04, 0x23
        /*051e*/ 	.short	(.L_219 - .L_218)
	.align		4
.L_218:
        /*0520*/ 	.word	index@(tvmgen_default_fused_nn_contrib_conv2d_winograd_without_weight_transform_add_add_nn_relu_2_kernel_2)
        /*0524*/ 	.word	0x00000000


	//----- nvinfo : EIATTR_MIN_STACK_SIZE
	.align		4
.L_219:
        /*0528*/ 	.byte	0x04, 0x12
        /*052a*/ 	.short	(.L_221 - .L_220)
	.align		4
.L_220:
        /*052c*/ 	.word	index@(tvmgen_default_fused_nn_contrib_conv2d_winograd_without_weight_transform_add_add_nn_relu_2_kernel_2)
        /*0530*/ 	.word	0x00000000


	//----- nvinfo : EIATTR_FRAME_SIZE
	.align		4
.L_221:
        /*0534*/ 	.byte	0x04, 0x11
        /*0536*/ 	.short	(.L_223 - .L_222)
	.align		4
.L_222:
        /*0538*/ 	.word	index@(tvmgen_default_fused_nn_contrib_conv2d_winograd_without_weight_transform_add_add_nn_relu_2_kernel_2)
        /*053c*/ 	.word	0x00000000


	//----- nvinfo : EIATTR_REGCOUNT
	.align		4
.L_223:
        /*0540*/ 	.byte	0x04, 0x2f
        /*0542*/ 	.short	(.L_225 - .L_224)
	.align		4
.L_224:
        /*0544*/ 	.word	index@(tvmgen_default_fused_nn_contrib_conv2d_winograd_without_weight_transform_add_add_nn_relu_kernel)
        /*0548*/ 	.word	0x00000040


	//----- nvinfo : EIATTR_MAX_STACK_SIZE
	.align		4
.L_225:
        /*054c*/ 	.byte	0x04, 0x23
        /*054e*/ 	.short	(.L_227 - .L_226)
	.align		4
.L_226:
        /*0550*/ 	.word	index@(tvmgen_default_fused_nn_contrib_conv2d_winograd_without_weight_transform_add_add_nn_relu_kernel)
        /*0554*/ 	.word	0x00000000


	//----- nvinfo : EIATTR_MIN_STACK_SIZE
	.align		4
.L_227:
        /*0558*/ 	.byte	0x04, 0x12
        /*055a*/ 	.short	(.L_229 - .L_228)
	.align		4
.L_228:
        /*055c*/ 	.word	index@(tvmgen_default_fused_nn_contrib_conv2d_winograd_without_weight_transform_add_add_nn_relu_kernel)
        /*0560*/ 	.word	0x00000000


	//----- nvinfo : EIATTR_FRAME_SIZE
	.align		4
.L_229:
        /*0564*/ 	.byte	0x04, 0x11
        /*0566*/ 	.short	(.L_231 - .L_230)
	.align		4
.L_230:
        /*0568*/ 	.word	index@(tvmgen_default_fused_nn_contrib_conv2d_winograd_without_weight_transform_add_add_nn_relu_kernel)
        /*056c*/ 	.word	0x00000000


	//----- nvinfo : EIATTR_REGCOUNT
	.align		4
.L_231:
        /*0570*/ 	.byte	0x04, 0x2f
        /*0572*/ 	.short	(.L_233 - .L_232)
	.align		4
.L_232:
        /*0574*/ 	.word	index@(tvmgen_default_fused_nn_global_avg_pool2d_kernel)
        /*0578*/ 	.word	0x00000010


	//----- nvinfo : EIATTR_MAX_STACK_SIZE
	.align		4
.L_233:
        /*057c*/ 	.byte	0x04, 0x23
        /*057e*/ 	.short	(.L_235 - .L_234)
	.align		4
.L_234:
        /*0580*/ 	.word	index@(tvmgen_default_fused_nn_global_avg_pool2d_kernel)
        /*0584*/ 	.word	0x00000000


	//----- nvinfo : EIATTR_MIN_STACK_SIZE
	.align		4
.L_235:
        /*0588*/ 	.byte	0x04, 0x12
        /*058a*/ 	.short	(.L_237 - .L_236)
	.align		4
.L_236:
        /*058c*/ 	.word	index@(tvmgen_default_fused_nn_global_avg_pool2d_kernel)
        /*0590*/ 	.word	0x00000000


	//----- nvinfo : EIATTR_FRAME_SIZE
	.align		4
.L_237:
        /*0594*/ 	.byte	0x04, 0x11
        /*0596*/ 	.short	(.L_239 - .L_238)
	.align		4
.L_238:
        /*0598*/ 	.word	index@(tvmgen_default_fused_nn_global_avg_pool2d_kernel)
        /*059c*/ 	.word	0x00000000


	//----- nvinfo : EIATTR_REGCOUNT
	.align		4
.L_239:
        /*05a0*/ 	.byte	0x04, 0x2f
        /*05a2*/ 	.short	(.L_241 - .L_240)
	.align		4
.L_240:
        /*05a4*/ 	.word	index@(tvmgen_default_fused_nn_contrib_conv2d_winograd_without_weight_transform_add_add_nn_relu_3_kernel_1)
        /*05a8*/ 	.word	0x00000028


	//----- nvinfo : EIATTR_MAX_STACK_SIZE
	.align		4
.L_241:
        /*05ac*/ 	.byte	0x04, 0x23
        /*05ae*/ 	.short	(.L_243 - .L_242)
	.align		4
.L_242:
        /*05b0*/ 	.word	index@(tvmgen_default_fused_nn_contrib_conv2d_winograd_without_weight_transform_add_add_nn_relu_3_kernel_1)
        /*05b4*/ 	.word	0x00000000


	//----- nvinfo : EIATTR_MIN_STACK_SIZE
	.align		4
.L_243:
        /*05b8*/ 	.byte	0x04, 0x12
        /*05ba*/ 	.short	(.L_245 - .L_244)
	.align		4
.L_244:
        /*05bc*/ 	.word	index@(tvmgen_default_fused_nn_contrib_conv2d_winograd_without_weight_transform_add_add_nn_relu_3_kernel_1)
        /*05c0*/ 	.word	0x00000000


	//----- nvinfo : EIATTR_FRAME_SIZE
	.align		4
.L_245:
        /*05c4*/ 	.byte	0x04, 0x11
        /*05c6*/ 	.short	(.L_247 - .L_246)
	.align		4
.L_246:
        /*05c8*/ 	.word	index@(tvmgen_default_fused_nn_contrib_conv2d_winograd_without_weight_transform_add_add_nn_relu_3_kernel_1)
        /*05cc*/ 	.word	0x00000000


	//----- nvinfo : EIATTR_REGCOUNT
	.align		4
.L_247:
        /*05d0*/ 	.byte	0x04, 0x2f
        /*05d2*/ 	.short	(.L_249 - .L_248)
	.align		4
.L_248:
        /*05d4*/ 	.word	index@(tvmgen_default_fused_nn_contrib_conv2d_winograd_without_weight_transform_add_add_nn_relu_3_kernel_2)
        /*05d8*/ 	.word	0x0000001c


	//----- nvinfo : EIATTR_MAX_STACK_SIZE
	.align		4
.L_249:
        /*05dc*/ 	.byte	0x04, 0x23
        /*05de*/ 	.short	(.L_251 - .L_250)
	.align		4
.L_250:
        /*05e0*/ 	.word	index@(tvmgen_default_fused_nn_contrib_conv2d_winograd_without_weight_transform_add_add_nn_relu_3_kernel_2)
        /*05e4*/ 	.word	0x00000000


	//----- nvinfo : EIATTR_MIN_STACK_SIZE
	.align		4
.L_251:
        /*05e8*/ 	.byte	0x04, 0x12
        /*05ea*/ 	.short	(.L_253 - .L_252)
	.align		4
.L_252:
        /*05ec*/ 	.word	index@(tvmgen_default_fused_nn_contrib_conv2d_winograd_without_weight_transform_add_add_nn_relu_3_kernel_2)
        /*05f0*/ 	.word	0x00000000


	//----- nvinfo : EIATTR_FRAME_SIZE
	.align		4
.L_253:
        /*05f4*/ 	.byte	0x04, 0x11
        /*05f6*/ 	.short	(.L_255 - .L_254)
	.align		4
.L_254:
        /*05f8*/ 	.word	index@(tvmgen_default_fused_nn_contrib_conv2d_winograd_without_weight_transform_add_add_nn_relu_3_kernel_2)
        /*05fc*/ 	.word	0x00000000


	//----- nvinfo : EIATTR_REGCOUNT
	.align		4
.L_255:
        /*0600*/ 	.byte	0x04, 0x2f
        /*0602*/ 	.short	(.L_257 - .L_256)
	.align		4
.L_256:
        /*0604*/ 	.word	index@(tvmgen_default_fused_nn_contrib_conv2d_winograd_without_weight_transform_add_add_nn_relu_kernel_2)
        /*0608*/ 	.word	0x00000028


	//----- nvinfo : EIATTR_MAX_STACK_SIZE
	.align		4
.L_257:
        /*060c*/ 	.byte	0x04, 0x23
        /*060e*/ 	.short	(.L_259 - .L_258)
	.align		4
.L_258:
        /*0610*/ 	.word	index@(tvmgen_default_fused_nn_contrib_conv2d_winograd_without_weight_transform_add_add_nn_relu_kernel_2)
        /*0614*/ 	.word	0x00000000


	//----- nvinfo : EIATTR_MIN_STACK_SIZE
	.align		4
.L_259:
        /*0618*/ 	.byte	0x04, 0x12
        /*061a*/ 	.short	(.L_261 - .L_260)
	.align		4
.L_260:
        /*061c*/ 	.word	index@(tvmgen_default_fused_nn_contrib_conv2d_winograd_without_weight_transform_add_add_nn_relu_kernel_2)
        /*0620*/ 	.word	0x00000000


	//----- nvinfo : EIATTR_FRAME_SIZE
	.align		4
.L_261:
        /*0624*/ 	.byte	0x04, 0x11
        /*0626*/ 	.short	(.L_263 - .L_262)
	.align		4
.L_262:
        /*0628*/ 	.word	index@(tvmgen_default_fused_nn_contrib_conv2d_winograd_without_weight_transform_add_add_nn_relu_kernel_2)
        /*062c*/ 	.word	0x00000000


	//----- nvinfo : EIATTR_REGCOUNT
	.align		4
.L_263:
        /*0630*/ 	.byte	0x04, 0x2f
        /*0632*/ 	.short	(.L_265 - .L_264)
	.align		4
.L_264:
        /*0634*/ 	.word	index@(tvmgen_default_fused_nn_contrib_conv2d_winograd_without_weight_transform_add_add_nn_relu_1_kernel)
        /*0638*/ 	.word	0x00000024


	//----- nvinfo : EIATTR_MAX_STACK_SIZE
	.align		4
.L_265:
        /*063c*/ 	.byte	0x04, 0x23
        /*063e*/ 	.short	(.L_267 - .L_266)
	.align		4
.L_266:
        /*0640*/ 	.word	index@(tvmgen_default_fused_nn_contrib_conv2d_winograd_without_weight_transform_add_add_nn_relu_1_kernel)
        /*0644*/ 	.word	0x00000000


	//----- nvinfo : EIATTR_MIN_STACK_SIZE
	.align		4
.L_267:
        /*0648*/ 	.byte	0x04, 0x12
        /*064a*/ 	.short	(.L_269 - .L_268)
	.align		4
.L_268:
        /*064c*/ 	.word	index@(tvmgen_default_fused_nn_contrib_conv2d_winograd_without_weight_transform_add_add_nn_relu_1_kernel)
        /*0650*/ 	.word	0x00000000


	//----- nvinfo : EIATTR_FRAME_SIZE
	.align		4
.L_269:
        /*0654*/ 	.byte	0x04, 0x11
        /*0656*/ 	.short	(.L_271 - .L_270)
	.align		4
.L_270:
        /*0658*/ 	.word	index@(tvmgen_default_fused_nn_contrib_conv2d_winograd_without_weight_transform_add_add_nn_relu_1_kernel)
        /*065c*/ 	.word	0x00000000


	//----- nvinfo : EIATTR_REGCOUNT
	.align		4
.L_271:
        /*0660*/ 	.byte	0x04, 0x2f
        /*0662*/ 	.short	(.L_273 - .L_272)
	.align		4
.L_272:
        /*0664*/ 	.word	index@(tvmgen_default_fused_nn_conv2d_add_nn_relu_1_kernel)
        /*0668*/ 	.word	0x00000028


	//----- nvinfo : EIATTR_MAX_STACK_SIZE
	.align		4
.L_273:
        /*066c*/ 	.byte	0x04, 0x23
        /*066e*/ 	.short	(.L_275 - .L_274)
	.align		4
.L_274:
        /*0670*/ 	.word	index@(tvmgen_default_fused_nn_conv2d_add_nn_relu_1_kernel)
        /*0674*/ 	.word	0x00000000


	//----- nvinfo : EIATTR_MIN_STACK_SIZE
	.align		4
.L_275:
        /*0678*/ 	.byte	0x04, 0x12
        /*067a*/ 	.short	(.L_277 - .L_276)
	.align		4
.L_276:
        /*067c*/ 	.word	index@(tvmgen_default_fused_nn_conv2d_add_nn_relu_1_kernel)
        /*0680*/ 	.word	0x00000000


	//----- nvinfo : EIATTR_FRAME_SIZE
	.align		4
.L_277:
        /*0684*/ 	.byte	0x04, 0x11
        /*0686*/ 	.short	(.L_279 - .L_278)
	.align		4
.L_278:
        /*0688*/ 	.word	index@(tvmgen_default_fused_nn_conv2d_add_nn_relu_1_kernel)
        /*068c*/ 	.word	0x00000000


	//----- nvinfo : EIATTR_REGCOUNT
	.align		4
.L_279:
        /*0690*/ 	.byte	0x04, 0x2f
        /*0692*/ 	.short	(.L_281 - .L_280)
	.align		4
.L_280:
        /*0694*/ 	.word	index@(tvmgen_default_fused_nn_conv2d_add_1_kernel)
        /*0698*/ 	.word	0x00000027


	//----- nvinfo : EIATTR_MAX_STACK_SIZE
	.align		4
.L_281:
        /*069c*/ 	.byte	0x04, 0x23
        /*069e*/ 	.short	(.L_283 - .L_282)
	.align		4
.L_282:
        /*06a0*/ 	.word	index@(tvmgen_default_fused_nn_conv2d_add_1_kernel)
        /*06a4*/ 	.word	0x00000000


	//----- nvinfo : EIATTR_MIN_STACK_SIZE
	.align		4
.L_283:
        /*06a8*/ 	.byte	0x04, 0x12
        /*06aa*/ 	.short	(.L_285 - .L_284)
	.align		4
.L_284:
        /*06ac*/ 	.word	index@(tvmgen_default_fused_nn_conv2d_add_1_kernel)
        /*06b0*/ 	.word	0x00000000


	//----- nvinfo : EIATTR_FRAME_SIZE
	.align		4
.L_285:
        /*06b4*/ 	.byte	0x04, 0x11
        /*06b6*/ 	.short	(.L_287 - .L_286)
	.align		4
.L_286:
        /*06b8*/ 	.word	index@(tvmgen_default_fused_nn_conv2d_add_1_kernel)
        /*06bc*/ 	.word	0x00000000
.L_287:


//--------------------- .nv.info.tvmgen_default_fused_nn_conv2d_add_1_kernel --------------------------
	.section	.nv.info.tvmgen_default_fused_nn_conv2d_add_1_kernel,"",@"SHT_CUDA_INFO"
	.align	4


	//----- nvinfo : EIATTR_CUDA_API_VERSION
	.align		4
        /*0000*/ 	.byte	0x04, 0x37
        /*0002*/ 	.short	(.L_289 - .L_288)
.L_288:
        /*0004*/ 	.word	0x00000073


	//----- nvinfo : EIATTR_SW2861232_WAR
	.align		4
.L_289:
        /*0008*/ 	.byte	0x01, 0x35
	.zero		2


	//----- nvinfo : EIATTR_PARAM_CBANK
	.align		4
        /*000c*/ 	.byte	0x04, 0x0a
        /*000e*/ 	.short	(.L_291 - .L_290)
	.align		4
.L_290:
        /*0010*/ 	.word	index@(.nv.constant0.tvmgen_default_fused_nn_conv2d_add_1_kernel)
        /*0014*/ 	.short	0x0160
        /*0016*/ 	.short	0x0020


	//----- nvinfo : EIATTR_CBANK_PARAM_SIZE
	.align		4
.L_291:
        /*0018*/ 	.byte	0x03, 0x19
        /*001a*/ 	.short	0x0020


	//----- nvinfo : EIATTR_KPARAM_INFO
	.align		4
        /*001c*/ 	.byte	0x04, 0x17
        /*001e*/ 	.short	(.L_293 - .L_292)
.L_292:
        /*0020*/ 	.word	0x00000000
        /*0024*/ 	.short	0x0003
        /*0026*/ 	.short	0x0018
        /*0028*/ 	.byte	0x00, 0xf0, 0x21, 0x00


	//----- nvinfo : EIATTR_KPARAM_INFO
	.align		4
.L_293:
        /*002c*/ 	.byte	0x04, 0x17
        /*002e*/ 	.short	(.L_295 - .L_294)
.L_294:
        /*0030*/ 	.word	0x00000000
        /*0034*/ 	.short	0x0002
        /*0036*/ 	.short	0x0010
        /*0038*/ 	.byte	0x00, 0xf0, 0x21, 0x00


	//----- nvinfo : EIATTR_KPARAM_INFO
	.align		4
.L_295:
        /*003c*/ 	.byte	0x04, 0x17
        /*003e*/ 	.short	(.L_297 - .L_296)
.L_296:
        /*0040*/ 	.word	0x00000000
        /*0044*/ 	.short	0x0001
        /*0046*/ 	.short	0x0008
        /*0048*/ 	.byte	0x00, 0xf0, 0x21, 0x00


	//----- nvinfo : EIATTR_KPARAM_INFO
	.align		4
.L_297:
        /*004c*/ 	.byte	0x04, 0x17
        /*004e*/ 	.short	(.L_299 - .L_298)
.L_298:
        /*0050*/ 	.word	0x00000000
        /*0054*/ 	.short	0x0000
        /*0056*/ 	.short	0x0000
        /*0058*/ 	.byte	0x00, 0xf0, 0x21, 0x00


	//----- nvinfo : EIATTR_MAXREG_COUNT
	.align		4
.L_299:
        /*005c*/ 	.byte	0x03, 0x1b
        /*005e*/ 	.short	0x00ff


	//----- nvinfo : EIATTR_EXIT_INSTR_OFFSETS
	.align		4
        /*0060*/ 	.byte	0x04, 0x1c
        /*0062*/ 	.short	(.L_301 - .L_300)


	//   ....[0]....
.L_300:
        /*0064*/ 	.word	0x000005d0


	//----- nvinfo : EIATTR_CTAIDZ_USED
	.align		4
.L_301:
        /*0068*/ 	.byte	0x01, 0x04
	.zero		2


	//----- nvinfo : EIATTR_MAX_THREADS
	.align		4
        /*006c*/ 	.byte	0x04, 0x05
        /*006e*/ 	.short	(.L_303 - .L_302)
.L_302:
        /*0070*/ 	.word	0x000000e0
        /*0074*/ 	.word	0x00000001
        /*0078*/ 	.word	0x00000001
.L_303:


//--------------------- .nv.info.tvmgen_default_fused_nn_conv2d_add_nn_relu_1_kernel --------------------------
	.section	.nv.info.tvmgen_default_fused_nn_conv2d_add_nn_relu_1_kernel,"",@"SHT_CUDA_INFO"
	.align	4


	//----- nvinfo : EIATTR_CUDA_API_VERSION
	.align		4
        /*0000*/ 	.byte	0x04, 0x37
        /*0002*/ 	.short	(.L_305 - .L_304)
.L_304:
        /*0004*/ 	.word	0x00000073


	//----- nvinfo : EIATTR_SW2861232_WAR
	.align		4
.L_305:
        /*0008*/ 	.byte	0x01, 0x35
	.zero		2


	//----- nvinfo : EIATTR_PARAM_CBANK
	.align		4
        /*000c*/ 	.byte	0x04, 0x0a
        /*000e*/ 	.short	(.L_307 - .L_306)
	.align		4
.L_306:
        /*0010*/ 	.word	index@(.nv.constant0.tvmgen_default_fused_nn_conv2d_add_nn_relu_1_kernel)
        /*0014*/ 	.short	0x0160
        /*0016*/ 	.short	0x0020


	//----- nvinfo : EIATTR_CBANK_PARAM_SIZE
	.align		4
.L_307:
        /*0018*/ 	.byte	0x03, 0x19
        /*001a*/ 	.short	0x0020


	//----- nvinfo : EIATTR_KPARAM_INFO
	.align		4
        /*001c*/ 	.byte	0x04, 0x17
        /*001e*/ 	.short	(.L_309 - .L_308)
.L_308:
        /*0020*/ 	.word	0x00000000
        /*0024*/ 	.short	0x0003
        /*0026*/ 	.short	0x0018
        /*0028*/ 	.byte	0x00, 0xf0, 0x21, 0x00


	//----- nvinfo : EIATTR_KPARAM_INFO
	.align		4
.L_309:
        /*002c*/ 	.byte	0x04, 0x17
        /*002e*/ 	.short	(.L_311 - .L_310)
.L_310:
        /*0030*/ 	.word	0x00000000
        /*0034*/ 	.short	0x0002
        /*0036*/ 	.short	0x0010
        /*0038*/ 	.byte	0x00, 0xf0, 0x21, 0x00


	//----- nvinfo : EIATTR_KPARAM_INFO
	.align		4
.L_311:
        /*003c*/ 	.byte	0x04, 0x17
        /*003e*/ 	.short	(.L_313 - .L_312)
.L_312:
        /*0040*/ 	.word	0x00000000
        /*0044*/ 	.short	0x0001
        /*0046*/ 	.short	0x0008
        /*0048*/ 	.byte	0x00, 0xf0, 0x21, 0x00


	//----- nvinfo : EIATTR_KPARAM_INFO
	.align		4
.L_313:
        /*004c*/ 	.byte	0x04, 0x17
        /*004e*/ 	.short	(.L_315 - .L_314)
.L_314:
        /*0050*/ 	.word	0x00000000
        /*0054*/ 	.short	0x0000
        /*0056*/ 	.short	0x0000
        /*0058*/ 	.byte	0x00, 0xf0, 0x21, 0x00


	//----- nvinfo : EIATTR_MAXREG_COUNT
	.align		4
.L_315:
        /*005c*/ 	.byte	0x03, 0x1b
        /*005e*/ 	.short	0x00ff


	//----- nvinfo : EIATTR_EXIT_INSTR_OFFSETS
	.align		4
        /*0060*/ 	.byte	0x04, 0x1c
        /*0062*/ 	.short	(.L_317 - .L_316)


	//   ....[0]....
.L_316:
        /*0064*/ 	.word	0x00000fc0


	//----- nvinfo : EIATTR_CTAIDZ_USED
	.align		4
.L_317:
        /*0068*/ 	.byte	0x01, 0x04
	.zero		2


	//----- nvinfo : EIATTR_MAX_THREADS
	.align		4
        /*006c*/ 	.byte	0x04, 0x05
        /*006e*/ 	.short	(.L_319 - .L_318)
.L_318:
        /*0070*/ 	.word	0x000000e0
        /*0074*/ 	.word	0x00000001
        /*0078*/ 	.word	0x00000001


	//----- nvinfo : EIATTR_CRS_STACK_SIZE
	.align		4
.L_319:
        /*007c*/ 	.byte	0x04, 0x1e
        /*007e*/ 	.short	(.L_321 - .L_320)
.L_320:
        /*0080*/ 	.word	0x00000000
.L_321:


//--------------------- .nv.info.tvmgen_default_fused_nn_contrib_conv2d_winograd_without_weight_transform_add_add_nn_relu_1_kernel --------------------------
	.section	.nv.info.tvmgen_default_fused_nn_contrib_conv2d_winograd_without_weight_transform_add_add_nn_relu_1_kernel,"",@"SHT_CUDA_INFO"
	.align	4


	//----- nvinfo : EIATTR_CUDA_API_VERSION
	.align		4
        /*0000*/ 	.byte	0x04, 0x37
        /*0002*/ 	.short	(.L_323 - .L_322)
.L_322:
        /*0004*/ 	.word	0x00000073


	//----- nvinfo : EIATTR_SW2861232_WAR
	.align		4
.L_323:
        /*0008*/ 	.byte	0x01, 0x35
	.zero		2


	//----- nvinfo : EIATTR_PARAM_CBANK
	.align		4
        /*000c*/ 	.byte	0x04, 0x0a
        /*000e*/ 	.short	(.L_325 - .L_324)
	.align		4
.L_324:
        /*0010*/ 	.word	index@(.nv.constant0.tvmgen_default_fused_nn_contrib_conv2d_winograd_without_weight_transform_add_add_nn_relu_1_kernel)
        /*0014*/ 	.short	0x0160
        /*0016*/ 	.short	0x0010


	//----- nvinfo : EIATTR_CBANK_PARAM_SIZE
	.align		4
.L_325:
        /*0018*/ 	.byte	0x03, 0x19
        /*001a*/ 	.short	0x0010


	//----- nvinfo : EIATTR_KPARAM_INFO
	.align		4
        /*001c*/ 	.byte	0x04, 0x17
        /*001e*/ 	.short	(.L_327 - .L_326)
.L_326:
        /*0020*/ 	.word	0x00000000
        /*0024*/ 	.short	0x0001
        /*0026*/ 	.short	0x0008
        /*0028*/ 	.byte	0x00, 0xf0, 0x21, 0x00


	//----- nvinfo : EIATTR_KPARAM_INFO
	.align		4
.L_327:
        /*002c*/ 	.byte	0x04, 0x17
        /*002e*/ 	.short	(.L_329 - .L_328)
.L_328:
        /*0030*/ 	.word	0x00000000
        /*0034*/ 	.short	0x0000
        /*0036*/ 	.short	0x0000
        /*0038*/ 	.byte	0x00, 0xf0, 0x21, 0x00


	//----- nvinfo : EIATTR_MAXREG_COUNT
	.align		4
.L_329:
        /*003c*/ 	.byte	0x03, 0x1b
        /*003e*/ 	.short	0x00ff


	//----- nvinfo : EIATTR_EXIT_INSTR_OFFSETS
	.align		4
        /*0040*/ 	.byte	0x04, 0x1c
        /*0042*/ 	.short	(.L_331 - .L_330)


	//   ....[0]....
.L_330:
        /*0044*/ 	.word	0x00000970


	//----- nvinfo : EIATTR_MAX_THREADS
	.align		4
.L_331:
        /*0048*/ 	.byte	0x04, 0x05
        /*004a*/ 	.short	(.L_333 - .L_332)
.L_332:
        /*004c*/ 	.word	0x00000080
        /*0050*/ 	.word	0x00000001
        /*0054*/ 	.word	0x00000001
.L_333:


//--------------------- .nv.info.tvmgen_default_fused_nn_contrib_conv2d_winograd_without_weight_transform_add_add_nn_relu_kernel_2 --------------------------
	.section	.nv.info.tvmgen_default_fused_nn_contrib_conv2d_winograd_without_weight_transform_add_add_nn_relu_kernel_2,"",@"SHT_CUDA_INFO"
	.align	4


	//----- nvinfo : EIATTR_CUDA_API_VERSION
	.align		4
        /*0000*/ 	.byte	0x04, 0x37
        /*0002*/ 	.short	(.L_335 - .L_334)
.L_334:
        /*0004*/ 	.word	0x00000073


	//----- nvinfo : EIATTR_SW2861232_WAR
	.align		4
.L_335:
        /*0008*/ 	.byte	0x01, 0x35
	.zero		2


	//----- nvinfo : EIATTR_PARAM_CBANK
	.align		4
        /*000c*/ 	.byte	0x04, 0x0a
        /*000e*/ 	.short	(.L_337 - .L_336)
	.align		4
.L_336:
        /*0010*/ 	.word	index@(.nv.constant0.tvmgen_default_fused_nn_contrib_conv2d_winograd_without_weight_transform_add_add_nn_relu_kernel_2)
        /*0014*/ 	.short	0x0160
        /*0016*/ 	.short	0x0020


	//----- nvinfo : EIATTR_CBANK_PARAM_SIZE
	.align		4
.L_337:
        /*0018*/ 	.byte	0x03, 0x19
        /*001a*/ 	.short	0x0020


	//----- nvinfo : EIATTR_KPARAM_INFO
	.align		4
        /*001c*/ 	.byte	0x04, 0x17
        /*001e*/ 	.short	(.L_339 - .L_338)
.L_338:
        /*0020*/ 	.word	0x00000000
        /*0024*/ 	.short	0x0003
        /*0026*/ 	.short	0x0018
        /*0028*/ 	.byte	0x00, 0xf0, 0x21, 0x00


	//----- nvinfo : EIATTR_KPARAM_INFO
	.align		4
.L_339:
        /*002c*/ 	.byte	0x04, 0x17
        /*002e*/ 	.short	(.L_341 - .L_340)
.L_340:
        /*0030*/ 	.word	0x00000000
        /*0034*/ 	.short	0x0002
        /*0036*/ 	.short	0x0010
        /*0038*/ 	.byte	0x00, 0xf0, 0x21, 0x00


	//----- nvinfo : EIATTR_KPARAM_INFO
	.align		4
.L_341:
        /*003c*/ 	.byte	0x04, 0x17
        /*003e*/ 	.short	(.L_343 - .L_342)
.L_342:
        /*0040*/ 	.word	0x00000000
        /*0044*/ 	.short	0x0001
        /*0046*/ 	.short	0x0008
        /*0048*/ 	.byte	0x00, 0xf0, 0x21, 0x00


	//----- nvinfo : EIATTR_KPARAM_INFO
	.align		4
.L_343:
        /*004c*/ 	.byte	0x04, 0x17
        /*004e*/ 	.short	(.L_345 - .L_344)
.L_344:
        /*0050*/ 	.word	0x00000000
        /*0054*/ 	.short	0x0000
        /*0056*/ 	.short	0x0000
        /*0058*/ 	.byte	0x00, 0xf0, 0x21, 0x00


	//----- nvinfo : EIATTR_MAXREG_COUNT
	.align		4
.L_345:
        /*005c*/ 	.byte	0x03, 0x1b
        /*005e*/ 	.short	0x00ff


	//----- nvinfo : EIATTR_EXIT_INSTR_OFFSETS
	.align		4
        /*0060*/ 	.byte	0x04, 0x1c
        /*0062*/ 	.short	(.L_347 - .L_346)


	//   ....[0]....
.L_346:
        /*0064*/ 	.word	0x00001c80


	//----- nvinfo : EIATTR_MAX_THREADS
	.align		4
.L_347:
        /*0068*/ 	.byte	0x04, 0x05
        /*006a*/ 	.short	(.L_349 - .L_348)
.L_348:
        /*006c*/ 	.word	0x00000080
        /*0070*/ 	.word	0x00000001
        /*0074*/ 	.word	0x00000001
.L_349:


//--------------------- .nv.info.tvmgen_default_fused_nn_contrib_conv2d_winograd_without_weight_transform_add_add_nn_relu_3_kernel_2 --------------------------
	.section	.nv.info.tvmgen_default_fused_nn_contrib_conv2d_winograd_without_weight_transform_add_add_nn_relu_3_kernel_2,"",@"SHT_CUDA_INFO"
	.align	4


	//----- nvinfo : EIATTR_CUDA_API_VERSION
	.align		4
        /*0000*/ 	.byte	0x04, 0x37
        /*0002*/ 	.short	(.L_351 - .L_350)
.L_350:
        /*0004*/ 	.word	0x00000073


	//----- nvinfo : EIATTR_SW2861232_WAR
	.align		4
.L_351:
        /*0008*/ 	.byte	0x01, 0x35
	.zero		2


	//----- nvinfo : EIATTR_PARAM_CBANK
	.align		4
        /*000c*/ 	.byte	0x04, 0x0a
        /*000e*/ 	.short	(.L_353 - .L_352)
	.align		4
.L_352:
        /*0010*/ 	.word	index@(.nv.constant0.tvmgen_default_fused_nn_contrib_conv2d_winograd_without_weight_transform_add_add_nn_relu_3_kernel_2)
        /*0014*/ 	.short	0x0160
        /*0016*/ 	.short	0x0020


	//----- nvinfo : EIATTR_CBANK_PARAM_SIZE
	.align		4
.L_353:
        /*0018*/ 	.byte	0x03, 0x19
        /*001a*/ 	.short	0x0020


	//----- nvinfo : EIATTR_KPARAM_INFO
	.align		4
        /*001c*/ 	.byte	0x04, 0x17
        /*001e*/ 	.short	(.L_355 - .L_354)
.L_354:
        /*0020*/ 	.word	0x00000000
        /*0024*/ 	.short	0x0003
        /*0026*/ 	.short	0x0018
        /*0028*/ 	.byte	0x00, 0xf0, 0x21, 0x00


	//----- nvinfo : EIATTR_KPARAM_INFO
	.align		4
.L_355:
        /*002c*/ 	.byte	0x04, 0x17
        /*002e*/ 	.short	(.L_357 - .L_356)
.L_356:
        /*0030*/ 	.word	0x00000000
        /*0034*/ 	.short	0x0002
        /*0036*/ 	.short	0x0010
        /*0038*/ 	.byte	0x00, 0xf0, 0x21, 0x00


	//----- nvinfo : EIATTR_KPARAM_INFO
	.align		4
.L_357:
        /*003c*/ 	.byte	0x04, 0x17
        /*003e*/ 	.short	(.L_359 - .L_358)
.L_358:
        /*0040*/ 	.word	0x00000000
        /*0044*/ 	.short	0x0001
        /*0046*/ 	.short	0x0008
        /*0048*/ 	.byte	0x00, 0xf0, 0x21, 0x00


	//----- nvinfo : EIATTR_KPARAM_INFO
	.align		4
.L_359:
        /*004c*/ 	.byte	0x04, 0x17
        /*004e*/ 	.short	(.L_361 - .L_360)
.L_360:
        /*0050*/ 	.word	0x00000000
        /*0054*/ 	.short	0x0000
        /*0056*/ 	.short	0x0000
        /*0058*/ 	.byte	0x00, 0xf0, 0x21, 0x00


	//----- nvinfo : EIATTR_MAXREG_COUNT
	.align		4
.L_361:
        /*005c*/ 	.byte	0x03, 0x1b
        /*005e*/ 	.short	0x00ff


	//----- nvinfo : EIATTR_EXIT_INSTR_OFFSETS
	.align		4
        /*0060*/ 	.byte	0x04, 0x1c
        /*0062*/ 	.short	(.L_363 - .L_362)


	//   ....[0]....
.L_362:
        /*0064*/ 	.word	0x00000430


	//   ....[1]....
        /*0068*/ 	.word	0x00000520


	//   ....[2]....
        /*006c*/ 	.word	0x00000610


	//----- nvinfo : EIATTR_MAX_THREADS
	.align		4
.L_363:
        /*0070*/ 	.byte	0x04, 0x05
        /*0072*/ 	.short	(.L_365 - .L_364)
.L_364:
        /*0074*/ 	.word	0x00000080
        /*0078*/ 	.word	0x00000001
        /*007c*/ 	.word	0x00000001
.L_365:


//--------------------- .nv.info.tvmgen_default_fused_nn_contrib_conv2d_winograd_without_weight_transform_add_add_nn_relu_3_kernel_1 --------------------------
	.section	.nv.info.tvmgen_default_fused_nn_contrib_conv2d_winograd_without_weight_transform_add_add_nn_relu_3_kernel_1,"",@"SHT_CUDA_INFO"
	.align	4


	//----- nvinfo : EIATTR_CUDA_API_VERSION
	.align		4
        /*0000*/ 	.byte	0x04, 0x37
        /*0002*/ 	.short	(.L_367 - .L_366)
.L_366:
        /*0004*/ 	.word	0x00000073


	//----- nvinfo : EIATTR_SW2861232_WAR
	.align		4
.L_367:
        /*0008*/ 	.byte	0x01, 0x35
	.zero		2


	//----- nvinfo : EIATTR_PARAM_CBANK
	.align		4
        /*000c*/ 	.byte	0x04, 0x0a
        /*000e*/ 	.short	(.L_369 - .L_368)
	.align		4
.L_368:
        /*0010*/ 	.word	index@(.nv.constant0.tvmgen_default_fused_nn_contrib_conv2d_winograd_without_weight_transform_add_add_nn_relu_3_kernel_1)
        /*0014*/ 	.short	0x0160
        /*0016*/ 	.short	0x0018


	//----- nvinfo : EIATTR_CBANK_PARAM_SIZE
	.align		4
.L_369:
        /*0018*/ 	.byte	0x03, 0x19
        /*001a*/ 	.short	0x0018


	//----- nvinfo : EIATTR_KPARAM_INFO
	.align		4
        /*001c*/ 	.byte	0x04, 0x17
        /*001e*/ 	.short	(.L_371 - .L_370)
.L_370:
        /*0020*/ 	.word	0x00000000
        /*0024*/ 	.short	0x0002
        /*0026*/ 	.short	0x0010
        /*0028*/ 	.byte	0x00, 0xf0, 0x21, 0x00


	//----- nvinfo : EIATTR_KPARAM_INFO
	.align		4
.L_371:
        /*002c*/ 	.byte	0x04, 0x17
        /*002e*/ 	.short	(.L_373 - .L_372)
.L_372:
        /*0030*/ 	.word	0x00000000
        /*0034*/ 	.short	0x0001
        /*0036*/ 	.short	0x0008
        /*0038*/ 	.byte	0x00, 0xf0, 0x21, 0x00


	//----- nvinfo : EIATTR_KPARAM_INFO
	.align		4
.L_373:
        /*003c*/ 	.byte	0x04, 0x17
        /*003e*/ 	.short	(.L_375 - .L_374)
.L_374:
        /*0040*/ 	.word	0x00000000
        /*0044*/ 	.short	0x0000
        /*0046*/ 	.short	0x0000
        /*0048*/ 	.byte	0x00, 0xf0, 0x21, 0x00


	//----- nvinfo : EIATTR_MAXREG_COUNT
	.align		4
.L_375:
        /*004c*/ 	.byte	0x03, 0x1b
        /*004e*/ 	.short	0x00ff


	//----- nvinfo : EIATTR_EXIT_INSTR_OFFSETS
	.align		4
        /*0050*/ 	.byte	0x04, 0x1c
        /*0052*/ 	.short	(.L_377 - .L_376)


	//   ....[0]....
.L_376:
        /*0054*/ 	.word	0x00000e10


	//----- nvinfo : EIATTR_CTAIDZ_USED
	.align		4
.L_377:
        /*0058*/ 	.byte	0x01, 0x04
	.zero		2


	//----- nvinfo : EIATTR_MAX_THREADS
	.align		4
        /*005c*/ 	.byte	0x04, 0x05
        /*005e*/ 	.short	(.L_379 - .L_378)
.L_378:
        /*0060*/ 	.word	0x00000080
        /*0064*/ 	.word	0x00000001
        /*0068*/ 	.word	0x00000001
.L_379:


//--------------------- .nv.info.tvmgen_default_fused_nn_global_avg_pool2d_kernel --------------------------
	.section	.nv.info.tvmgen_default_fused_nn_global_avg_pool2d_kernel,"",@"SHT_CUDA_INFO"
	.align	4


	//----- nvinfo : EIATTR_CUDA_API_VERSION
	.align		4
        /*0000*/ 	.byte	0x04, 0x37
        /*0002*/ 	.short	(.L_381 - .L_380)
.L_380:
        /*0004*/ 	.word	0x00000073


	//----- nvinfo : EIATTR_SW2861232_WAR
	.align		4
.L_381:
        /*0008*/ 	.byte	0x01, 0x35
	.zero		2


	//----- nvinfo : EIATTR_PARAM_CBANK
	.align		4
        /*000c*/ 	.byte	0x04, 0x0a
        /*000e*/ 	.short	(.L_383 - .L_382)
	.align		4
.L_382:
        /*0010*/ 	.word	index@(.nv.constant0.tvmgen_default_fused_nn_global_avg_pool2d_kernel)
        /*0014*/ 	.short	0x0160
        /*0016*/ 	.short	0x0010


	//----- nvinfo : EIATTR_CBANK_PARAM_SIZE
	.align		4
.L_383:
        /*0018*/ 	.byte	0x03, 0x19
        /*001a*/ 	.short	0x0010


	//----- nvinfo : EIATTR_KPARAM_INFO
	.align		4
        /*001c*/ 	.byte	0x04, 0x17
        /*001e*/ 	.short	(.L_385 - .L_384)
.L_384:
        /*0020*/ 	.word	0x00000000
        /*0024*/ 	.short	0x0001
        /*0026*/ 	.short	0x0008
        /*0028*/ 	.byte	0x00, 0xf0, 0x21, 0x00


	//----- nvinfo : EIATTR_KPARAM_INFO
	.align		4
.L_385:
        /*002c*/ 	.byte	0x04, 0x17
        /*002e*/ 	.short	(.L_387 - .L_386)
.L_386:
        /*0030*/ 	.word	0x00000000
        /*0034*/ 	.short	0x0000
        /*0036*/ 	.short	0x0000
        /*0038*/ 	.byte	0x00, 0xf0, 0x21, 0x00


	//----- nvinfo : EIATTR_MAXREG_COUNT
	.align		4
.L_387:
        /*003c*/ 	.byte	0x03, 0x1b
        /*003e*/ 	.short	0x0040


	//----- nvinfo : EIATTR_COOP_GROUP_INSTR_OFFSETS
	.align		4
        /*0040*/ 	.byte	0x04, 0x28
        /*0042*/ 	.short	(.L_389 - .L_388)


	//   ....[0]....
.L_388:
        /*0044*/ 	.word	0x00000120


	//   ....[1]....
        /*0048*/ 	.word	0x00000140


	//   ....[2]....
        /*004c*/ 	.word	0x00000160


	//   ....[3]....
        /*0050*/ 	.word	0x00000180


	//   ....[4]....
        /*0054*/ 	.word	0x000001a0


	//   ....[5]....
        /*0058*/ 	.word	0x000001c0


	//----- nvinfo : EIATTR_EXIT_INSTR_OFFSETS
	.align		4
.L_389:
        /*005c*/ 	.byte	0x04, 0x1c
        /*005e*/ 	.short	(.L_391 - .L_390)


	//   ....[0]....
.L_390:
        /*0060*/ 	.word	0x000001d0


	//   ....[1]....
        /*0064*/ 	.word	0x00000210


	//----- nvinfo : EIATTR_MAX_THREADS
	.align		4
.L_391:
        /*0068*/ 	.byte	0x04, 0x05
        /*006a*/ 	.short	(.L_393 - .L_392)
.L_392:
        /*006c*/ 	.word	0x00000400
        /*0070*/ 	.word	0x00000001
        /*0074*/ 	.word	0x00000001
.L_393:


//--------------------- .nv.info.tvmgen_default_fused_nn_contrib_conv2d_winograd_without_weight_transform_add_add_nn_relu_kernel --------------------------
	.section	.nv.info.tvmgen_default_fused_nn_contrib_conv2d_winograd_without_weight_transform_add_add_nn_relu_kernel,"",@"SHT_CUDA_INFO"
	.align	4


	//----- nvinfo : EIATTR_CUDA_API_VERSION
	.align		4
        /*0000*/ 	.byte	0x04, 0x37
        /*0002*/ 	.short	(.L_395 - .L_394)
.L_394:
        /*0004*/ 	.word	0x00000073


	//----- nvinfo : EIATTR_SW2861232_WAR
	.align		4
.L_395:
        /*0008*/ 	.byte	0x01, 0x35
	.zero		2


	//----- nvinfo : EIATTR_PARAM_CBANK
	.align		4
        /*000c*/ 	.byte	0x04, 0x0a
        /*000e*/ 	.short	(.L_397 - .L_396)
	.align		4
.L_396:
        /*0010*/ 	.word	index@(.nv.constant0.tvmgen_default_fused_nn_contrib_conv2d_winograd_without_weight_transform_add_add_nn_relu_kernel)
        /*0014*/ 	.short	0x0160
        /*0016*/ 	.short	0x0010


	//----- nvinfo : EIATTR_CBANK_PARAM_SIZE
	.align		4
.L_397:
        /*0018*/ 	.byte	0x03, 0x19
        /*001a*/ 	.short	0x0010


	//----- nvinfo : EIATTR_KPARAM_INFO
	.align		4
        /*001c*/ 	.byte	0x04, 0x17
        /*001e*/ 	.short	(.L_399 - .L_398)
.L_398:
        /*0020*/ 	.word	0x00000000
        /*0024*/ 	.short	0x0001
        /*0026*/ 	.short	0x0008
        /*0028*/ 	.byte	0x00, 0xf0, 0x21, 0x00


	//----- nvinfo : EIATTR_KPARAM_INFO
	.align		4
.L_399:
        /*002c*/ 	.byte	0x04, 0x17
        /*002e*/ 	.short	(.L_401 - .L_400)
.L_400:
        /*0030*/ 	.word	0x00000000
        /*0034*/ 	.short	0x0000
        /*0036*/ 	.short	0x0000
        /*0038*/ 	.byte	0x00, 0xf0, 0x21, 0x00


	//----- nvinfo : EIATTR_MAXREG_COUNT
	.align		4
.L_401:
        /*003c*/ 	.byte	0x03, 0x1b
        /*003e*/ 	.short	0x00ff


	//----- nvinfo : EIATTR_EXIT_INSTR_OFFSETS
	.align		4
        /*0040*/ 	.byte	0x04, 0x1c
        /*0042*/ 	.short	(.L_403 - .L_402)


	//   ....[0]....
.L_402:
        /*0044*/ 	.word	0x00003ac0


	//----- nvinfo : EIATTR_MAX_THREADS
	.align		4
.L_403:
        /*0048*/ 	.byte	0x04, 0x05
        /*004a*/ 	.short	(.L_405 - .L_404)
.L_404:
        /*004c*/ 	.word	0x00000080
        /*0050*/ 	.word	0x00000001
        /*0054*/ 	.word	0x00000001
.L_405:


//--------------------- .nv.info.tvmgen_default_fused_nn_contrib_conv2d_winograd_without_weight_transform_add_add_nn_relu_2_kernel_2 --------------------------
	.section	.nv.info.tvmgen_default_fused_nn_contrib_conv2d_winograd_without_weight_transform_add_add_nn_relu_2_kernel_2,"",@"SHT_CUDA_INFO"
	.align	4


	//----- nvinfo : EIATTR_CUDA_API_VERSION
	.align		4
        /*0000*/ 	.byte	0x04, 0x37
        /*0002*/ 	.short	(.L_407 - .L_406)
.L_406:
        /*0004*/ 	.word	0x00000073


	//----- nvinfo : EIATTR_SW2861232_WAR
	.align		4
.L_407:
        /*0008*/ 	.byte	0x01, 0x35
	.zero		2


	//----- nvinfo : EIATTR_PARAM_CBANK
	.align		4
        /*000c*/ 	.byte	0x04, 0x0a
        /*000e*/ 	.short	(.L_409 - .L_408)
	.align		4
.L_408:
        /*0010*/ 	.word	index@(.nv.constant0.tvmgen_default_fused_nn_contrib_conv2d_winograd_without_weight_transform_add_add_nn_relu_2_kernel_2)
        /*0014*/ 	.short	0x0160
        /*0016*/ 	.short	0x0020


	//----- nvinfo : EIATTR_CBANK_PARAM_SIZE
	.align		4
.L_409:
        /*0018*/ 	.byte	0x03, 0x19
        /*001a*/ 	.short	0x0020


	//----- nvinfo : EIATTR_KPARAM_INFO
	.align		4
        /*001c*/ 	.byte	0x04, 0x17
        /*001e*/ 	.short	(.L_411 - .L_410)
.L_410:
        /*0020*/ 	.word	0x00000000
        /*0024*/ 	.short	0x0003
        /*0026*/ 	.short	0x0018
        /*0028*/ 	.byte	0x00, 0xf0, 0x21, 0x00


	//----- nvinfo : EIATTR_KPARAM_INFO
	.align		4
.L_411:
        /*002c*/ 	.byte	0x04, 0x17
        /*002e*/ 	.short	(.L_413 - .L_412)
.L_412:
        /*0030*/ 	.word	0x00000000
        /*0034*/ 	.short	0x0002
        /*0036*/ 	.short	0x0010
        /*0038*/ 	.byte	0x00, 0xf0, 0x21, 0x00


	//----- nvinfo : EIATTR_KPARAM_INFO
	.align		4
.L_413:
        /*003c*/ 	.byte	0x04, 0x17
        /*003e*/ 	.short	(.L_415 - .L_414)
.L_414:
        /*0040*/ 	.word	0x00000000
        /*0044*/ 	.short	0x0001
        /*0046*/ 	.short	0x0008
        /*0048*/ 	.byte	0x00, 0xf0, 0x21, 0x00


	//----- nvinfo : EIATTR_KPARAM_INFO
	.align		4
.L_415:
        /*004c*/ 	.byte	0x04, 0x17
        /*004e*/ 	.short	(.L_417 - .L_416)
.L_416:
        /*0050*/ 	.word	0x00000000
        /*0054*/ 	.short	0x0000
        /*0056*/ 	.short	0x0000
        /*0058*/ 	.byte	0x00, 0xf0, 0x21, 0x00


	//----- nvinfo : EIATTR_MAXREG_COUNT
	.align		4
.L_417:
        /*005c*/ 	.byte	0x03, 0x1b
        /*005e*/ 	.short	0x00ff


	//----- nvinfo : EIATTR_EXIT_INSTR_OFFSETS
	.align		4
        /*0060*/ 	.byte	0x04, 0x1c
        /*0062*/ 	.short	(.L_419 - .L_418)


	//   ....[0]....
.L_418:
        /*0064*/ 	.word	0x00000700


	//----- nvinfo : EIATTR_MAX_THREADS
	.align		4
.L_419:
        /*0068*/ 	.byte	0x04, 0x05
        /*006a*/ 	.short	(.L_421 - .L_420)
.L_420:
        /*006c*/ 	.word	0x00000080
        /*0070*/ 	.word	0x00000001
        /*0074*/ 	.word	0x00000001
.L_421:


//--------------------- .nv.info.tvmgen_default_fused_nn_conv2d_add_kernel --------------------------
	.section	.nv.info.tvmgen_default_fused_nn_conv2d_add_kernel,"",@"SHT_CUDA_INFO"
	.align	4


	//----- nvinfo : EIATTR_CUDA_API_VERSION
	.align		4
        /*0000*/ 	.byte	0x04, 0x37
        /*0002*/ 	.short	(.L_423 - .L_422)
.L_422:
        /*0004*/ 	.word	0x00000073


	//----- nvinfo : EIATTR_SW2861232_WAR
	.align		4
.L_423:
        /*0008*/ 	.byte	0x01, 0x35
	.zero		2


	//----- nvinfo : EIATTR_PARAM_CBANK
	.align		4
        /*000c*/ 	.byte	0x04, 0x0a
        /*000e*/ 	.short	(.L_425 - .L_424)
	.align		4
.L_424:
        /*0010*/ 	.word	index@(.nv.constant0.tvmgen_default_fused_nn_conv2d_add_kernel)
        /*0014*/ 	.short	0x0160
        /*0016*/ 	.short	0x0020


	//----- nvinfo : EIATTR_CBANK_PARAM_SIZE
	.align		4
.L_425:
        /*0018*/ 	.byte	0x03, 0x19
        /*001a*/ 	.short	0x0020


	//----- nvinfo : EIATTR_KPARAM_INFO
	.align		4
        /*001c*/ 	.byte	0x04, 0x17
        /*001e*/ 	.short	(.L_427 - .L_426)
.L_426:
        /*0020*/ 	.word	0x00000000
        /*0024*/ 	.short	0x0003
        /*0026*/ 	.short	0x0018
        /*0028*/ 	.byte	0x00, 0xf0, 0x21, 0x00


	//----- nvinfo : EIATTR_KPARAM_INFO
	.align		4
.L_427:
        /*002c*/ 	.byte	0x04, 0x17
        /*002e*/ 	.short	(.L_429 - .L_428)
.L_428:
        /*0030*/ 	.word	0x00000000
        /*0034*/ 	.short	0x0002
        /*0036*/ 	.short	0x0010
        /*0038*/ 	.byte	0x00, 0xf0, 0x21, 0x00


	//----- nvinfo : EIATTR_KPARAM_INFO
	.align		4
.L_429:
        /*003c*/ 	.byte	0x04, 0x17
        /*003e*/ 	.short	(.L_431 - .L_430)
.L_430:
        /*0040*/ 	.word	0x00000000
        /*0044*/ 	.short	0x0001
        /*0046*/ 	.short	0x0008
        /*0048*/ 	.byte	0x00, 0xf0, 0x21, 0x00


	//----- nvinfo : EIATTR_KPARAM_INFO
	.align		4
.L_431:
        /*004c*/ 	.byte	0x04, 0x17
        /*004e*/ 	.short	(.L_433 - .L_432)
.L_432:
        /*0050*/ 	.word	0x00000000
        /*0054*/ 	.short	0x0000
        /*0056*/ 	.short	0x0000
        /*0058*/ 	.byte	0x00, 0xf0, 0x21, 0x00


	//----- nvinfo : EIATTR_MAXREG_COUNT
	.align		4
.L_433:
        /*005c*/ 	.byte	0x03, 0x1b
        /*005e*/ 	.short	0x0080


	//----- nvinfo : EIATTR_EXIT_INSTR_OFFSETS
	.align		4
        /*0060*/ 	.byte	0x04, 0x1c
        /*0062*/ 	.short	(.L_435 - .L_434)


	//   ....[0]....
.L_434:
        /*0064*/ 	.word	0x00000d90


	//----- nvinfo : EIATTR_CTAIDZ_USED
	.align		4
.L_435:
        /*0068*/ 	.byte	0x01, 0x04
	.zero		2


	//----- nvinfo : EIATTR_MAX_THREADS
	.align		4
        /*006c*/ 	.byte	0x04, 0x05
        /*006e*/ 	.short	(.L_437 - .L_436)
.L_436:
        /*0070*/ 	.word	0x000001c0
        /*0074*/ 	.word	0x00000001
        /*0078*/ 	.word	0x00000001
.L_437:


//--------------------- .nv.info.tvmgen_default_fused_nn_conv2d_add_nn_relu_2_kernel --------------------------
	.section	.nv.info.tvmgen_default_fused_nn_conv2d_add_nn_relu_2_kernel,"",@"SHT_CUDA_INFO"
	.align	4


	//----- nvinfo : EIATTR_CUDA_API_VERSION
	.align		4
        /*0000*/ 	.byte	0x04, 0x37
        /*0002*/ 	.short	(.L_439 - .L_438)
.L_438:
        /*0004*/ 	.word	0x00000073


	//----- nvinfo : EIATTR_SW2861232_WAR
	.align		4
.L_439:
        /*0008*/ 	.byte	0x01, 0x35
	.zero		2


	//----- nvinfo : EIATTR_PARAM_CBANK
	.align		4
        /*000c*/ 	.byte	0x04, 0x0a
        /*000e*/ 	.short	(.L_441 - .L_440)
	.align		4
.L_440:
        /*0010*/ 	.word	index@(.nv.constant0.tvmgen_default_fused_nn_conv2d_add_nn_relu_2_kernel)
        /*0014*/ 	.short	0x0160
        /*0016*/ 	.short	0x0020


	//----- nvinfo : EIATTR_CBANK_PARAM_SIZE
	.align		4
.L_441:
        /*0018*/ 	.byte	0x03, 0x19
        /*001a*/ 	.short	0x0020


	//----- nvinfo : EIATTR_KPARAM_INFO
	.align		4
        /*001c*/ 	.byte	0x04, 0x17
        /*001e*/ 	.short	(.L_443 - .L_442)
.L_442:
        /*0020*/ 	.word	0x00000000
        /*0024*/ 	.short	0x0003
        /*0026*/ 	.short	0x0018
        /*0028*/ 	.byte	0x00, 0xf0, 0x21, 0x00


	//----- nvinfo : EIATTR_KPARAM_INFO
	.align		4
.L_443:
        /*002c*/ 	.byte	0x04, 0x17
        /*002e*/ 	.short	(.L_445 - .L_444)
.L_444:
        /*0030*/ 	.word	0x00000000
        /*0034*/ 	.short	0x0002
        /*0036*/ 	.short	0x0010
        /*0038*/ 	.byte	0x00, 0xf0, 0x21, 0x00


	//----- nvinfo : EIATTR_KPARAM_INFO
	.align		4
.L_445:
        /*003c*/ 	.byte	0x04, 0x17
        /*003e*/ 	.short	(.L_447 - .L_446)
.L_446:
        /*0040*/ 	.word	0x00000000
        /*0044*/ 	.short	0x0001
        /*0046*/ 	.short	0x0008
        /*0048*/ 	.byte	0x00, 0xf0, 0x21, 0x00


	//----- nvinfo : EIATTR_KPARAM_INFO
	.align		4
.L_447:
        /*004c*/ 	.byte	0x04, 0x17
        /*004e*/ 	.short	(.L_449 - .L_448)
.L_448:
        /*0050*/ 	.word	0x00000000
        /*0054*/ 	.short	0x0000
        /*0056*/ 	.short	0x0000
        /*0058*/ 	.byte	0x00, 0xf0, 0x21, 0x00


	//----- nvinfo : EIATTR_MAXREG_COUNT
	.align		4
.L_449:
        /*005c*/ 	.byte	0x03, 0x1b
        /*005e*/ 	.short	0x00ff


	//----- nvinfo : EIATTR_EXIT_INSTR_OFFSETS
	.align		4
        /*0060*/ 	.byte	0x04, 0x1c
        /*0062*/ 	.short	(.L_451 - .L_450)


	//   ....[0]....
.L_450:
        /*0064*/ 	.word	0x00001070


	//----- nvinfo : EIATTR_CTAIDZ_USED
	.align		4
.L_451:
        /*0068*/ 	.byte	0x01, 0x04
	.zero		2


	//----- nvinfo : EIATTR_MAX_THREADS
	.align		4
        /*006c*/ 	.byte	0x04, 0x05
        /*006e*/ 	.short	(.L_453 - .L_452)
.L_452:
        /*0070*/ 	.word	0x000000e0
        /*0074*/ 	.word	0x00000001
        /*0078*/ 	.word	0x00000001


	//----- nvinfo : EIATTR_CRS_STACK_SIZE
	.align		4
.L_453:
        /*007c*/ 	.byte	0x04, 0x1e
        /*007e*/ 	.short	(.L_455 - .L_454)
.L_454:
        /*0080*/ 	.word	0x00000000
.L_455:


//--------------------- .nv.info.tvmgen_default_fused_nn_contrib_conv2d_winograd_without_weight_transform_add_add_nn_relu_2_kernel --------------------------
	.section	.nv.info.tvmgen_default_fused_nn_contrib_conv2d_winograd_without_weight_transform_add_add_nn_relu_2_kernel,"",@"SHT_CUDA_INFO"
	.align	4


	//----- nvinfo : EIATTR_CUDA_API_VERSION
	.align		4
        /*0000*/ 	.byte	0x04, 0x37
        /*0002*/ 	.short	(.L_457 - .L_456)
.L_456:
        /*0004*/ 	.word	0x00000073


	//----- nvinfo : EIATTR_SW2861232_WAR
	.align		4
.L_457:
        /*0008*/ 	.byte	0x01, 0x35
	.zero		2


	//----- nvinfo : EIATTR_PARAM_CBANK
	.align		4
        /*000c*/ 	.byte	0x04, 0x0a
        /*000e*/ 	.short	(.L_459 - .L_458)
	.align		4
.L_458:
        /*0010*/ 	.word	index@(.nv.constant0.tvmgen_default_fused_nn_contrib_conv2d_winograd_without_weight_transform_add_add_nn_relu_2_kernel)
        /*0014*/ 	.short	0x0160
        /*0016*/ 	.short	0x0010


	//----- nvinfo : EIATTR_CBANK_PARAM_SIZE
	.align		4
.L_459:
        /*0018*/ 	.byte	0x03, 0x19
        /*001a*/ 	.short	0x0010


	//----- nvinfo : EIATTR_KPARAM_INFO
	.align		4
        /*001c*/ 	.byte	0x04, 0x17
        /*001e*/ 	.short	(.L_461 - .L_460)
.L_460:
        /*0020*/ 	.word	0x00000000
        /*0024*/ 	.short	0x0001
        /*0026*/ 	.short	0x0008
        /*0028*/ 	.byte	0x00, 0xf0, 0x21, 0x00


	//----- nvinfo : EIATTR_KPARAM_INFO
	.align		4
.L_461:
        /*002c*/ 	.byte	0x04, 0x17
        /*002e*/ 	.short	(.L_463 - .L_462)
.L_462:
        /*0030*/ 	.word	0x00000000
        /*0034*/ 	.short	0x0000
        /*0036*/ 	.short	0x0000
        /*0038*/ 	.byte	0x00, 0xf0, 0x21, 0x00


	//----- nvinfo : EIATTR_MAXREG_COUNT
	.align		4
.L_463:
        /*003c*/ 	.byte	0x03, 0x1b
        /*003e*/ 	.short	0x00ff


	//----- nvinfo : EIATTR_EXIT_INSTR_OFFSETS
	.align		4
        /*0040*/ 	.byte	0x04, 0x1c
        /*0042*/ 	.short	(.L_465 - .L_464)


	//   ....[0]....
.L_464:
        /*0044*/ 	.word	0x00000990


	//----- nvinfo : EIATTR_MAX_THREADS
	.align		4
.L_465:
        /*0048*/ 	.byte	0x04, 0x05
        /*004a*/ 	.short	(.L_467 - .L_466)
.L_466:
        /*004c*/ 	.word	0x00000080
        /*0050*/ 	.word	0x00000001
        /*0054*/ 	.word	0x00000001
.L_467:


//--------------------- .nv.info.tvmgen_default_fused_nn_contrib_conv2d_winograd_without_weight_transform_add_nn_relu_3_kernel_2 --------------------------
	.section	.nv.info.tvmgen_default_fused_nn_contrib_conv2d_winograd_without_weight_transform_add_nn_relu_3_kernel_2,"",@"SHT_CUDA_INFO"
	.align	4


	//----- nvinfo : EIATTR_CUDA_API_VERSION
	.align		4
        /*0000*/ 	.byte	0x04, 0x37
        /*0002*/ 	.short	(.L_469 - .L_468)
.L_468:
        /*0004*/ 	.word	0x00000073


	//----- nvinfo : EIATTR_SW2861232_WAR
	.align		4
.L_469:
        /*0008*/ 	.byte	0x01, 0x35
	.zero		2


	//----- nvinfo : EIATTR_PARAM_CBANK
	.align		4
        /*000c*/ 	.byte	0x04, 0x0a
        /*000e*/ 	.short	(.L_471 - .L_470)
	.align		4
.L_470:
        /*0010*/ 	.word	index@(.nv.constant0.tvmgen_default_fused_nn_contrib_conv2d_winograd_without_weight_transform_add_nn_relu_3_kernel_2)
        /*0014*/ 	.short	0x0160
        /*0016*/ 	.short	0x0018


	//----- nvinfo : EIATTR_CBANK_PARAM_SIZE
	.align		4
.L_471:
        /*0018*/ 	.byte	0x03, 0x19
        /*001a*/ 	.short	0x0018


	//----- nvinfo : EIATTR_KPARAM_INFO
	.align		4
        /*001c*/ 	.byte	0x04, 0x17
        /*001e*/ 	.short	(.L_473 - .L_472)
.L_472:
        /*0020*/ 	.word	0x00000000
        /*0024*/ 	.short	0x0002
        /*0026*/ 	.short	0x0010
        /*0028*/ 	.byte	0x00, 0xf0, 0x21, 0x00


	//----- nvinfo : EIATTR_KPARAM_INFO
	.align		4
.L_473:
        /*002c*/ 	.byte	0x04, 0x17
        /*002e*/ 	.short	(.L_475 - .L_474)
.L_474:
        /*0030*/ 	.word	0x00000000
        /*0034*/ 	.short	0x0001
        /*0036*/ 	.short	0x0008
        /*0038*/ 	.byte	0x00, 0xf0, 0x21, 0x00


	//----- nvinfo : EIATTR_KPARAM_INFO
	.align		4
.L_475:
        /*003c*/ 	.byte	0x04, 0x17
        /*003e*/ 	.short	(.L_477 - .L_476)
.L_476:
        /*0040*/ 	.word	0x00000000
        /*0044*/ 	.short	0x0000
        /*0046*/ 	.short	0x0000
        /*0048*/ 	.byte	0x00, 0xf0, 0x21, 0x00


	//----- nvinfo : EIATTR_MAXREG_COUNT
	.align		4
.L_477:
        /*004c*/ 	.byte	0x03, 0x1b
        /*004e*/ 	.short	0x00ff


	//----- nvinfo : EIATTR_EXIT_INSTR_OFFSETS
	.align		4
        /*0050*/ 	.byte	0x04, 0x1c
        /*0052*/ 	.short	(.L_479 - .L_478)


	//   ....[0]....
.L_478:
        /*0054*/ 	.word	0x000004e0


	//   ....[1]....
        /*0058*/ 	.word	0x00000540


	//   ....[2]....
        /*005c*/ 	.word	0x00000580


	//----- nvinfo : EIATTR_MAX_THREADS
	.align		4
.L_479:
        /*0060*/ 	.byte	0x04, 0x05
        /*0062*/ 	.short	(.L_481 - .L_480)
.L_480:
        /*0064*/ 	.word	0x00000080
        /*0068*/ 	.word	0x00000001
        /*006c*/ 	.word	0x00000001
.L_481:


//--------------------- .nv.info.tvmgen_default_fused_nn_contrib_conv2d_winograd_without_weight_transform_add_nn_relu_1_kernel_1 --------------------------
	.section	.nv.info.tvmgen_default_fused_nn_contrib_conv2d_winograd_without_weight_transform_add_nn_relu_1_kernel_1,"",@"SHT_CUDA_INFO"
	.align	4


	//----- nvinfo : EIATTR_CUDA_API_VERSION
	.align		4
        /*0000*/ 	.byte	0x04, 0x37
        /*0002*/ 	.short	(.L_483 - .L_482)
.L_482:
        /*0004*/ 	.word	0x00000073


	//----- nvinfo : EIATTR_SW2861232_WAR
	.align		4
.L_483:
        /*0008*/ 	.byte	0x01, 0x35
	.zero		2


	//----- nvinfo : EIATTR_PARAM_CBANK
	.align		4
        /*000c*/ 	.byte	0x04, 0x0a
        /*000e*/ 	.short	(.L_485 - .L_484)
	.align		4
.L_484:
        /*0010*/ 	.word	index@(.nv.constant0.tvmgen_default_fused_nn_contrib_conv2d_winograd_without_weight_transform_add_nn_relu_1_kernel_1)
        /*0014*/ 	.short	0x0160
        /*0016*/ 	.short	0x0018


	//----- nvinfo : EIATTR_CBANK_PARAM_SIZE
	.align		4
.L_485:
        /*0018*/ 	.byte	0x03, 0x19
        /*001a*/ 	.short	0x0018


	//----- nvinfo : EIATTR_KPARAM_INFO
	.align		4
        /*001c*/ 	.byte	0x04, 0x17
        /*001e*/ 	.short	(.L_487 - .L_486)
.L_486:
        /*0020*/ 	.word	0x00000000
        /*0024*/ 	.short	0x0002
        /*0026*/ 	.short	0x0010
        /*0028*/ 	.byte	0x00, 0xf0, 0x21, 0x00


	//----- nvinfo : EIATTR_KPARAM_INFO
	.align		4
.L_487:
        /*002c*/ 	.byte	0x04, 0x17
        /*002e*/ 	.short	(.L_489 - .L_488)
.L_488:
        /*0030*/ 	.word	0x00000000
        /*0034*/ 	.short	0x0001
        /*0036*/ 	.short	0x0008
        /*0038*/ 	.byte	0x00, 0xf0, 0x21, 0x00


	//----- nvinfo : EIATTR_KPARAM_INFO
	.align		4
.L_489:
        /*003c*/ 	.byte	0x04, 0x17
        /*003e*/ 	.short	(.L_491 - .L_490)
.L_490:
        /*0040*/ 	.word	0x00000000
        /*0044*/ 	.short	0x0000
        /*0046*/ 	.short	0x0000
        /*0048*/ 	.byte	0x00, 0xf0, 0x21, 0x00


	//----- nvinfo : EIATTR_MAXREG_COUNT
	.align		4
.L_491:
        /*004c*/ 	.byte	0x03, 0x1b
        /*004e*/ 	.short	0x00ff


	//----- nvinfo : EIATTR_EXIT_INSTR_OFFSETS
	.align		4
        /*0050*/ 	.byte	0x04, 0x1c
        /*0052*/ 	.short	(.L_493 - .L_492)


	//   ....[0]....
.L_492:
        /*0054*/ 	.word	0x00001220


	//----- nvinfo : EIATTR_CTAIDZ_USED
	.align		4
.L_493:
        /*0058*/ 	.byte	0x01, 0x04
	.zero		2


	//----- nvinfo : EIATTR_MAX_THREADS
	.align		4
        /*005c*/ 	.byte	0x04, 0x05
        /*005e*/ 	.short	(.L_495 - .L_494)
.L_494:
        /*0060*/ 	.word	0x000000c4
        /*0064*/ 	.word	0x00000001
        /*0068*/ 	.word	0x00000001
.L_495:


//--------------------- .nv.info.tvmgen_default_fused_nn_conv2d_add_nn_relu_3_kernel --------------------------
	.section	.nv.info.tvmgen_default_fused_nn_conv2d_add_nn_relu_3_kernel,"",@"SHT_CUDA_INFO"
	.align	4


	//----- nvinfo : EIATTR_CUDA_API_VERSION
	.align		4
        /*0000*/ 	.byte	0x04, 0x37
        /*0002*/ 	.short	(.L_497 - .L_496)
.L_496:
        /*0004*/ 	.word	0x00000073


	//----- nvinfo : EIATTR_SW2861232_WAR
	.align		4
.L_497:
        /*0008*/ 	.byte	0x01, 0x35
	.zero		2


	//----- nvinfo : EIATTR_PARAM_CBANK
	.align		4
        /*000c*/ 	.byte	0x04, 0x0a
        /*000e*/ 	.short	(.L_499 - .L_498)
	.align		4
.L_498:
        /*0010*/ 	.word	index@(.nv.constant0.tvmgen_default_fused_nn_conv2d_add_nn_relu_3_kernel)
        /*0014*/ 	.short	0x0160
        /*0016*/ 	.short	0x0020


	//----- nvinfo : EIATTR_CBANK_PARAM_SIZE
	.align		4
.L_499:
        /*0018*/ 	.byte	0x03, 0x19
        /*001a*/ 	.short	0x0020


	//----- nvinfo : EIATTR_KPARAM_INFO
	.align		4
        /*001c*/ 	.byte	0x04, 0x17
        /*001e*/ 	.short	(.L_501 - .L_500)
.L_500:
        /*0020*/ 	.word	0x00000000
        /*0024*/ 	.short	0x0003
        /*0026*/ 	.short	0x0018
        /*0028*/ 	.byte	0x00, 0xf0, 0x21, 0x00


	//----- nvinfo : EIATTR_KPARAM_INFO
	.align		4
.L_501:
        /*002c*/ 	.byte	0x04, 0x17
        /*002e*/ 	.short	(.L_503 - .L_502)
.L_502:
        /*0030*/ 	.word	0x00000000
        /*0034*/ 	.short	0x0002
        /*0036*/ 	.short	0x0010
        /*0038*/ 	.byte	0x00, 0xf0, 0x21, 0x00


	//----- nvinfo : EIATTR_KPARAM_INFO
	.align		4
.L_503:
        /*003c*/ 	.byte	0x04, 0x17
        /*003e*/ 	.short	(.L_505 - .L_504)
.L_504:
        /*0040*/ 	.word	0x00000000
        /*0044*/ 	.short	0x0001
        /*0046*/ 	.short	0x0008
        /*0048*/ 	.byte	0x00, 0xf0, 0x21, 0x00


	//----- nvinfo : EIATTR_KPARAM_INFO
	.align		4
.L_505:
        /*004c*/ 	.byte	0x04, 0x17
        /*004e*/ 	.short	(.L_507 - .L_506)
.L_506:
        /*0050*/ 	.word	0x00000000
        /*0054*/ 	.short	0x0000
        /*0056*/ 	.short	0x0000
        /*0058*/ 	.byte	0x00, 0xf0, 0x21, 0x00


	//----- nvinfo : EIATTR_MAXREG_COUNT
	.align		4
.L_507:
        /*005c*/ 	.byte	0x03, 0x1b
        /*005e*/ 	.short	0x00ff


	//----- nvinfo : EIATTR_EXIT_INSTR_OFFSETS
	.align		4
        /*0060*/ 	.byte	0x04, 0x1c
        /*0062*/ 	.short	(.L_509 - .L_508)


	//   ....[0]....
.L_508:
        /*0064*/ 	.word	0x00000d60


	//----- nvinfo : EIATTR_CTAIDZ_USED
	.align		4
.L_509:
        /*0068*/ 	.byte	0x01, 0x04
	.zero		2


	//----- nvinfo : EIATTR_MAX_THREADS
	.align		4
        /*006c*/ 	.byte	0x04, 0x05
        /*006e*/ 	.short	(.L_511 - .L_510)
.L_510:
        /*0070*/ 	.word	0x00000070
        /*0074*/ 	.word	0x00000001
        /*0078*/ 	.word	0x00000001


	//----- nvinfo : EIATTR_CRS_STACK_SIZE
	.align		4
.L_511:
        /*007c*/ 	.byte	0x04, 0x1e
        /*007e*/ 	.short	(.L_513 - .L_512)
.L_512:
        /*0080*/ 	.word	0x00000000
.L_513:


//--------------------- .nv.info.tvmgen_default_fused_nn_batch_flatten_kernel --------------------------
	.section	.nv.info.tvmgen_default_fused_nn_batch_flatten_kernel,"",@"SHT_CUDA_INFO"
	.align	4


	//----- nvinfo : EIATTR_CUDA_API_VERSION
	.align		4
        /*0000*/ 	.byte	0x04, 0x37
        /*0002*/ 	.short	(.L_515 - .L_514)
.L_514:
        /*0004*/ 	.word	0x00000073


	//----- nvinfo : EIATTR_SW2861232_WAR
	.align		4
.L_515:
        /*0008*/ 	.byte	0x01, 0x35
	.zero		2


	//----- nvinfo : EIATTR_PARAM_CBANK
	.align		4
        /*000c*/ 	.byte	0x04, 0x0a
        /*000e*/ 	.short	(.L_517 - .L_516)
	.align		4
.L_516:
        /*0010*/ 	.word	index@(.nv.constant0.tvmgen_default_fused_nn_batch_flatten_kernel)
        /*0014*/ 	.short	0x0160
        /*0016*/ 	.short	0x0010


	//----- nvinfo : EIATTR_CBANK_PARAM_SIZE
	.align		4
.L_517:
        /*0018*/ 	.byte	0x03, 0x19
        /*001a*/ 	.short	0x0010


	//----- nvinfo : EIATTR_KPARAM_INFO
	.align		4
        /*001c*/ 	.byte	0x04, 0x17
        /*001e*/ 	.short	(.L_519 - .L_518)
.L_518:
        /*0020*/ 	.word	0x00000000
        /*0024*/ 	.short	0x0001
        /*0026*/ 	.short	0x0008
        /*0028*/ 	.byte	0x00, 0xf0, 0x21, 0x00


	//----- nvinfo : EIATTR_KPARAM_INFO
	.align		4
.L_519:
        /*002c*/ 	.byte	0x04, 0x17
        /*002e*/ 	.short	(.L_521 - .L_520)
.L_520:
        /*0030*/ 	.word	0x00000000
        /*0034*/ 	.short	0x0000
        /*0036*/ 	.short	0x0000
        /*0038*/ 	.byte	0x00, 0xf0, 0x21, 0x00


	//----- nvinfo : EIATTR_MAXREG_COUNT
	.align		4
.L_521:
        /*003c*/ 	.byte	0x03, 0x1b
        /*003e*/ 	.short	0x0080


	//----- nvinfo : EIATTR_EXIT_INSTR_OFFSETS
	.align		4
        /*0040*/ 	.byte	0x04, 0x1c
        /*0042*/ 	.short	(.L_523 - .L_522)


	//   ....[0]....
.L_522:
        /*0044*/ 	.word	0x00000080


	//----- nvinfo : EIATTR_MAX_THREADS
	.align		4
.L_523:
        /*0048*/ 	.byte	0x04, 0x05
        /*004a*/ 	.short	(.L_525 - .L_524)
.L_524:
        /*004c*/ 	.word	0x00000200
        /*0050*/ 	.word	0x00000001
        /*0054*/ 	.word	0x00000001
.L_525:


//--------------------- .nv.info.tvmgen_default_fused_nn_conv2d_add_2_kernel --------------------------
	.section	.nv.info.tvmgen_default_fused_nn_conv2d_add_2_kernel,"",@"SHT_CUDA_INFO"
	.align	4


	//----- nvinfo : EIATTR_CUDA_API_VERSION
	.align		4
        /*0000*/ 	.byte	0x04, 0x37
        /*0002*/ 	.short	(.L_527 - .L_526)
.L_526:
        /*0004*/ 	.word	0x00000073


	//----- nvinfo : EIATTR_SW2861232_WAR
	.align		4
.L_527:
        /*0008*/ 	.byte	0x01, 0x35
	.zero		2


	//----- nvinfo : EIATTR_PARAM_CBANK
	.align		4
        /*000c*/ 	.byte	0x04, 0x0a
        /*000e*/ 	.short	(.L_529 - .L_528)
	.align		4
.L_528:
        /*0010*/ 	.word	index@(.nv.constant0.tvmgen_default_fused_nn_conv2d_add_2_kernel)
        /*0014*/ 	.short	0x0160
        /*0016*/ 	.short	0x0020


	//----- nvinfo : EIATTR_CBANK_PARAM_SIZE
	.align		4
.L_529:
        /*0018*/ 	.byte	0x03, 0x19
        /*001a*/ 	.short	0x0020


	//----- nvinfo : EIATTR_KPARAM_INFO
	.align		4
        /*001c*/ 	.byte	0x04, 0x17
        /*001e*/ 	.short	(.L_531 - .L_530)
.L_530:
        /*0020*/ 	.word	0x00000000
        /*0024*/ 	.short	0x0003
        /*0026*/ 	.short	0x0018
        /*0028*/ 	.byte	0x00, 0xf0, 0x21, 0x00


	//----- nvinfo : EIATTR_KPARAM_INFO
	.align		4
.L_531:
        /*002c*/ 	.byte	0x04, 0x17
        /*002e*/ 	.short	(.L_533 - .L_532)
.L_532:
        /*0030*/ 	.word	0x00000000
        /*0034*/ 	.short	0x0002
        /*0036*/ 	.short	0x0010
        /*0038*/ 	.byte	0x00, 0xf0, 0x21, 0x00


	//----- nvinfo : EIATTR_KPARAM_INFO
	.align		4
.L_533:
        /*003c*/ 	.byte	0x04, 0x17
        /*003e*/ 	.short	(.L_535 - .L_534)
.L_534:
        /*0040*/ 	.word	0x00000000
        /*0044*/ 	.short	0x0001
        /*0046*/ 	.short	0x0008
        /*0048*/ 	.byte	0x00, 0xf0, 0x21, 0x00


	//----- nvinfo : EIATTR_KPARAM_INFO
	.align		4
.L_535:
        /*004c*/ 	.byte	0x04, 0x17
        /*004e*/ 	.short	(.L_537 - .L_536)
.L_536:
        /*0050*/ 	.word	0x00000000
        /*0054*/ 	.short	0x0000
        /*0056*/ 	.short	0x0000
        /*0058*/ 	.byte	0x00, 0xf0, 0x21, 0x00


	//----- nvinfo : EIATTR_MAXREG_COUNT
	.align		4
.L_537:
        /*005c*/ 	.byte	0x03, 0x1b
        /*005e*/ 	.short	0x00ff


	//----- nvinfo : EIATTR_EXIT_INSTR_OFFSETS
	.align		4
        /*0060*/ 	.byte	0x04, 0x1c
        /*0062*/ 	.short	(.L_539 - .L_538)


	//   ....[0]....
.L_538:
        /*0064*/ 	.word	0x00000650


	//----- nvinfo : EIATTR_CTAIDZ_USED
	.align		4
.L_539:
        /*0068*/ 	.byte	0x01, 0x04
	.zero		2


	//----- nvinfo : EIATTR_MAX_THREADS
	.align		4
        /*006c*/ 	.byte	0x04, 0x05
        /*006e*/ 	.short	(.L_541 - .L_540)
.L_540:
        /*0070*/ 	.word	0x000000e0
        /*0074*/ 	.word	0x00000001
        /*0078*/ 	.word	0x00000001
.L_541:


//--------------------- .nv.info.tvmgen_default_fused_nn_contrib_conv2d_winograd_without_weight_transform_add_nn_relu_3_kernel --------------------------
	.section	.nv.info.tvmgen_default_fused_nn_contrib_conv2d_winograd_without_weight_transform_add_nn_relu_3_kernel,"",@"SHT_CUDA_INFO"
	.align	4


	//----- nvinfo : EIATTR_CUDA_API_VERSION
	.align		4
        /*0000*/ 	.byte	0x04, 0x37
        /*0002*/ 	.short	(.L_543 - .L_542)
.L_542:
        /*0004*/ 	.word	0x00000073


	//----- nvinfo : EIATTR_SW2861232_WAR
	.align		4
.L_543:
        /*0008*/ 	.byte	0x01, 0x35
	.zero		2


	//----- nvinfo : EIATTR_PARAM_CBANK
	.align		4
        /*000c*/ 	.byte	0x04, 0x0a
        /*000e*/ 	.short	(.L_545 - .L_544)
	.align		4
.L_544:
        /*0010*/ 	.word	index@(.nv.constant0.tvmgen_default_fused_nn_contrib_conv2d_winograd_without_weight_transform_add_nn_relu_3_kernel)
        /*0014*/ 	.short	0x0160
        /*0016*/ 	.short	0x0010


	//----- nvinfo : EIATTR_CBANK_PARAM_SIZE
	.align		4
.L_545:
        /*0018*/ 	.byte	0x03, 0x19
        /*001a*/ 	.short	0x0010


	//----- nvinfo : EIATTR_KPARAM_INFO
	.align		4
        /*001c*/ 	.byte	0x04, 0x17
        /*001e*/ 	.short	(.L_547 - .L_546)
.L_546:
        /*0020*/ 	.word	0x00000000
        /*0024*/ 	.short	0x0001
        /*0026*/ 	.short	0x0008
        /*0028*/ 	.byte	0x00, 0xf0, 0x21, 0x00


	//----- nvinfo : EIATTR_KPARAM_INFO
	.align		4
.L_547:
        /*002c*/ 	.byte	0x04, 0x17
        /*002e*/ 	.short	(.L_549 - .L_548)
.L_548:
        /*0030*/ 	.word	0x00000000
        /*0034*/ 	.short	0x0000
        /*0036*/ 	.short	0x0000
        /*0038*/ 	.byte	0x00, 0xf0, 0x21, 0x00


	//----- nvinfo : EIATTR_MAXREG_COUNT
	.align		4
.L_549:
        /*003c*/ 	.byte	0x03, 0x1b
        /*003e*/ 	.short	0x00ff


	//----- nvinfo : EIATTR_EXIT_INSTR_OFFSETS
	.align		4
        /*0040*/ 	.byte	0x04, 0x1c
        /*0042*/ 	.short	(.L_551 - .L_550)


	//   ....[0]....
.L_550:
        /*0044*/ 	.word	0x000007b0


	//----- nvinfo : EIATTR_MAX_THREADS
	.align		4
.L_551:
        /*0048*/ 	.byte	0x04, 0x05
        /*004a*/ 	.short	(.L_553 - .L_552)
.L_552:
        /*004c*/ 	.word	0x00000080
        /*0050*/ 	.word	0x00000001
        /*0054*/ 	.word	0x00000001
.L_553:


//--------------------- .nv.info.tvmgen_default_fused_nn_contrib_conv2d_winograd_without_weight_transform_add_add_nn_relu_2_kernel_1 --------------------------
	.section	.nv.info.tvmgen_default_fused_nn_contrib_conv2d_winograd_without_weight_transform_add_add_nn_relu_2_kernel_1,"",@"SHT_CUDA_INFO"
	.align	4


	//----- nvinfo : EIATTR_CUDA_API_VERSION
	.align		4
        /*0000*/ 	.byte	0x04, 0x37
        /*0002*/ 	.short	(.L_555 - .L_554)
.L_554:
        /*0004*/ 	.word	0x00000073


	//----- nvinfo : EIATTR_SW2861232_WAR
	.align		4
.L_555:
        /*0008*/ 	.byte	0x01, 0x35
	.zero		2


	//----- nvinfo : EIATTR_PARAM_CBANK
	.align		4
        /*000c*/ 	.byte	0x04, 0x0a
        /*000e*/ 	.short	(.L_557 - .L_556)
	.align		4
.L_556:
        /*0010*/ 	.word	index@(.nv.constant0.tvmgen_default_fused_nn_contrib_conv2d_winograd_without_weight_transform_add_add_nn_relu_2_kernel_1)
        /*0014*/ 	.short	0x0160
        /*0016*/ 	.short	0x0018


	//----- nvinfo : EIATTR_CBANK_PARAM_SIZE
	.align		4
.L_557:
        /*0018*/ 	.byte	0x03, 0x19
        /*001a*/ 	.short	0x0018


	//----- nvinfo : EIATTR_KPARAM_INFO
	.align		4
        /*001c*/ 	.byte	0x04, 0x17
        /*001e*/ 	.short	(.L_559 - .L_558)
.L_558:
        /*0020*/ 	.word	0x00000000
        /*0024*/ 	.short	0x0002
        /*0026*/ 	.short	0x0010
        /*0028*/ 	.byte	0x00, 0xf0, 0x21, 0x00


	//----- nvinfo : EIATTR_KPARAM_INFO
	.align		4
.L_559:
        /*002c*/ 	.byte	0x04, 0x17
        /*002e*/ 	.short	(.L_561 - .L_560)
.L_560:
        /*0030*/ 	.word	0x00000000
        /*0034*/ 	.short	0x0001
        /*0036*/ 	.short	0x0008
        /*0038*/ 	.byte	0x00, 0xf0, 0x21, 0x00


	//----- nvinfo : EIATTR_KPARAM_INFO
	.align		4
.L_561:
        /*003c*/ 	.byte	0x04, 0x17
        /*003e*/ 	.short	(.L_563 - .L_562)
.L_562:
        /*0040*/ 	.word	0x00000000
        /*0044*/ 	.short	0x0000
        /*0046*/ 	.short	0x0000
        /*0048*/ 	.byte	0x00, 0xf0, 0x21, 0x00


	//----- nvinfo : EIATTR_MAXREG_COUNT
	.align		4
.L_563:
        /*004c*/ 	.byte	0x03, 0x1b
        /*004e*/ 	.short	0x00ff


	//----- nvinfo : EIATTR_EXIT_INSTR_OFFSETS
	.align		4
        /*0050*/ 	.byte	0x04, 0x1c
        /*0052*/ 	.short	(.L_565 - .L_564)


	//   ....[0]....
.L_564:
        /*0054*/ 	.word	0x00001140


	//----- nvinfo : EIATTR_CTAIDZ_USED
	.align		4
.L_565:
        /*0058*/ 	.byte	0x01, 0x04
	.zero		2


	//----- nvinfo : EIATTR_MAX_THREADS
	.align		4
        /*005c*/ 	.byte	0x04, 0x05
        /*005e*/ 	.short	(.L_567 - .L_566)
.L_566:
        /*0060*/ 	.word	0x00000031
        /*0064*/ 	.word	0x00000001
        /*0068*/ 	.word	0x00000001
.L_567:


//--------------------- .nv.info.tvmgen_default_fused_nn_contrib_conv2d_winograd_without_weight_transform_add_add_nn_relu_1_kernel_2 --------------------------
	.section	.nv.info.tvmgen_default_fused_nn_contrib_conv2d_winograd_without_weight_transform_add_add_nn_relu_1_kernel_2,"",@"SHT_CUDA_INFO"
	.align	4


	//----- nvinfo : EIATTR_CUDA_API_VERSION
	.align		4
        /*0000*/ 	.byte	0x04, 0x37
        /*0002*/ 	.short	(.L_569 - .L_568)
.L_568:
        /*0004*/ 	.word	0x00000073


	//----- nvinfo : EIATTR_SW2861232_WAR
	.align		4
.L_569:
        /*0008*/ 	.byte	0x01, 0x35
	.zero		2


	//----- nvinfo : EIATTR_PARAM_CBANK
	.align		4
        /*000c*/ 	.byte	0x04, 0x0a
        /*000e*/ 	.short	(.L_571 - .L_570)
	.align		4
.L_570:
        /*0010*/ 	.word	index@(.nv.constant0.tvmgen_default_fused_nn_contrib_conv2d_winograd_without_weight_transform_add_add_nn_relu_1_kernel_2)
        /*0014*/ 	.short	0x0160
        /*0016*/ 	.short	0x0020


	//----- nvinfo : EIATTR_CBANK_PARAM_SIZE
	.align		4
.L_571:
        /*0018*/ 	.byte	0x03, 0x19
        /*001a*/ 	.short	0x0020


	//----- nvinfo : EIATTR_KPARAM_INFO
	.align		4
        /*001c*/ 	.byte	0x04, 0x17
        /*001e*/ 	.short	(.L_573 - .L_572)
.L_572:
        /*0020*/ 	.word	0x00000000
        /*0024*/ 	.short	0x0003
        /*0026*/ 	.short	0x0018
        /*0028*/ 	.byte	0x00, 0xf0, 0x21, 0x00


	//----- nvinfo : EIATTR_KPARAM_INFO
	.align		4
.L_573:
        /*002c*/ 	.byte	0x04, 0x17
        /*002e*/ 	.short	(.L_575 - .L_574)
.L_574:
        /*0030*/ 	.word	0x00000000
        /*0034*/ 	.short	0x0002
        /*0036*/ 	.short	0x0010
        /*0038*/ 	.byte	0x00, 0xf0, 0x21, 0x00


	//----- nvinfo : EIATTR_KPARAM_INFO
	.align		4
.L_575:
        /*003c*/ 	.byte	0x04, 0x17
        /*003e*/ 	.short	(.L_577 - .L_576)
.L_576:
        /*0040*/ 	.word	0x00000000
        /*0044*/ 	.short	0x0001
        /*0046*/ 	.short	0x0008
        /*0048*/ 	.byte	0x00, 0xf0, 0x21, 0x00


	//----- nvinfo : EIATTR_KPARAM_INFO
	.align		4
.L_577:
        /*004c*/ 	.byte	0x04, 0x17
        /*004e*/ 	.short	(.L_579 - .L_578)
.L_578:
        /*0050*/ 	.word	0x00000000
        /*0054*/ 	.short	0x0000
        /*0056*/ 	.short	0x0000
        /*0058*/ 	.byte	0x00, 0xf0, 0x21, 0x00


	//----- nvinfo : EIATTR_MAXREG_COUNT
	.align		4
.L_579:
        /*005c*/ 	.byte	0x03, 0x1b
        /*005e*/ 	.short	0x00ff


	//----- nvinfo : EIATTR_EXIT_INSTR_OFFSETS
	.align		4
        /*0060*/ 	.byte	0x04, 0x1c
        /*0062*/ 	.short	(.L_581 - .L_580)


	//   ....[0]....
.L_580:
        /*0064*/ 	.word	0x00000660


	//----- nvinfo : EIATTR_MAX_THREADS
	.align		4
.L_581:
        /*0068*/ 	.byte	0x04, 0x05
        /*006a*/ 	.short	(.L_583 - .L_582)
.L_582:
        /*006c*/ 	.word	0x00000080
        /*0070*/ 	.word	0x00000001
        /*0074*/ 	.word	0x00000001
.L_583:


//--------------------- .nv.info.tvmgen_default_fused_nn_dense_add_kernel --------------------------
	.section	.nv.info.tvmgen_default_fused_nn_dense_add_kernel,"",@"SHT_CUDA_INFO"
	.align	4


	//----- nvinfo : EIATTR_CUDA_API_VERSION
	.align		4
        /*0000*/ 	.byte	0x04, 0x37
        /*0002*/ 	.short	(.L_585 - .L_584)
.L_584:
        /*0004*/ 	.word	0x00000073


	//----- nvinfo : EIATTR_SW2861232_WAR
	.align		4
.L_585:
        /*0008*/ 	.byte	0x01, 0x35
	.zero		2


	//----- nvinfo : EIATTR_PARAM_CBANK
	.align		4
        /*000c*/ 	.byte	0x04, 0x0a
        /*000e*/ 	.short	(.L_587 - .L_586)
	.align		4
.L_586:
        /*0010*/ 	.word	index@(.nv.constant0.tvmgen_default_fused_nn_dense_add_kernel)
        /*0014*/ 	.short	0x0160
        /*0016*/ 	.short	0x0020


	//----- nvinfo : EIATTR_CBANK_PARAM_SIZE
	.align		4
.L_587:
        /*0018*/ 	.byte	0x03, 0x19
        /*001a*/ 	.short	0x0020


	//----- nvinfo : EIATTR_KPARAM_INFO
	.align		4
        /*001c*/ 	.byte	0x04, 0x17
        /*001e*/ 	.short	(.L_589 - .L_588)
.L_588:
        /*0020*/ 	.word	0x00000000
        /*0024*/ 	.short	0x0003
        /*0026*/ 	.short	0x0018
        /*0028*/ 	.byte	0x00, 0xf0, 0x21, 0x00


	//----- nvinfo : EIATTR_KPARAM_INFO
	.align		4
.L_589:
        /*002c*/ 	.byte	0x04, 0x17
        /*002e*/ 	.short	(.L_591 - .L_590)
.L_590:
        /*0030*/ 	.word	0x00000000
        /*0034*/ 	.short	0x0002
        /*0036*/ 	.short	0x0010
        /*0038*/ 	.byte	0x00, 0xf0, 0x21, 0x00


	//----- nvinfo : EIATTR_KPARAM_INFO
	.align		4
.L_591:
        /*003c*/ 	.byte	0x04, 0x17
        /*003e*/ 	.short	(.L_593 - .L_592)
.L_592:
        /*0040*/ 	.word	0x00000000
        /*0044*/ 	.short	0x0001
        /*0046*/ 	.short	0x0008
        /*0048*/ 	.byte	0x00, 0xf0, 0x21, 0x00


	//----- nvinfo : EIATTR_KPARAM_INFO
	.align		4
.L_593:
        /*004c*/ 	.byte	0x04, 0x17
        /*004e*/ 	.short	(.L_595 - .L_594)
.L_594:
        /*0050*/ 	.word	0x00000000
        /*0054*/ 	.short	0x0000
        /*0056*/ 	.short	0x0000
        /*0058*/ 	.byte	0x00, 0xf0, 0x21, 0x00


	//----- nvinfo : EIATTR_MAXREG_COUNT
	.align		4
.L_595:
        /*005c*/ 	.byte	0x03, 0x1b
        /*005e*/ 	.short	0x00ff


	//----- nvinfo : EIATTR_COOP_GROUP_INSTR_OFFSETS
	.align		4
        /*0060*/ 	.byte	0x04, 0x28
        /*0062*/ 	.short	(.L_597 - .L_596)


	//   ....[0]....
.L_596:
        /*0064*/ 	.word	0x00000220


	//   ....[1]....
        /*0068*/ 	.word	0x00000240


	//   ....[2]....
        /*006c*/ 	.word	0x00000260


	//   ....[3]....
        /*0070*/ 	.word	0x00000280


	//   ....[4]....
        /*0074*/ 	.word	0x000002a0


	//   ....[5]....
        /*0078*/ 	.word	0x00000310


	//----- nvinfo : EIATTR_EXIT_INSTR_OFFSETS
	.align		4
.L_597:
        /*007c*/ 	.byte	0x04, 0x1c
        /*007e*/ 	.short	(.L_599 - .L_598)


	//   ....[0]....
.L_598:
        /*0080*/ 	.word	0x00000380


	//   ....[1]....
        /*0084*/ 	.word	0x000003f0


	//----- nvinfo : EIATTR_MAX_THREADS
	.align		4
.L_599:
        /*0088*/ 	.byte	0x04, 0x05
        /*008a*/ 	.short	(.L_601 - .L_600)
.L_600:
        /*008c*/ 	.word	0x00000040
        /*0090*/ 	.word	0x00000001
        /*0094*/ 	.word	0x00000001
.L_601:


//--------------------- .nv.info.tvmgen_default_fused_nn_contrib_conv2d_winograd_without_weight_transform_add_nn_relu_2_kernel_2 --------------------------
	.section	.nv.info.tvmgen_default_fused_nn_contrib_conv2d_winograd_without_weight_transform_add_nn_relu_2_kernel_2,"",@"SHT_CUDA_INFO"
	.align	4


	//----- nvinfo : EIATTR_CUDA_API_VERSION
	.align		4
        /*0000*/ 	.byte	0x04, 0x37
        /*0002*/ 	.short	(.L_603 - .L_602)
.L_602:
        /*0004*/ 	.word	0x00000073


	//----- nvinfo : EIATTR_SW2861232_WAR
	.align		4
.L_603:
        /*0008*/ 	.byte	0x01, 0x35
	.zero		2


	//----- nvinfo : EIATTR_PARAM_CBANK
	.align		4
        /*000c*/ 	.byte	0x04, 0x0a
        /*000e*/ 	.short	(.L_605 - .L_604)
	.align		4
.L_604:
        /*0010*/ 	.word	index@(.nv.constant0.tvmgen_default_fused_nn_contrib_conv2d_winograd_without_weight_transform_add_nn_relu_2_kernel_2)
        /*0014*/ 	.short	0x0160
        /*0016*/ 	.short	0x0018


	//----- nvinfo : EIATTR_CBANK_PARAM_SIZE
	.align		4
.L_605:
        /*0018*/ 	.byte	0x03, 0x19
        /*001a*/ 	.short	0x0018


	//----- nvinfo : EIATTR_KPARAM_INFO
	.align		4
        /*001c*/ 	.byte	0x04, 0x17
        /*001e*/ 	.short	(.L_607 - .L_606)
.L_606:
        /*0020*/ 	.word	0x00000000
        /*0024*/ 	.short	0x0002
        /*0026*/ 	.short	0x0010
        /*0028*/ 	.byte	0x00, 0xf0, 0x21, 0x00


	//----- nvinfo : EIATTR_KPARAM_INFO
	.align		4
.L_607:
        /*002c*/ 	.byte	0x04, 0x17
        /*002e*/ 	.short	(.L_609 - .L_608)
.L_608:
        /*0030*/ 	.word	0x00000000
        /*0034*/ 	.short	0x0001
        /*0036*/ 	.short	0x0008
        /*0038*/ 	.byte	0x00, 0xf0, 0x21, 0x00


	//----- nvinfo : EIATTR_KPARAM_INFO
	.align		4
.L_609:
        /*003c*/ 	.byte	0x04, 0x17
        /*003e*/ 	.short	(.L_611 - .L_610)
.L_610:
        /*0040*/ 	.word	0x00000000
        /*0044*/ 	.short	0x0000
        /*0046*/ 	.short	0x0000
        /*0048*/ 	.byte	0x00, 0xf0, 0x21, 0x00


	//----- nvinfo : EIATTR_MAXREG_COUNT
	.align		4
.L_611:
        /*004c*/ 	.byte	0x03, 0x1b
        /*004e*/ 	.short	0x00ff


	//----- nvinfo : EIATTR_EXIT_INSTR_OFFSETS
	.align		4
        /*0050*/ 	.byte	0x04, 0x1c
        /*0052*/ 	.short	(.L_613 - .L_612)


	//   ....[0]....
.L_612:
        /*0054*/ 	.word	0x00000670


	//----- nvinfo : EIATTR_MAX_THREADS
	.align		4
.L_613:
        /*0058*/ 	.byte	0x04, 0x05
        /*005a*/ 	.short	(.L_615 - .L_614)
.L_614:
        /*005c*/ 	.word	0x00000080
        /*0060*/ 	.word	0x00000001
        /*0064*/ 	.word	0x00000001
.L_615:


//--------------------- .nv.info.tvmgen_default_fused_nn_contrib_conv2d_winograd_without_weight_transform_add_nn_relu_2_kernel_1 --------------------------
	.section	.nv.info.tvmgen_default_fused_nn_contrib_conv2d_winograd_without_weight_transform_add_nn_relu_2_kernel_1,"",@"SHT_CUDA_INFO"
	.align	4


	//----- nvinfo : EIATTR_CUDA_API_VERSION
	.align		4
        /*0000*/ 	.byte	0x04, 0x37
        /*0002*/ 	.short	(.L_617 - .L_616)
.L_616:
        /*0004*/ 	.word	0x00000073


	//----- nvinfo : EIATTR_SW2861232_WAR
	.align		4
.L_617:
        /*0008*/ 	.byte	0x01, 0x35
	.zero		2


	//----- nvinfo : EIATTR_PARAM_CBANK
	.align		4
        /*000c*/ 	.byte	0x04, 0x0a
        /*000e*/ 	.short	(.L_619 - .L_618)
	.align		4
.L_618:
        /*0010*/ 	.word	index@(.nv.constant0.tvmgen_default_fused_nn_contrib_conv2d_winograd_without_weight_transform_add_nn_relu_2_kernel_1)
        /*0014*/ 	.short	0x0160
        /*0016*/ 	.short	0x0018


	//----- nvinfo : EIATTR_CBANK_PARAM_SIZE
	.align		4
.L_619:
        /*0018*/ 	.byte	0x03, 0x19
        /*001a*/ 	.short	0x0018


	//----- nvinfo : EIATTR_KPARAM_INFO
	.align		4
        /*001c*/ 	.byte	0x04, 0x17
        /*001e*/ 	.short	(.L_621 - .L_620)
.L_620:
        /*0020*/ 	.word	0x00000000
        /*0024*/ 	.short	0x0002
        /*0026*/ 	.short	0x0010
        /*0028*/ 	.byte	0x00, 0xf0, 0x21, 0x00


	//----- nvinfo : EIATTR_KPARAM_INFO
	.align		4
.L_621:
        /*002c*/ 	.byte	0x04, 0x17
        /*002e*/ 	.short	(.L_623 - .L_622)
.L_622:
        /*0030*/ 	.word	0x00000000
        /*0034*/ 	.short	0x0001
        /*0036*/ 	.short	0x0008
        /*0038*/ 	.byte	0x00, 0xf0, 0x21, 0x00


	//----- nvinfo : EIATTR_KPARAM_INFO
	.align		4
.L_623:
        /*003c*/ 	.byte	0x04, 0x17
        /*003e*/ 	.short	(.L_625 - .L_624)
.L_624:
        /*0040*/ 	.word	0x00000000
        /*0044*/ 	.short	0x0000
        /*0046*/ 	.short	0x0000
        /*0048*/ 	.byte	0x00, 0xf0, 0x21, 0x00


	//----- nvinfo : EIATTR_MAXREG_COUNT
	.align		4
.L_625:
        /*004c*/ 	.byte	0x03, 0x1b
        /*004e*/ 	.short	0x00ff


	//----- nvinfo : EIATTR_EXIT_INSTR_OFFSETS
	.align		4
        /*0050*/ 	.byte	0x04, 0x1c
        /*0052*/ 	.short	(.L_627 - .L_626)


	//   ....[0]....
.L_626:
        /*0054*/ 	.word	0x00001140


	//----- nvinfo : EIATTR_CTAIDZ_USED
	.align		4
.L_627:
        /*0058*/ 	.byte	0x01, 0x04
	.zero		2


	//----- nvinfo : EIATTR_MAX_THREADS
	.align		4
        /*005c*/ 	.byte	0x04, 0x05
        /*005e*/ 	.short	(.L_629 - .L_628)
.L_628:
        /*0060*/ 	.word	0x00000031
        /*0064*/ 	.word	0x00000001
        /*0068*/ 	.word	0x00000001
.L_629:


//--------------------- .nv.info.tvmgen_default_fused_nn_contrib_conv2d_winograd_without_weight_transform_add_nn_relu_kernel --------------------------
	.section	.nv.info.tvmgen_default_fused_nn_contrib_conv2d_winograd_without_weight_transform_add_nn_relu_kernel,"",@"SHT_CUDA_INFO"
	.align	4


	//----- nvinfo : EIATTR_CUDA_API_VERSION
	.align		4
        /*0000*/ 	.byte	0x04, 0x37
        /*0002*/ 	.short	(.L_631 - .L_630)
.L_630:
        /*0004*/ 	.word	0x00000073


	//----- nvinfo : EIATTR_SW2861232_WAR
	.align		4
.L_631:
        /*0008*/ 	.byte	0x01, 0x35
	.zero		2


	//----- nvinfo : EIATTR_PARAM_CBANK
	.align		4
        /*000c*/ 	.byte	0x04, 0x0a
        /*000e*/ 	.short	(.L_633 - .L_632)
	.align		4
.L_632:
        /*0010*/ 	.word	index@(.nv.constant0.tvmgen_default_fused_nn_contrib_conv2d_winograd_without_weight_transform_add_nn_relu_kernel)
        /*0014*/ 	.short	0x0160
        /*0016*/ 	.short	0x0010


	//----- nvinfo : EIATTR_CBANK_PARAM_SIZE
	.align		4
.L_633:
        /*0018*/ 	.byte	0x03, 0x19
        /*001a*/ 	.short	0x0010


	//----- nvinfo : EIATTR_KPARAM_INFO
	.align		4
        /*001c*/ 	.byte	0x04, 0x17
        /*001e*/ 	.short	(.L_635 - .L_634)
.L_634:
        /*0020*/ 	.word	0x00000000
        /*0024*/ 	.short	0x0001
        /*0026*/ 	.short	0x0008
        /*0028*/ 	.byte	0x00, 0xf0, 0x21, 0x00


	//----- nvinfo : EIATTR_KPARAM_INFO
	.align		4
.L_635:
        /*002c*/ 	.byte	0x04, 0x17
        /*002e*/ 	.short	(.L_637 - .L_636)
.L_636:
        /*0030*/ 	.word	0x00000000
        /*0034*/ 	.short	0x0000
        /*0036*/ 	.short	0x0000
        /*0038*/ 	.byte	0x00, 0xf0, 0x21, 0x00


	//----- nvinfo : EIATTR_MAXREG_COUNT
	.align		4
.L_637:
        /*003c*/ 	.byte	0x03, 0x1b
        /*003e*/ 	.short	0x00ff


	//----- nvinfo : EIATTR_EXIT_INSTR_OFFSETS
	.align		4
        /*0040*/ 	.byte	0x04, 0x1c
        /*0042*/ 	.short	(.L_639 - .L_638)


	//   ....[0]....
.L_638:
        /*0044*/ 	.word	0x00003ac0


	//----- nvinfo : EIATTR_MAX_THREADS
	.align		4
.L_639:
        /*0048*/ 	.byte	0x04, 0x05
        /*004a*/ 	.short	(.L_641 - .L_640)
.L_640:
        /*004c*/ 	.word	0x00000080
        /*0050*/ 	.word	0x00000001
        /*0054*/ 	.word	0x00000001
.L_641:


//--------------------- .nv.info.tvmgen_default_fused_nn_contrib_conv2d_winograd_without_weight_transform_add_add_nn_relu_1_kernel_1 --------------------------
	.section	.nv.info.tvmgen_default_fused_nn_contrib_conv2d_winograd_without_weight_transform_add_add_nn_relu_1_kernel_1,"",@"SHT_CUDA_INFO"
	.align	4


	//----- nvinfo : EIATTR_CUDA_API_VERSION
	.align		4
        /*0000*/ 	.byte	0x04, 0x37
        /*0002*/ 	.short	(.L_643 - .L_642)
.L_642:
        /*0004*/ 	.word	0x00000073


	//----- nvinfo : EIATTR_SW2861232_WAR
	.align		4
.L_643:
        /*0008*/ 	.byte	0x01, 0x35
	.zero		2


	//----- nvinfo : EIATTR_PARAM_CBANK
	.align		4
        /*000c*/ 	.byte	0x04, 0x0a
        /*000e*/ 	.short	(.L_645 - .L_644)
	.align		4
.L_644:
        /*0010*/ 	.word	index@(.nv.constant0.tvmgen_default_fused_nn_contrib_conv2d_winograd_without_weight_transform_add_add_nn_relu_1_kernel_1)
        /*0014*/ 	.short	0x0160
        /*0016*/ 	.short	0x0018


	//----- nvinfo : EIATTR_CBANK_PARAM_SIZE
	.align		4
.L_645:
        /*0018*/ 	.byte	0x03, 0x19
        /*001a*/ 	.short	0x0018


	//----- nvinfo : EIATTR_KPARAM_INFO
	.align		4
        /*001c*/ 	.byte	0x04, 0x17
        /*001e*/ 	.short	(.L_647 - .L_646)
.L_646:
        /*0020*/ 	.word	0x00000000
        /*0024*/ 	.short	0x0002
        /*0026*/ 	.short	0x0010
        /*0028*/ 	.byte	0x00, 0xf0, 0x21, 0x00


	//----- nvinfo : EIATTR_KPARAM_INFO
	.align		4
.L_647:
        /*002c*/ 	.byte	0x04, 0x17
        /*002e*/ 	.short	(.L_649 - .L_648)
.L_648:
        /*0030*/ 	.word	0x00000000
        /*0034*/ 	.short	0x0001
        /*0036*/ 	.short	0x0008
        /*0038*/ 	.byte	0x00, 0xf0, 0x21, 0x00


	//----- nvinfo : EIATTR_KPARAM_INFO
	.align		4
.L_649:
        /*003c*/ 	.byte	0x04, 0x17
        /*003e*/ 	.short	(.L_651 - .L_650)
.L_650:
        /*0040*/ 	.word	0x00000000
        /*0044*/ 	.short	0x0000
        /*0046*/ 	.short	0x0000
        /*0048*/ 	.byte	0x00, 0xf0, 0x21, 0x00


	//----- nvinfo : EIATTR_MAXREG_COUNT
	.align		4
.L_651:
        /*004c*/ 	.byte	0x03, 0x1b
        /*004e*/ 	.short	0x00ff


	//----- nvinfo : EIATTR_EXIT_INSTR_OFFSETS
	.align		4
        /*0050*/ 	.byte	0x04, 0x1c
        /*0052*/ 	.short	(.L_653 - .L_652)


	//   ....[0]....
.L_652:
        /*0054*/ 	.word	0x00001220


	//----- nvinfo : EIATTR_CTAIDZ_USED
	.align		4
.L_653:
        /*0058*/ 	.byte	0x01, 0x04
	.zero		2


	//----- nvinfo : EIATTR_MAX_THREADS
	.align		4
        /*005c*/ 	.byte	0x04, 0x05
        /*005e*/ 	.short	(.L_655 - .L_654)
.L_654:
        /*0060*/ 	.word	0x000000c4
        /*0064*/ 	.word	0x00000001
        /*0068*/ 	.word	0x00000001
.L_655:


//--------------------- .nv.info.tvmgen_default_fused_nn_contrib_conv2d_winograd_without_weight_transform_add_add_nn_relu_kernel_1 --------------------------
	.section	.nv.info.tvmgen_default_fused_nn_contrib_conv2d_winograd_without_weight_transform_add_add_nn_relu_kernel_1,"",@"SHT_CUDA_INFO"
	.align	4


	//----- nvinfo : EIATTR_CUDA_API_VERSION
	.align		4
        /*0000*/ 	.byte	0x04, 0x37
        /*0002*/ 	.short	(.L_657 - .L_656)
.L_656:
        /*0004*/ 	.word	0x00000073


	//----- nvinfo : EIATTR_SW2861232_WAR
	.align		4
.L_657:
        /*0008*/ 	.byte	0x01, 0x35
	.zero		2


	//----- nvinfo : EIATTR_PARAM_CBANK
	.align		4
        /*000c*/ 	.byte	0x04, 0x0a
        /*000e*/ 	.short	(.L_659 - .L_658)
	.align		4
.L_658:
        /*0010*/ 	.word	index@(.nv.constant0.tvmgen_default_fused_nn_contrib_conv2d_winograd_without_weight_transform_add_add_nn_relu_kernel_1)
        /*0014*/ 	.short	0x0160
        /*0016*/ 	.short	0x0018


	//----- nvinfo : EIATTR_CBANK_PARAM_SIZE
	.align		4
.L_659:
        /*0018*/ 	.byte	0x03, 0x19
        /*001a*/ 	.short	0x0018


	//----- nvinfo : EIATTR_KPARAM_INFO
	.align		4
        /*001c*/ 	.byte	0x04, 0x17
        /*001e*/ 	.short	(.L_661 - .L_660)
.L_660:
        /*0020*/ 	.word	0x00000000
        /*0024*/ 	.short	0x0002
        /*0026*/ 	.short	0x0010
        /*0028*/ 	.byte	0x00, 0xf0, 0x21, 0x00


	//----- nvinfo : EIATTR_KPARAM_INFO
	.align		4
.L_661:
        /*002c*/ 	.byte	0x04, 0x17
        /*002e*/ 	.short	(.L_663 - .L_662)
.L_662:
        /*0030*/ 	.word	0x00000000
        /*0034*/ 	.short	0x0001
        /*0036*/ 	.short	0x0008
        /*0038*/ 	.byte	0x00, 0xf0, 0x21, 0x00


	//----- nvinfo : EIATTR_KPARAM_INFO
	.align		4
.L_663:
        /*003c*/ 	.byte	0x04, 0x17
        /*003e*/ 	.short	(.L_665 - .L_664)
.L_664:
        /*0040*/ 	.word	0x00000000
        /*0044*/ 	.short	0x0000
        /*0046*/ 	.short	0x0000
        /*0048*/ 	.byte	0x00, 0xf0, 0x21, 0x00


	//----- nvinfo : EIATTR_MAXREG_COUNT
	.align		4
.L_665:
        /*004c*/ 	.byte	0x03, 0x1b
        /*004e*/ 	.short	0x00ff


	//----- nvinfo : EIATTR_EXIT_INSTR_OFFSETS
	.align		4
        /*0050*/ 	.byte	0x04, 0x1c
        /*0052*/ 	.short	(.L_667 - .L_666)


	//   ....[0]....
.L_666:
        /*0054*/ 	.word	0x00001160


	//----- nvinfo : EIATTR_CTAIDZ_USED
	.align		4
.L_667:
        /*0058*/ 	.byte	0x01, 0x04
	.zero		2


	//----- nvinfo : EIATTR_MAX_THREADS
	.align		4
        /*005c*/ 	.byte	0x04, 0x05
        /*005e*/ 	.short	(.L_669 - .L_668)
.L_668:
        /*0060*/ 	.word	0x000000c4
        /*0064*/ 	.word	0x00000001
        /*0068*/ 	.word	0x00000001
.L_669:


//--------------------- .nv.info.tvmgen_default_fused_nn_contrib_conv2d_winograd_without_weight_transform_add_nn_relu_2_kernel --------------------------
	.section	.nv.info.tvmgen_default_fused_nn_contrib_conv2d_winograd_without_weight_transform_add_nn_relu_2_kernel,"",@"SHT_CUDA_INFO"
	.align	4


	//----- nvinfo : EIATTR_CUDA_API_VERSION
	.align		4
        /*0000*/ 	.byte	0x04, 0x37
        /*0002*/ 	.short	(.L_671 - .L_670)
.L_670:
        /*0004*/ 	.word	0x00000073


	//----- nvinfo : EIATTR_SW2861232_WAR
	.align		4
.L_671:
        /*0008*/ 	.byte	0x01, 0x35
	.zero		2


	//----- nvinfo : EIATTR_PARAM_CBANK
	.align		4
        /*000c*/ 	.byte	0x04, 0x0a
        /*000e*/ 	.short	(.L_673 - .L_672)
	.align		4
.L_672:
        /*0010*/ 	.word	index@(.nv.constant0.tvmgen_default_fused_nn_contrib_conv2d_winograd_without_weight_transform_add_nn_relu_2_kernel)
        /*0014*/ 	.short	0x0160
        /*0016*/ 	.short	0x0010


	//----- nvinfo : EIATTR_CBANK_PARAM_SIZE
	.align		4
.L_673:
        /*0018*/ 	.byte	0x03, 0x19
        /*001a*/ 	.short	0x0010


	//----- nvinfo : EIATTR_KPARAM_INFO
	.align		4
        /*001c*/ 	.byte	0x04, 0x17
        /*001e*/ 	.short	(.L_675 - .L_674)
.L_674:
        /*0020*/ 	.word	0x00000000
        /*0024*/ 	.short	0x0001
        /*0026*/ 	.short	0x0008
        /*0028*/ 	.byte	0x00, 0xf0, 0x21, 0x00


	//----- nvinfo : EIATTR_KPARAM_INFO
	.align		4
.L_675:
        /*002c*/ 	.byte	0x04, 0x17
        /*002e*/ 	.short	(.L_677 - .L_676)
.L_676:
        /*0030*/ 	.word	0x00000000
        /*0034*/ 	.short	0x0000
        /*0036*/ 	.short	0x0000
        /*0038*/ 	.byte	0x00, 0xf0, 0x21, 0x00


	//----- nvinfo : EIATTR_MAXREG_COUNT
	.align		4
.L_677:
        /*003c*/ 	.byte	0x03, 0x1b
        /*003e*/ 	.short	0x00ff


	//----- nvinfo : EIATTR_EXIT_INSTR_OFFSETS
	.align		4
        /*0040*/ 	.byte	0x04, 0x1c
        /*0042*/ 	.short	(.L_679 - .L_678)


	//   ....[0]....
.L_678:
        /*0044*/ 	.word	0x00000990


	//----- nvinfo : EIATTR_MAX_THREADS
	.align		4
.L_679:
        /*0048*/ 	.byte	0x04, 0x05
        /*004a*/ 	.short	(.L_681 - .L_680)
.L_680:
        /*004c*/ 	.word	0x00000080
        /*0050*/ 	.word	0x00000001
        /*0054*/ 	.word	0x00000001
.L_681:


//--------------------- .nv.info.tvmgen_default_fused_nn_contrib_conv2d_winograd_without_weight_transform_add_nn_relu_3_kernel_1 --------------------------
	.section	.nv.info.tvmgen_default_fused_nn_contrib_conv2d_winograd_without_weight_transform_add_nn_relu_3_kernel_1,"",@"SHT_CUDA_INFO"
	.align	4


	//----- nvinfo : EIATTR_CUDA_API_VERSION
	.align		4
        /*0000*/ 	.byte	0x04, 0x37
        /*0002*/ 	.short	(.L_683 - .L_682)
.L_682:
        /*0004*/ 	.word	0x00000073


	//----- nvinfo : EIATTR_SW2861232_WAR
	.align		4
.L_683:
        /*0008*/ 	.byte	0x01, 0x35
	.zero		2


	//----- nvinfo : EIATTR_PARAM_CBANK
	.align		4
        /*000c*/ 	.byte	0x04, 0x0a
        /*000e*/ 	.short	(.L_685 - .L_684)
	.align		4
.L_684:
        /*0010*/ 	.word	index@(.nv.constant0.tvmgen_default_fused_nn_contrib_conv2d_winograd_without_weight_transform_add_nn_relu_3_kernel_1)
        /*0014*/ 	.short	0x0160
        /*0016*/ 	.short	0x0018


	//----- nvinfo : EIATTR_CBANK_PARAM_SIZE
	.align		4
.L_685:
        /*0018*/ 	.byte	0x03, 0x19
        /*001a*/ 	.short	0x0018


	//----- nvinfo : EIATTR_KPARAM_INFO
	.align		4
        /*001c*/ 	.byte	0x04, 0x17
        /*001e*/ 	.short	(.L_687 - .L_686)
.L_686:
        /*0020*/ 	.word	0x00000000
        /*0024*/ 	.short	0x0002
        /*0026*/ 	.short	0x0010
        /*0028*/ 	.byte	0x00, 0xf0, 0x21, 0x00


	//----- nvinfo : EIATTR_KPARAM_INFO
	.align		4
.L_687:
        /*002c*/ 	.byte	0x04, 0x17
        /*002e*/ 	.short	(.L_689 - .L_688)
.L_688:
        /*0030*/ 	.word	0x00000000
        /*0034*/ 	.short	0x0001
        /*0036*/ 	.short	0x0008
        /*0038*/ 	.byte	0x00, 0xf0, 0x21, 0x00


	//----- nvinfo : EIATTR_KPARAM_INFO
	.align		4
.L_689:
        /*003c*/ 	.byte	0x04, 0x17
        /*003e*/ 	.short	(.L_691 - .L_690)
.L_690:
        /*0040*/ 	.word	0x00000000
        /*0044*/ 	.short	0x0000
        /*0046*/ 	.short	0x0000
        /*0048*/ 	.byte	0x00, 0xf0, 0x21, 0x00


	//----- nvinfo : EIATTR_MAXREG_COUNT
	.align		4
.L_691:
        /*004c*/ 	.byte	0x03, 0x1b
        /*004e*/ 	.short	0x00ff


	//----- nvinfo : EIATTR_EXIT_INSTR_OFFSETS
	.align		4
        /*0050*/ 	.byte	0x04, 0x1c
        /*0052*/ 	.short	(.L_693 - .L_692)


	//   ....[0]....
.L_692:
        /*0054*/ 	.word	0x00000e10


	//----- nvinfo : EIATTR_CTAIDZ_USED
	.align		4
.L_693:
        /*0058*/ 	.byte	0x01, 0x04
	.zero		2


	//----- nvinfo : EIATTR_MAX_THREADS
	.align		4
        /*005c*/ 	.byte	0x04, 0x05
        /*005e*/ 	.short	(.L_695 - .L_694)
.L_694:
        /*0060*/ 	.word	0x00000080
        /*0064*/ 	.word	0x00000001
        /*0068*/ 	.word	0x00000001
.L_695:


//--------------------- .nv.info.tvmgen_default_fused_nn_contrib_conv2d_winograd_without_weight_transform_add_nn_relu_1_kernel_2 --------------------------
	.section	.nv.info.tvmgen_default_fused_nn_contrib_conv2d_winograd_without_weight_transform_add_nn_relu_1_kernel_2,"",@"SHT_CUDA_INFO"
	.align	4


	//----- nvinfo : EIATTR_CUDA_API_VERSION
	.align		4
        /*0000*/ 	.byte	0x04, 0x37
        /*0002*/ 	.short	(.L_697 - .L_696)
.L_696:
        /*0004*/ 	.word	0x00000073


	//----- nvinfo : EIATTR_SW2861232_WAR
	.align		4
.L_697:
        /*0008*/ 	.byte	0x01, 0x35
	.zero		2


	//----- nvinfo : EIATTR_PARAM_CBANK
	.align		4
        /*000c*/ 	.byte	0x04, 0x0a
        /*000e*/ 	.short	(.L_699 - .L_698)
	.align		4
.L_698:
        /*0010*/ 	.word	index@(.nv.constant0.tvmgen_default_fused_nn_contrib_conv2d_winograd_without_weight_transform_add_nn_relu_1_kernel_2)
        /*0014*/ 	.short	0x0160
        /*0016*/ 	.short	0x0018


	//----- nvinfo : EIATTR_CBANK_PARAM_SIZE
	.align		4
.L_699:
        /*0018*/ 	.byte	0x03, 0x19
        /*001a*/ 	.short	0x0018


	//----- nvinfo : EIATTR_KPARAM_INFO
	.align		4
        /*001c*/ 	.byte	0x04, 0x17
        /*001e*/ 	.short	(.L_701 - .L_700)
.L_700:
        /*0020*/ 	.word	0x00000000
        /*0024*/ 	.short	0x0002
        /*0026*/ 	.short	0x0010
        /*0028*/ 	.byte	0x00, 0xf0, 0x21, 0x00


	//----- nvinfo : EIATTR_KPARAM_INFO
	.align		4
.L_701:
        /*002c*/ 	.byte	0x04, 0x17
        /*002e*/ 	.short	(.L_703 - .L_702)
.L_702:
        /*0030*/ 	.word	0x00000000
        /*0034*/ 	.short	0x0001
        /*0036*/ 	.short	0x0008
        /*0038*/ 	.byte	0x00, 0xf0, 0x21, 0x00


	//----- nvinfo : EIATTR_KPARAM_INFO
	.align		4
.L_703:
        /*003c*/ 	.byte	0x04, 0x17
        /*003e*/ 	.short	(.L_705 - .L_704)
.L_704:
        /*0040*/ 	.word	0x00000000
        /*0044*/ 	.short	0x0000
        /*0046*/ 	.short	0x0000
        /*0048*/ 	.byte	0x00, 0xf0, 0x21, 0x00


	//----- nvinfo : EIATTR_MAXREG_COUNT
	.align		4
.L_705:
        /*004c*/ 	.byte	0x03, 0x1b
        /*004e*/ 	.short	0x00ff


	//----- nvinfo : EIATTR_EXIT_INSTR_OFFSETS
	.align		4
        /*0050*/ 	.byte	0x04, 0x1c
        /*0052*/ 	.short	(.L_707 - .L_706)


	//   ....[0]....
.L_706:
        /*0054*/ 	.word	0x000005d0


	//----- nvinfo : EIATTR_MAX_THREADS
	.align		4
.L_707:
        /*0058*/ 	.byte	0x04, 0x05
        /*005a*/ 	.short	(.L_709 - .L_708)
.L_708:
        /*005c*/ 	.word	0x00000080
        /*0060*/ 	.word	0x00000001
        /*0064*/ 	.word	0x00000001
.L_709:


//--------------------- .nv.info.tvmgen_default_fused_nn_contrib_conv2d_winograd_without_weight_transform_add_nn_relu_1_kernel --------------------------
	.section	.nv.info.tvmgen_default_fused_nn_contrib_conv2d_winograd_without_weight_transform_add_nn_relu_1_kernel,"",@"SHT_CUDA_INFO"
	.align	4


	//----- nvinfo : EIATTR_CUDA_API_VERSION
	.align		4
        /*0000*/ 	.byte	0x04, 0x37
        /*0002*/ 	.short	(.L_711 - .L_710)
.L_710:
        /*0004*/ 	.word	0x00000073


	//----- nvinfo : EIATTR_SW2861232_WAR
	.align		4
.L_711:
        /*0008*/ 	.byte	0x01, 0x35
	.zero		2


	//----- nvinfo : EIATTR_PARAM_CBANK
	.align		4
        /*000c*/ 	.byte	0x04, 0x0a
        /*000e*/ 	.short	(.L_713 - .L_712)
	.align		4
.L_712:
        /*0010*/ 	.word	index@(.nv.constant0.tvmgen_default_fused_nn_contrib_conv2d_winograd_without_weight_transform_add_nn_relu_1_kernel)
        /*0014*/ 	.short	0x0160
        /*0016*/ 	.short	0x0010


	//----- nvinfo : EIATTR_CBANK_PARAM_SIZE
	.align		4
.L_713:
        /*0018*/ 	.byte	0x03, 0x19
        /*001a*/ 	.short	0x0010


	//----- nvinfo : EIATTR_KPARAM_INFO
	.align		4
        /*001c*/ 	.byte	0x04, 0x17
        /*001e*/ 	.short	(.L_715 - .L_714)
.L_714:
        /*0020*/ 	.word	0x00000000
        /*0024*/ 	.short	0x0001
        /*0026*/ 	.short	0x0008
        /*0028*/ 	.byte	0x00, 0xf0, 0x21, 0x00


	//----- nvinfo : EIATTR_KPARAM_INFO
	.align		4
.L_715:
        /*002c*/ 	.byte	0x04, 0x17
        /*002e*/ 	.short	(.L_717 - .L_716)
.L_716:
        /*0030*/ 	.word	0x00000000
        /*0034*/ 	.short	0x0000
        /*0036*/ 	.short	0x0000
        /*0038*/ 	.byte	0x00, 0xf0, 0x21, 0x00


	//----- nvinfo : EIATTR_MAXREG_COUNT
	.align		4
.L_717:
        /*003c*/ 	.byte	0x03, 0x1b
        /*003e*/ 	.short	0x00ff


	//----- nvinfo : EIATTR_EXIT_INSTR_OFFSETS
	.align		4
        /*0040*/ 	.byte	0x04, 0x1c
        /*0042*/ 	.short	(.L_719 - .L_718)


	//   ....[0]....
.L_718:
        /*0044*/ 	.word	0x00000970


	//----- nvinfo : EIATTR_MAX_THREADS
	.align		4
.L_719:
        /*0048*/ 	.byte	0x04, 0x05
        /*004a*/ 	.short	(.L_721 - .L_720)
.L_720:
        /*004c*/ 	.word	0x00000080
        /*0050*/ 	.word	0x00000001
        /*0054*/ 	.word	0x00000001
.L_721:


//--------------------- .nv.info.tvmgen_default_fused_nn_contrib_conv2d_winograd_without_weight_transform_add_add_nn_relu_3_kernel --------------------------
	.section	.nv.info.tvmgen_default_fused_nn_contrib_conv2d_winograd_without_weight_transform_add_add_nn_relu_3_kernel,"",@"SHT_CUDA_INFO"
	.align	4


	//----- nvinfo : EIATTR_CUDA_API_VERSION
	.align		4
        /*0000*/ 	.byte	0x04, 0x37
        /*0002*/ 	.short	(.L_723 - .L_722)
.L_722:
        /*0004*/ 	.word	0x00000073


	//----- nvinfo : EIATTR_SW2861232_WAR
	.align		4
.L_723:
        /*0008*/ 	.byte	0x01, 0x35
	.zero		2


	//----- nvinfo : EIATTR_PARAM_CBANK
	.align		4
        /*000c*/ 	.byte	0x04, 0x0a
        /*000e*/ 	.short	(.L_725 - .L_724)
	.align		4
.L_724:
        /*0010*/ 	.word	index@(.nv.constant0.tvmgen_default_fused_nn_contrib_conv2d_winograd_without_weight_transform_add_add_nn_relu_3_kernel)
        /*0014*/ 	.short	0x0160
        /*0016*/ 	.short	0x0010


	//----- nvinfo : EIATTR_CBANK_PARAM_SIZE
	.align		4
.L_725:
        /*0018*/ 	.byte	0x03, 0x19
        /*001a*/ 	.short	0x0010


	//----- nvinfo : EIATTR_KPARAM_INFO
	.align		4
        /*001c*/ 	.byte	0x04, 0x17
        /*001e*/ 	.short	(.L_727 - .L_726)
.L_726:
        /*0020*/ 	.word	0x00000000
        /*0024*/ 	.short	0x0001
        /*0026*/ 	.short	0x0008
        /*0028*/ 	.byte	0x00, 0xf0, 0x21, 0x00


	//----- nvinfo : EIATTR_KPARAM_INFO
	.align		4
.L_727:
        /*002c*/ 	.byte	0x04, 0x17
        /*002e*/ 	.short	(.L_729 - .L_728)
.L_728:
        /*0030*/ 	.word	0x00000000
        /*0034*/ 	.short	0x0000
        /*0036*/ 	.short	0x0000
        /*0038*/ 	.byte	0x00, 0xf0, 0x21, 0x00


	//----- nvinfo : EIATTR_MAXREG_COUNT
	.align		4
.L_729:
        /*003c*/ 	.byte	0x03, 0x1b
        /*003e*/ 	.short	0x00ff


	//----- nvinfo : EIATTR_EXIT_INSTR_OFFSETS
	.align		4
        /*0040*/ 	.byte	0x04, 0x1c
        /*0042*/ 	.short	(.L_731 - .L_730)


	//   ....[0]....
.L_730:
        /*0044*/ 	.word	0x000007b0


	//----- nvinfo : EIATTR_MAX_THREADS
	.align		4
.L_731:
        /*0048*/ 	.byte	0x04, 0x05
        /*004a*/ 	.short	(.L_733 - .L_732)
.L_732:
        /*004c*/ 	.word	0x00000080
        /*0050*/ 	.word	0x00000001
        /*0054*/ 	.word	0x00000001
.L_733:


//--------------------- .nv.info.tvmgen_default_fused_nn_contrib_conv2d_winograd_without_weight_transform_add_nn_relu_kernel_2 --------------------------
	.section	.nv.info.tvmgen_default_fused_nn_contrib_conv2d_winograd_without_weight_transform_add_nn_relu_kernel_2,"",@"SHT_CUDA_INFO"
	.align	4


	//----- nvinfo : EIATTR_CUDA_API_VERSION
	.align		4
        /*0000*/ 	.byte	0x04, 0x37
        /*0002*/ 	.short	(.L_735 - .L_734)
.L_734:
        /*0004*/ 	.word	0x00000073


	//----- nvinfo : EIATTR_SW2861232_WAR
	.align		4
.L_735:
        /*0008*/ 	.byte	0x01, 0x35
	.zero		2


	//----- nvinfo : EIATTR_PARAM_CBANK
	.align		4
        /*000c*/ 	.byte	0x04, 0x0a
        /*000e*/ 	.short	(.L_737 - .L_736)
	.align		4
.L_736:
        /*0010*/ 	.word	index@(.nv.constant0.tvmgen_default_fused_nn_contrib_conv2d_winograd_without_weight_transform_add_nn_relu_kernel_2)
        /*0014*/ 	.short	0x0160
        /*0016*/ 	.short	0x0018


	//----- nvinfo : EIATTR_CBANK_PARAM_SIZE
	.align		4
.L_737:
        /*0018*/ 	.byte	0x03, 0x19
        /*001a*/ 	.short	0x0018


	//----- nvinfo : EIATTR_KPARAM_INFO
	.align		4
        /*001c*/ 	.byte	0x04, 0x17
        /*001e*/ 	.short	(.L_739 - .L_738)
.L_738:
        /*0020*/ 	.word	0x00000000
        /*0024*/ 	.short	0x0002
        /*0026*/ 	.short	0x0010
        /*0028*/ 	.byte	0x00, 0xf0, 0x21, 0x00


	//----- nvinfo : EIATTR_KPARAM_INFO
	.align		4
.L_739:
        /*002c*/ 	.byte	0x04, 0x17
        /*002e*/ 	.short	(.L_741 - .L_740)
.L_740:
        /*0030*/ 	.word	0x00000000
        /*0034*/ 	.short	0x0001
        /*0036*/ 	.short	0x0008
        /*0038*/ 	.byte	0x00, 0xf0, 0x21, 0x00


	//----- nvinfo : EIATTR_KPARAM_INFO
	.align		4
.L_741:
        /*003c*/ 	.byte	0x04, 0x17
        /*003e*/ 	.short	(.L_743 - .L_742)
.L_742:
        /*0040*/ 	.word	0x00000000
        /*0044*/ 	.short	0x0000
        /*0046*/ 	.short	0x0000
        /*0048*/ 	.byte	0x00, 0xf0, 0x21, 0x00


	//----- nvinfo : EIATTR_MAXREG_COUNT
	.align		4
.L_743:
        /*004c*/ 	.byte	0x03, 0x1b
        /*004e*/ 	.short	0x00ff


	//----- nvinfo : EIATTR_EXIT_INSTR_OFFSETS
	.align		4
        /*0050*/ 	.byte	0x04, 0x1c
        /*0052*/ 	.short	(.L_745 - .L_744)


	//   ....[0]....
.L_744:
        /*0054*/ 	.word	0x00001a70


	//----- nvinfo : EIATTR_MAX_THREADS
	.align		4
.L_745:
        /*0058*/ 	.byte	0x04, 0x05
        /*005a*/ 	.short	(.L_747 - .L_746)
.L_746:
        /*005c*/ 	.word	0x00000080
        /*0060*/ 	.word	0x00000001
        /*0064*/ 	.word	0x00000001
.L_747:


//--------------------- .nv.info.tvmgen_default_fused_nn_conv2d_add_nn_relu_kernel --------------------------
	.section	.nv.info.tvmgen_default_fused_nn_conv2d_add_nn_relu_kernel,"",@"SHT_CUDA_INFO"
	.align	4


	//----- nvinfo : EIATTR_CUDA_API_VERSION
	.align		4
        /*0000*/ 	.byte	0x04, 0x37
        /*0002*/ 	.short	(.L_749 - .L_748)
.L_748:
        /*0004*/ 	.word	0x00000073


	//----- nvinfo : EIATTR_SW2861232_WAR
	.align		4
.L_749:
        /*0008*/ 	.byte	0x01, 0x35
	.zero		2


	//----- nvinfo : EIATTR_PARAM_CBANK
	.align		4
        /*000c*/ 	.byte	0x04, 0x0a
        /*000e*/ 	.short	(.L_751 - .L_750)
	.align		4
.L_750:
        /*0010*/ 	.word	index@(.nv.constant0.tvmgen_default_fused_nn_conv2d_add_nn_relu_kernel)
        /*0014*/ 	.short	0x0160
        /*0016*/ 	.short	0x0020


	//----- nvinfo : EIATTR_CBANK_PARAM_SIZE
	.align		4
.L_751:
        /*0018*/ 	.byte	0x03, 0x19
        /*001a*/ 	.short	0x0020


	//----- nvinfo : EIATTR_KPARAM_INFO
	.align		4
        /*001c*/ 	.byte	0x04, 0x17
        /*001e*/ 	.short	(.L_753 - .L_752)
.L_752:
        /*0020*/ 	.word	0x00000000
        /*0024*/ 	.short	0x0003
        /*0026*/ 	.short	0x0018
        /*0028*/ 	.byte	0x00, 0xf0, 0x21, 0x00


	//----- nvinfo : EIATTR_KPARAM_INFO
	.align		4
.L_753:
        /*002c*/ 	.byte	0x04, 0x17
        /*002e*/ 	.short	(.L_755 - .L_754)
.L_754:
        /*0030*/ 	.word	0x00000000
        /*0034*/ 	.short	0x0002
        /*0036*/ 	.short	0x0010
        /*0038*/ 	.byte	0x00, 0xf0, 0x21, 0x00


	//----- nvinfo : EIATTR_KPARAM_INFO
	.align		4
.L_755:
        /*003c*/ 	.byte	0x04, 0x17
        /*003e*/ 	.short	(.L_757 - .L_756)
.L_756:
        /*0040*/ 	.word	0x00000000
        /*0044*/ 	.short	0x0001
        /*0046*/ 	.short	0x0008
        /*0048*/ 	.byte	0x00, 0xf0, 0x21, 0x00


	//----- nvinfo : EIATTR_KPARAM_INFO
	.align		4
.L_757:
        /*004c*/ 	.byte	0x04, 0x17
        /*004e*/ 	.short	(.L_759 - .L_758)
.L_758:
        /*0050*/ 	.word	0x00000000
        /*0054*/ 	.short	0x0000
        /*0056*/ 	.short	0x0000
        /*0058*/ 	.byte	0x00, 0xf0, 0x21, 0x00


	//----- nvinfo : EIATTR_MAXREG_COUNT
	.align		4
.L_759:
        /*005c*/ 	.byte	0x03, 0x1b
        /*005e*/ 	.short	0x00ff


	//----- nvinfo : EIATTR_EXIT_INSTR_OFFSETS
	.align		4
        /*0060*/ 	.byte	0x04, 0x1c
        /*0062*/ 	.short	(.L_761 - .L_760)


	//   ....[0]....
.L_760:
        /*0064*/ 	.word	0x000019d0


	//----- nvinfo : EIATTR_MAX_THREADS
	.align		4
.L_761:
        /*0068*/ 	.byte	0x04, 0x05
        /*006a*/ 	.short	(.L_763 - .L_762)
.L_762:
        /*006c*/ 	.word	0x00000080
        /*0070*/ 	.word	0x00000001
        /*0074*/ 	.word	0x00000001


	//----- nvinfo : EIATTR_CRS_STACK_SIZE
	.align		4
.L_763:
        /*0078*/ 	.byte	0x04, 0x1e
        /*007a*/ 	.short	(.L_765 - .L_764)
.L_764:
        /*007c*/ 	.word	0x00000000
.L_765:


//--------------------- .nv.info.tvmgen_default_fused_nn_contrib_conv2d_winograd_without_weight_transform_add_nn_relu_kernel_1 --------------------------
	.section	.nv.info.tvmgen_default_fused_nn_contrib_conv2d_winograd_without_weight_transform_add_nn_relu_kernel_1,"",@"SHT_CUDA_INFO"
	.align	4


	//----- nvinfo : EIATTR_CUDA_API_VERSION
	.align		4
        /*0000*/ 	.byte	0x04, 0x37
        /*0002*/ 	.short	(.L_767 - .L_766)
.L_766:
        /*0004*/ 	.word	0x00000073


	//----- nvinfo : EIATTR_SW2861232_WAR
	.align		4
.L_767:
        /*0008*/ 	.byte	0x01, 0x35
	.zero		2


	//----- nvinfo : EIATTR_PARAM_CBANK
	.align		4
        /*000c*/ 	.byte	0x04, 0x0a
        /*000e*/ 	.short	(.L_769 - .L_768)
	.align		4
.L_768:
        /*0010*/ 	.word	index@(.nv.constant0.tvmgen_default_fused_nn_contrib_conv2d_winograd_without_weight_transform_add_nn_relu_kernel_1)
        /*0014*/ 	.short	0x0160
        /*0016*/ 	.short	0x0018


	//----- nvinfo : EIATTR_CBANK_PARAM_SIZE
	.align		4
.L_769:
        /*0018*/ 	.byte	0x03, 0x19
        /*001a*/ 	.short	0x0018


	//----- nvinfo : EIATTR_KPARAM_INFO
	.align		4
        /*001c*/ 	.byte	0x04, 0x17
        /*001e*/ 	.short	(.L_771 - .L_770)
.L_770:
        /*0020*/ 	.word	0x00000000
        /*0024*/ 	.short	0x0002
        /*0026*/ 	.short	0x0010
        /*0028*/ 	.byte	0x00, 0xf0, 0x21, 0x00


	//----- nvinfo : EIATTR_KPARAM_INFO
	.align		4
.L_771:
        /*002c*/ 	.byte	0x04, 0x17
        /*002e*/ 	.short	(.L_773 - .L_772)
.L_772:
        /*0030*/ 	.word	0x00000000
        /*0034*/ 	.short	0x0001
        /*0036*/ 	.short	0x0008
        /*0038*/ 	.byte	0x00, 0xf0, 0x21, 0x00


	//----- nvinfo : EIATTR_KPARAM_INFO
	.align		4
.L_773:
        /*003c*/ 	.byte	0x04, 0x17
        /*003e*/ 	.short	(.L_775 - .L_774)
.L_774:
        /*0040*/ 	.word	0x00000000
        /*0044*/ 	.short	0x0000
        /*0046*/ 	.short	0x0000
        /*0048*/ 	.byte	0x00, 0xf0, 0x21, 0x00


	//----- nvinfo : EIATTR_MAXREG_COUNT
	.align		4
.L_775:
        /*004c*/ 	.byte	0x03, 0x1b
        /*004e*/ 	.short	0x00ff


	//----- nvinfo : EIATTR_EXIT_INSTR_OFFSETS
	.align		4
        /*0050*/ 	.byte	0x04, 0x1c
        /*0052*/ 	.short	(.L_777 - .L_776)


	//   ....[0]....
.L_776:
        /*0054*/ 	.word	0x00001160


	//----- nvinfo : EIATTR_CTAIDZ_USED
	.align		4
.L_777:
        /*0058*/ 	.byte	0x01, 0x04
	.zero		2


	//----- nvinfo : EIATTR_MAX_THREADS
	.align		4
        /*005c*/ 	.byte	0x04, 0x05
        /*005e*/ 	.short	(.L_779 - .L_778)
.L_778:
        /*0060*/ 	.word	0x000000c4
        /*0064*/ 	.word	0x00000001
        /*0068*/ 	.word	0x00000001
.L_779:


//--------------------- .nv.info.tvmgen_default_fused_nn_global_avg_pool2d_kernel_1 --------------------------
	.section	.nv.info.tvmgen_default_fused_nn_global_avg_pool2d_kernel_1,"",@"SHT_CUDA_INFO"
	.align	4


	//----- nvinfo : EIATTR_CUDA_API_VERSION
	.align		4
        /*0000*/ 	.byte	0x04, 0x37
        /*0002*/ 	.short	(.L_781 - .L_780)
.L_780:
        /*0004*/ 	.word	0x00000073


	//----- nvinfo : EIATTR_SW2861232_WAR
	.align		4
.L_781:
        /*0008*/ 	.byte	0x01, 0x35
	.zero		2


	//----- nvinfo : EIATTR_PARAM_CBANK
	.align		4
        /*000c*/ 	.byte	0x04, 0x0a
        /*000e*/ 	.short	(.L_783 - .L_782)
	.align		4
.L_782:
        /*0010*/ 	.word	index@(.nv.constant0.tvmgen_default_fused_nn_global_avg_pool2d_kernel_1)
        /*0014*/ 	.short	0x0160
        /*0016*/ 	.short	0x0010


	//----- nvinfo : EIATTR_CBANK_PARAM_SIZE
	.align		4
.L_783:
        /*0018*/ 	.byte	0x03, 0x19
        /*001a*/ 	.short	0x0010


	//----- nvinfo : EIATTR_KPARAM_INFO
	.align		4
        /*001c*/ 	.byte	0x04, 0x17
        /*001e*/ 	.short	(.L_785 - .L_784)
.L_784:
        /*0020*/ 	.word	0x00000000
        /*0024*/ 	.short	0x0001
        /*0026*/ 	.short	0x0008
        /*0028*/ 	.byte	0x00, 0xf0, 0x21, 0x00


	//----- nvinfo : EIATTR_KPARAM_INFO
	.align		4
.L_785:
        /*002c*/ 	.byte	0x04, 0x17
        /*002e*/ 	.short	(.L_787 - .L_786)
.L_786:
        /*0030*/ 	.word	0x00000000
        /*0034*/ 	.short	0x0000
        /*0036*/ 	.short	0x0000
        /*0038*/ 	.byte	0x00, 0xf0, 0x21, 0x00


	//----- nvinfo : EIATTR_MAXREG_COUNT
	.align		4
.L_787:
        /*003c*/ 	.byte	0x03, 0x1b
        /*003e*/ 	.short	0x0080


	//----- nvinfo : EIATTR_EXIT_INSTR_OFFSETS
	.align		4
        /*0040*/ 	.byte	0x04, 0x1c
        /*0042*/ 	.short	(.L_789 - .L_788)


	//   ....[0]....
.L_788:
        /*0044*/ 	.word	0x00000090


	//----- nvinfo : EIATTR_MAX_THREADS
	.align		4
.L_789:
        /*0048*/ 	.byte	0x04, 0x05
        /*004a*/ 	.short	(.L_791 - .L_790)
.L_790:
        /*004c*/ 	.word	0x00000200
        /*0050*/ 	.word	0x00000001
        /*0054*/ 	.word	0x00000001
.L_791:


//--------------------- .nv.info.tvmgen_default_fused_nn_max_pool2d_kernel --------------------------
	.section	.nv.info.tvmgen_default_fused_nn_max_pool2d_kernel,"",@"SHT_CUDA_INFO"
	.align	4


	//----- nvinfo : EIATTR_CUDA_API_VERSION
	.align		4
        /*0000*/ 	.byte	0x04, 0x37
        /*0002*/ 	.short	(.L_793 - .L_792)
.L_792:
        /*0004*/ 	.word	0x00000073


	//----- nvinfo : EIATTR_SW2861232_WAR
	.align		4
.L_793:
        /*0008*/ 	.byte	0x01, 0x35
	.zero		2


	//----- nvinfo : EIATTR_PARAM_CBANK
	.align		4
        /*000c*/ 	.byte	0x04, 0x0a
        /*000e*/ 	.short	(.L_795 - .L_794)
	.align		4
.L_794:
        /*0010*/ 	.word	index@(.nv.constant0.tvmgen_default_fused_nn_max_pool2d_kernel)
        /*0014*/ 	.short	0x0160
        /*0016*/ 	.short	0x0010


	//----- nvinfo : EIATTR_CBANK_PARAM_SIZE
	.align		4
.L_795:
        /*0018*/ 	.byte	0x03, 0x19
        /*001a*/ 	.short	0x0010


	//----- nvinfo : EIATTR_KPARAM_INFO
	.align		4
        /*001c*/ 	.byte	0x04, 0x17
        /*001e*/ 	.short	(.L_797 - .L_796)
.L_796:
        /*0020*/ 	.word	0x00000000
        /*0024*/ 	.short	0x0001
        /*0026*/ 	.short	0x0008
        /*0028*/ 	.byte	0x00, 0xf0, 0x21, 0x00


	//----- nvinfo : EIATTR_KPARAM_INFO
	.align		4
.L_797:
        /*002c*/ 	.byte	0x04, 0x17
        /*002e*/ 	.short	(.L_799 - .L_798)
.L_798:
        /*0030*/ 	.word	0x00000000
        /*0034*/ 	.short	0x0000
        /*0036*/ 	.short	0x0000
        /*0038*/ 	.byte	0x00, 0xf0, 0x21, 0x00


	//----- nvinfo : EIATTR_MAXREG_COUNT
	.align		4
.L_799:
        /*003c*/ 	.byte	0x03, 0x1b
        /*003e*/ 	.short	0x0040


	//----- nvinfo : EIATTR_EXIT_INSTR_OFFSETS
	.align		4
        /*0040*/ 	.byte	0x04, 0x1c
        /*0042*/ 	.short	(.L_801 - .L_800)


	//   ....[0]....
.L_800:
        /*0044*/ 	.word	0x000003d0


	//----- nvinfo : EIATTR_MAX_THREADS
	.align		4
.L_801:
        /*0048*/ 	.byte	0x04, 0x05
        /*004a*/ 	.short	(.L_803 - .L_802)
.L_802:
        /*004c*/ 	.word	0x00000400
        /*0050*/ 	.word	0x00000001
        /*0054*/ 	.word	0x00000001
.L_803:


//--------------------- .nv.rel.action            --------------------------
	.section	.nv.rel.action,"",@"SHT_CUDA_RELOCINFO"
	.align	8
	.sectionentsize	8
        /*0000*/ 	.byte	0x4b, 0x00, 0x00, 0x00, 0x00, 0x00, 0x00, 0x00, 0x00, 0x02, 0x02, 0x08, 0x10, 0x0a, 0x2f, 0x22
        /* <DEDUP_REMOVED lines=12> */
        /*00d0*/ 	.byte	0x00, 0x00, 0x00, 0x14, 0x2c, 0x00, 0x00, 0x00


//--------------------- .nv.constant0.tvmgen_default_fused_nn_conv2d_add_1_kernel --------------------------
	.section	.nv.constant0.tvmgen_default_fused_nn_conv2d_add_1_kernel,"a",@progbits
	.align	4
.nv.constant0.tvmgen_default_fused_nn_conv2d_add_1_kernel:
	.zero		384


//--------------------- .nv.constant0.tvmgen_default_fused_nn_conv2d_add_nn_relu_1_kernel --------------------------
	.section	.nv.constant0.tvmgen_default_fused_nn_conv2d_add_nn_relu_1_kernel,"a",@progbits
	.align	4
.nv.constant0.tvmgen_default_fused_nn_conv2d_add_nn_relu_1_kernel:
	.zero		384


//--------------------- .nv.constant0.tvmgen_default_fused_nn_contrib_conv2d_winograd_without_weight_transform_add_add_nn_relu_1_kernel --------------------------
	.section	.nv.constant0.tvmgen_default_fused_nn_contrib_conv2d_winograd_without_weight_transform_add_add_nn_relu_1_kernel,"a",@progbits
	.align	4
.nv.constant0.tvmgen_default_fused_nn_contrib_conv2d_winograd_without_weight_transform_add_add_nn_relu_1_kernel:
	.zero		368


//--------------------- .nv.constant0.tvmgen_default_fused_nn_contrib_conv2d_winograd_without_weight_transform_add_add_nn_relu_kernel_2 --------------------------
	.section	.nv.constant0.tvmgen_default_fused_nn_contrib_conv2d_winograd_without_weight_transform_add_add_nn_relu_kernel_2,"a",@progbits
	.align	4
.nv.constant0.tvmgen_default_fused_nn_contrib_conv2d_winograd_without_weight_transform_add_add_nn_relu_kernel_2:
	.zero		384


//--------------------- .nv.constant0.tvmgen_default_fused_nn_contrib_conv2d_winograd_without_weight_transform_add_add_nn_relu_3_kernel_2 --------------------------
	.section	.nv.constant0.tvmgen_default_fused_nn_contrib_conv2d_winograd_without_weight_transform_add_add_nn_relu_3_kernel_2,"a",@progbits
	.align	4
.nv.constant0.tvmgen_default_fused_nn_contrib_conv2d_winograd_without_weight_transform_add_add_nn_relu_3_kernel_2:
	.zero		384


//--------------------- .nv.constant0.tvmgen_default_fused_nn_contrib_conv2d_winograd_without_weight_transform_add_add_nn_relu_3_kernel_1 --------------------------
	.section	.nv.constant0.tvmgen_default_fused_nn_contrib_conv2d_winograd_without_weight_transform_add_add_nn_relu_3_kernel_1,"a",@progbits
	.align	4
.nv.constant0.tvmgen_default_fused_nn_contrib_conv2d_winograd_without_weight_transform_add_add_nn_relu_3_kernel_1:
	.zero		376


//--------------------- .nv.constant0.tvmgen_default_fused_nn_global_avg_pool2d_kernel --------------------------
	.section	.nv.constant0.tvmgen_default_fused_nn_global_avg_pool2d_kernel,"a",@progbits
	.align	4
.nv.constant0.tvmgen_default_fused_nn_global_avg_pool2d_kernel:
	.zero		368


//--------------------- .nv.constant0.tvmgen_default_fused_nn_contrib_conv2d_winograd_without_weight_transform_add_add_nn_relu_kernel --------------------------
	.section	.nv.constant0.tvmgen_default_fused_nn_contrib_conv2d_winograd_without_weight_transform_add_add_nn_relu_kernel,"a",@progbits
	.align	4
.nv.constant0.tvmgen_default_fused_nn_contrib_conv2d_winograd_without_weight_transform_add_add_nn_relu_kernel:
	.zero		368


//--------------------- .nv.constant0.tvmgen_default_fused_nn_contrib_conv2d_winograd_without_weight_transform_add_add_nn_relu_2_kernel_2 --------------------------
	.section	.nv.constant0.tvmgen_default_fused_nn_contrib_conv2d_winograd_without_weight_transform_add_add_nn_relu_2_kernel_2,"a",@progbits
	.align	4
.nv.constant0.tvmgen_default_fused_nn_contrib_conv2d_winograd_without_weight_transform_add_add_nn_relu_2_kernel_2:
	.zero		384


//--------------------- .nv.constant0.tvmgen_default_fused_nn_conv2d_add_kernel --------------------------
	.section	.nv.constant0.tvmgen_default_fused_nn_conv2d_add_kernel,"a",@progbits
	.align	4
.nv.constant0.tvmgen_default_fused_nn_conv2d_add_kernel:
	.zero		384


//--------------------- .nv.constant0.tvmgen_default_fused_nn_conv2d_add_nn_relu_2_kernel --------------------------
	.section	.nv.constant0.tvmgen_default_fused_nn_conv2d_add_nn_relu_2_kernel,"a",@progbits
	.align	4
.nv.constant0.tvmgen_default_fused_nn_conv2d_add_nn_relu_2_kernel:
	.zero		384


//--------------------- .nv.constant0.tvmgen_default_fused_nn_contrib_conv2d_winograd_without_weight_transform_add_add_nn_relu_2_kernel --------------------------
	.section	.nv.constant0.tvmgen_default_fused_nn_contrib_conv2d_winograd_without_weight_transform_add_add_nn_relu_2_kernel,"a",@progbits
	.align	4
.nv.constant0.tvmgen_default_fused_nn_contrib_conv2d_winograd_without_weight_transform_add_add_nn_relu_2_kernel:
	.zero		368


//--------------------- .nv.constant0.tvmgen_default_fused_nn_contrib_conv2d_winograd_without_weight_transform_add_nn_relu_3_kernel_2 --------------------------
	.section	.nv.constant0.tvmgen_default_fused_nn_contrib_conv2d_winograd_without_weight_transform_add_nn_relu_3_kernel_2,"a",@progbits
	.align	4
.nv.constant0.tvmgen_default_fused_nn_contrib_conv2d_winograd_without_weight_transform_add_nn_relu_3_kernel_2:
	.zero		376


//--------------------- .nv.constant0.tvmgen_default_fused_nn_contrib_conv2d_winograd_without_weight_transform_add_nn_relu_1_kernel_1 --------------------------
	.section	.nv.constant0.tvmgen_default_fused_nn_contrib_conv2d_winograd_without_weight_transform_add_nn_relu_1_kernel_1,"a",@progbits
	.align	4
.nv.constant0.tvmgen_default_fused_nn_contrib_conv2d_winograd_without_weight_transform_add_nn_relu_1_kernel_1:
	.zero		376


//--------------------- .nv.constant0.tvmgen_default_fused_nn_conv2d_add_nn_relu_3_kernel --------------------------
	.section	.nv.constant0.tvmgen_default_fused_nn_conv2d_add_nn_relu_3_kernel,"a",@progbits
	.align	4
.nv.constant0.tvmgen_default_fused_nn_conv2d_add_nn_relu_3_kernel:
	.zero		384


//--------------------- .nv.constant0.tvmgen_default_fused_nn_batch_flatten_kernel --------------------------
	.section	.nv.constant0.tvmgen_default_fused_nn_batch_flatten_kernel,"a",@progbits
	.align	4
.nv.constant0.tvmgen_default_fused_nn_batch_flatten_kernel:
	.zero		368


//--------------------- .nv.constant0.tvmgen_default_fused_nn_conv2d_add_2_kernel --------------------------
	.section	.nv.constant0.tvmgen_default_fused_nn_conv2d_add_2_kernel,"a",@progbits
	.align	4
.nv.constant0.tvmgen_default_fused_nn_conv2d_add_2_kernel:
	.zero		384


//--------------------- .nv.constant0.tvmgen_default_fused_nn_contrib_conv2d_winograd_without_weight_transform_add_nn_relu_3_kernel --------------------------
	.section	.nv.constant0.tvmgen_default_fused_nn_contrib_conv2d_winograd_without_weight_transform_add_nn_relu_3_kernel,"a",@progbits
	.align	4
.nv.constant0.tvmgen_default_fused_nn_contrib_conv2d_winograd_without_weight_transform_add_nn_relu_3_kernel:
	.zero		368


//--------------------- .nv.constant0.tvmgen_default_fused_nn_contrib_conv2d_winograd_without_weight_transform_add_add_nn_relu_2_kernel_1 --------------------------
	.section	.nv.constant0.tvmgen_default_fused_nn_contrib_conv2d_winograd_without_weight_transform_add_add_nn_relu_2_kernel_1,"a",@progbits
	.align	4
.nv.constant0.tvmgen_default_fused_nn_contrib_conv2d_winograd_without_weight_transform_add_add_nn_relu_2_kernel_1:
	.zero		376


//--------------------- .nv.constant0.tvmgen_default_fused_nn_contrib_conv2d_winograd_without_weight_transform_add_add_nn_relu_1_kernel_2 --------------------------
	.section	.nv.constant0.tvmgen_default_fused_nn_contrib_conv2d_winograd_without_weight_transform_add_add_nn_relu_1_kernel_2,"a",@progbits
	.align	4
.nv.constant0.tvmgen_default_fused_nn_contrib_conv2d_winograd_without_weight_transform_add_add_nn_relu_1_kernel_2:
	.zero		384


//--------------------- .nv.constant0.tvmgen_default_fused_nn_dense_add_kernel --------------------------
	.section	.nv.constant0.tvmgen_default_fused_nn_dense_add_kernel,"a",@progbits
	.align	4
.nv.constant0.tvmgen_default_fused_nn_dense_add_kernel:
	.zero		384


//--------------------- .nv.constant0.tvmgen_default_fused_nn_contrib_conv2d_winograd_without_weight_transform_add_nn_relu_2_kernel_2 --------------------------
	.section	.nv.constant0.tvmgen_default_fused_nn_contrib_conv2d_winograd_without_weight_transform_add_nn_relu_2_kernel_2,"a",@progbits
	.align	4
.nv.constant0.tvmgen_default_fused_nn_contrib_conv2d_winograd_without_weight_transform_add_nn_relu_2_kernel_2:
	.zero		376


//--------------------- .nv.constant0.tvmgen_default_fused_nn_contrib_conv2d_winograd_without_weight_transform_add_nn_relu_2_kernel_1 --------------------------
	.section	.nv.constant0.tvmgen_default_fused_nn_contrib_conv2d_winograd_without_weight_transform_add_nn_relu_2_kernel_1,"a",@progbits
	.align	4
.nv.constant0.tvmgen_default_fused_nn_contrib_conv2d_winograd_without_weight_transform_add_nn_relu_2_kernel_1:
	.zero		376


//--------------------- .nv.constant0.tvmgen_default_fused_nn_contrib_conv2d_winograd_without_weight_transform_add_nn_relu_kernel --------------------------
	.section	.nv.constant0.tvmgen_default_fused_nn_contrib_conv2d_winograd_without_weight_transform_add_nn_relu_kernel,"a",@progbits
	.align	4
.nv.constant0.tvmgen_default_fused_nn_contrib_conv2d_winograd_without_weight_transform_add_nn_relu_kernel:
	.zero		368


//--------------------- .nv.constant0.tvmgen_default_fused_nn_contrib_conv2d_winograd_without_weight_transform_add_add_nn_relu_1_kernel_1 --------------------------
	.section	.nv.constant0.tvmgen_default_fused_nn_contrib_conv2d_winograd_without_weight_transform_add_add_nn_relu_1_kernel_1,"a",@progbits
	.align	4
.nv.constant0.tvmgen_default_fused_nn_contrib_conv2d_winograd_without_weight_transform_add_add_nn_relu_1_kernel_1:
	.zero		376


//--------------------- .nv.constant0.tvmgen_default_fused_nn_contrib_conv2d_winograd_without_weight_transform_add_add_nn_relu_kernel_1 --------------------------
	.section	.nv.constant0.tvmgen_default_fused_nn_contrib_conv2d_winograd_without_weight_transform_add_add_nn_relu_kernel_1,"a",@progbits
	.align	4
.nv.constant0.tvmgen_default_fused_nn_contrib_conv2d_winograd_without_weight_transform_add_add_nn_relu_kernel_1:
	.zero		376


//--------------------- .nv.constant0.tvmgen_default_fused_nn_contrib_conv2d_winograd_without_weight_transform_add_nn_relu_2_kernel --------------------------
	.section	.nv.constant0.tvmgen_default_fused_nn_contrib_conv2d_winograd_without_weight_transform_add_nn_relu_2_kernel,"a",@progbits
	.align	4
.nv.constant0.tvmgen_default_fused_nn_contrib_conv2d_winograd_without_weight_transform_add_nn_relu_2_kernel:
	.zero		368


//--------------------- .nv.constant0.tvmgen_default_fused_nn_contrib_conv2d_winograd_without_weight_transform_add_nn_relu_3_kernel_1 --------------------------
	.section	.nv.constant0.tvmgen_default_fused_nn_contrib_conv2d_winograd_without_weight_transform_add_nn_relu_3_kernel_1,"a",@progbits
	.align	4
.nv.constant0.tvmgen_default_fused_nn_contrib_conv2d_winograd_without_weight_transform_add_nn_relu_3_kernel_1:
	.zero		376


//--------------------- .nv.constant0.tvmgen_default_fused_nn_contrib_conv2d_winograd_without_weight_transform_add_nn_relu_1_kernel_2 --------------------------
	.section	.nv.constant0.tvmgen_default_fused_nn_contrib_conv2d_winograd_without_weight_transform_add_nn_relu_1_kernel_2,"a",@progbits
	.align	4
.nv.constant0.tvmgen_default_fused_nn_contrib_conv2d_winograd_without_weight_transform_add_nn_relu_1_kernel_2:
	.zero		376


//--------------------- .nv.constant0.tvmgen_default_fused_nn_contrib_conv2d_winograd_without_weight_transform_add_nn_relu_1_kernel --------------------------
	.section	.nv.constant0.tvmgen_default_fused_nn_contrib_conv2d_winograd_without_weight_transform_add_nn_relu_1_kernel,"a",@progbits
	.align	4
.nv.constant0.tvmgen_default_fused_nn_contrib_conv2d_winograd_without_weight_transform_add_nn_relu_1_kernel:
	.zero		368


//--------------------- .nv.constant0.tvmgen_default_fused_nn_contrib_conv2d_winograd_without_weight_transform_add_add_nn_relu_3_kernel --------------------------
	.section	.nv.constant0.tvmgen_default_fused_nn_contrib_conv2d_winograd_without_weight_transform_add_add_nn_relu_3_kernel,"a",@progbits
	.align	4
.nv.constant0.tvmgen_default_fused_nn_contrib_conv2d_winograd_without_weight_transform_add_add_nn_relu_3_kernel:
	.zero		368


//--------------------- .nv.constant0.tvmgen_default_fused_nn_contrib_conv2d_winograd_without_weight_transform_add_nn_relu_kernel_2 --------------------------
	.section	.nv.constant0.tvmgen_default_fused_nn_contrib_conv2d_winograd_without_weight_transform_add_nn_relu_kernel_2,"a",@progbits
	.align	4
.nv.constant0.tvmgen_default_fused_nn_contrib_conv2d_winograd_without_weight_transform_add_nn_relu_kernel_2:
	.zero		376


//--------------------- .nv.constant0.tvmgen_default_fused_nn_conv2d_add_nn_relu_kernel --------------------------
	.section	.nv.constant0.tvmgen_default_fused_nn_conv2d_add_nn_relu_kernel,"a",@progbits
	.align	4
.nv.constant0.tvmgen_default_fused_nn_conv2d_add_nn_relu_kernel:
	.zero		384


//--------------------- .nv.constant0.tvmgen_default_fused_nn_contrib_conv2d_winograd_without_weight_transform_add_nn_relu_kernel_1 --------------------------
	.section	.nv.constant0.tvmgen_default_fused_nn_contrib_conv2d_winograd_without_weight_transform_add_nn_relu_kernel_1,"a",@progbits
	.align	4
.nv.constant0.tvmgen_default_fused_nn_contrib_conv2d_winograd_without_weight_transform_add_nn_relu_kernel_1:
	.zero		376


//--------------------- .nv.constant0.tvmgen_default_fused_nn_global_avg_pool2d_kernel_1 --------------------------
	.section	.nv.constant0.tvmgen_default_fused_nn_global_avg_pool2d_kernel_1,"a",@progbits
	.align	4
.nv.constant0.tvmgen_default_fused_nn_global_avg_pool2d_kernel_1:
	.zero		368


//--------------------- .nv.constant0.tvmgen_default_fused_nn_max_pool2d_kernel --------------------------
	.section	.nv.constant0.tvmgen_default_fused_nn_max_pool2d_kernel,"a",@progbits
	.align	4
.nv.constant0.tvmgen_default_fused_nn_max_pool2d_kernel:
	.zero		368


//--------------------- .text.tvmgen_default_fused_nn_conv2d_add_1_kernel --------------------------
	.section	.text.tvmgen_default_fused_nn_conv2d_add_1_kernel,"ax",@progbits
	.sectionflags	@"SHF_BARRIERS=1"
	.sectioninfo	@"SHI_REGISTERS=39"
	.align	128
        .global         tvmgen_default_fused_nn_conv2d_add_1_kernel
        .type           tvmgen_default_fused_nn_conv2d_add_1_kernel,@function
        .size           tvmgen_default_fused_nn_conv2d_add_1_kernel,(.L_x_87 - tvmgen_default_fused_nn_conv2d_add_1_kernel)
        .other          tvmgen_default_fused_nn_conv2d_add_1_kernel,@"STO_CUDA_ENTRY STV_DEFAULT"
tvmgen_default_fused_nn_conv2d_add_1_kernel:
.text.tvmgen_default_fused_nn_conv2d_add_1_kernel:
[----:B------:R-:W-:-:S02]  /*0000*/  MOV R1, c[0x0][0x28] ;  /* 0x00000a0000017a02 */ /* 0x000fc40000000f00 */
[----:B------:R-:W0:Y:S01]  /*0010*/  S2R R0, SR_TID.Z ;  /* 0x0000000000007919 */ /* 0x000e220000002300 */
[----:B------:R-:W-:Y:S01]  /*0020*/  MOV R24, 0x4 ;  /* 0x0000000400187802 */ /* 0x000fe20000000f00 */
[----:B------:R-:W-:Y:S01]  /*0030*/  ULDC.64 UR4, c[0x0][0x118] ;  /* 0x0000460000047ab9 */ /* 0x000fe20000000a00 */
[----:B------:R-:W-:Y:S01]  /*0040*/  MOV R19, RZ ;  /* 0x000000ff00137202 */ /* 0x000fe20000000f00 */
[----:B------:R-:W1:Y:S01]  /*0050*/  S2R R21, SR_TID.X ;  /* 0x0000000000157919 */ /* 0x000e620000002100 */
[----:B------:R-:W-:-:S03]  /*0060*/  MOV R15, RZ ;  /* 0x000000ff000f7202 */ /* 0x000fc60000000f00 */
[----:B------:R-:W2:Y:S04]  /*0070*/  S2R R23, SR_CTAID.Z ;  /* 0x0000000000177919 */ /* 0x000ea80000002700 */
[----:B------:R-:W3:Y:S01]  /*0080*/  S2R R22, SR_CTAID.Y ;  /* 0x0000000000167919 */ /* 0x000ee20000002600 */
[C---:B0-----:R-:W-:Y:S01]  /*0090*/  LEA R28, R0.reuse, 0x360, 0x6 ;  /* 0x00000360001c7811 */ /* 0x041fe200078e30ff */
[----:B-1----:R-:W-:Y:S01]  /*00a0*/  IMAD R20, R0, 0xe, R21 ;  /* 0x0000000e00147824 */ /* 0x002fe200078e0215 */
[C---:B------:R-:W-:Y:S02]  /*00b0*/  SHF.L.U32 R7, R21.reuse, 0x1, RZ ;  /* 0x0000000115077819 */ /* 0x040fe400000006ff */
[----:B------:R-:W-:Y:S01]  /*00c0*/  SHF.L.U32 R6, R21, 0x5, RZ ;  /* 0x0000000515067819 */ /* 0x000fe200000006ff */
[----:B------:R-:W-:Y:S01]  /*00d0*/  IMAD.HI R2, R20, 0x4bda12f7, RZ ;  /* 0x4bda12f714027827 */ /* 0x000fe200078e02ff */
[----:B------:R-:W-:-:S02]  /*00e0*/  LOP3.LUT R4, R7, 0x6, RZ, 0xc0, !PT ;  /* 0x0000000607047812 */ /* 0x000fc400078ec0ff */
[----:B------:R-:W-:Y:S02]  /*00f0*/  LOP3.LUT R6, R6, 0xffffff80, RZ, 0xc0, !PT ;  /* 0xffffff8006067812 */ /* 0x000fe400078ec0ff */
[----:B------:R-:W-:Y:S02]  /*0100*/  SHF.R.U32.HI R3, RZ, 0x1f, R2 ;  /* 0x0000001fff037819 */ /* 0x000fe40000011602 */
[----:B--2---:R-:W-:Y:S02]  /*0110*/  LEA R9, R23, R4, 0xc ;  /* 0x0000000417097211 */ /* 0x004fe400078e60ff */
[----:B------:R-:W-:Y:S02]  /*0120*/  LEA.HI.SX32 R5, R2, R3, 0x1d ;  /* 0x0000000302057211 */ /* 0x000fe400078feaff */
[----:B------:R-:W-:Y:S02]  /*0130*/  LEA R9, R0, R9, 0x8 ;  /* 0x0000000900097211 */ /* 0x000fe400078e40ff */
[----:B------:R-:W-:Y:S01]  /*0140*/  SHF.R.S32.HI R3, RZ, 0x1, R21 ;  /* 0x00000001ff037819 */ /* 0x000fe20000011415 */
[----:B------:R-:W-:Y:S01]  /*0150*/  IMAD R2, R5, -0x1b, R20 ;  /* 0xffffffe505027824 */ /* 0x000fe200078e0214 */
[----:B------:R-:W-:-:S02]  /*0160*/  IADD3 R6, R9, 0x1, R6 ;  /* 0x0000000109067810 */ /* 0x000fc40007ffe006 */
[----:B------:R-:W-:Y:S01]  /*0170*/  LEA.HI.SX32 R8, R21, R0, 0x1d ;  /* 0x0000000015087211 */ /* 0x000fe200078feaff */
[----:B------:R-:W-:Y:S01]  /*0180*/  IMAD R5, R5, 0x310, R2 ;  /* 0x0000031005057824 */ /* 0x000fe200078e0202 */
[C---:B------:R-:W-:Y:S01]  /*0190*/  LEA R26, R0.reuse, R7, 0x4 ;  /* 0x00000007001a7211 */ /* 0x040fe200078e20ff */
[----:B------:R-:W-:Y:S01]  /*01a0*/  IMAD R4, R0, 0x7, R3 ;  /* 0x0000000700047824 */ /* 0x000fe200078e0203 */
[----:B------:R-:W-:Y:S01]  /*01b0*/  ISETP.GE.AND P0, PT, R8, 0x10, PT ;  /* 0x000000100800780c */ /* 0x000fe20003f06270 */
[----:B---3--:R-:W-:Y:S02]  /*01c0*/  IMAD R5, R22, 0x38, R5 ;  /* 0x0000003816057824 */ /* 0x008fe400078e0205 */
[-C--:B------:R-:W-:Y:S01]  /*01d0*/  IMAD.WIDE R2, R6, R24.reuse, c[0x0][0x170] ;  /* 0x00005c0006027625 */ /* 0x080fe200078e0218 */
[----:B------:R-:W-:Y:S02]  /*01e0*/  ISETP.GT.AND P1, PT, R4, 0x6b, PT ;  /* 0x0000006b0400780c */ /* 0x000fe40003f24270 */
[----:B------:R-:W-:Y:S01]  /*01f0*/  ISETP.LT.AND P0, PT, R21, 0x8, !P0 ;  /* 0x000000081500780c */ /* 0x000fe20004701270 */
[----:B------:R-:W-:-:S05]  /*0200*/  IMAD.WIDE R24, R5, R24, c[0x0][0x168] ;  /* 0x00005a0005187625 */ /* 0x000fca00078e0218 */
[----:B------:R-:W-:Y:S02]  /*0210*/  MOV R27, R25 ;  /* 0x00000019001b7202 */ /* 0x000fe40000000f00 */
[----:B------:R-:W-:-:S04]  /*0220*/  MOV R25, RZ ;  /* 0x000000ff00197202 */ /* 0x000fc80000000f00 */
.L_x_0:
[----:B------:R-:W-:Y:S01]  /*0230*/  @!P1 MOV R13, R27 ;  /* 0x0000001b000d9202 */ /* 0x000fe20000000f00 */
[----:B------:R0:W2:Y:S01]  /*0240*/  @P0 LDG.E.CONSTANT R16, [R2.64+-0x4] ;  /* 0xfffffc0402100981 */ /* 0x0000a2000c1e9900 */
[----:B------:R-:W-:-:S03]  /*0250*/  @!P1 MOV R12, R24 ;  /* 0x00000018000c9202 */ /* 0x000fc60000000f00 */
[----:B------:R0:W2:Y:S04]  /*0260*/  @P0 LDG.E.CONSTANT R17, [R2.64] ;  /* 0x0000000402110981 */ /* 0x0000a8000c1e9900 */
[----:B------:R-:W3:Y:S04]  /*0270*/  @!P1 LDG.E.CONSTANT R13, [R12.64] ;  /* 0x000000040c0d9981 */ /* 0x000ee8000c1e9900 */
[----:B------:R-:W-:Y:S06]  /*0280*/  BAR.SYNC 0x0 ;  /* 0x0000000000007b1d */ /* 0x000fec0000000000 */
[----:B------:R-:W-:-:S04]  /*0290*/  IADD3 R25, R25, 0x1, RZ ;  /* 0x0000000119197810 */ /* 0x000fc80007ffe0ff */
[----:B------:R-:W-:Y:S02]  /*02a0*/  ISETP.NE.AND P2, PT, R25, 0x10, PT ;  /* 0x000000101900780c */ /* 0x000fe40003f45270 */
[----:B------:R-:W-:Y:S02]  /*02b0*/  IADD3 R24, P4, R24, 0x6200, RZ ;  /* 0x0000620018187810 */ /* 0x000fe40007f9e0ff */
[----:B0-----:R-:W-:Y:S02]  /*02c0*/  IADD3 R2, P3, R2, 0x20, RZ ;  /* 0x0000002002027810 */ /* 0x001fe40007f7e0ff */
[----:B------:R-:W-:Y:S02]  /*02d0*/  IADD3.X R27, RZ, R27, RZ, P4, !PT ;  /* 0x0000001bff1b7210 */ /* 0x000fe400027fe4ff */
[----:B------:R-:W-:Y:S01]  /*02e0*/  IADD3.X R3, RZ, R3, RZ, P3, !PT ;  /* 0x00000003ff037210 */ /* 0x000fe20001ffe4ff */
[----:B---3--:R-:W-:Y:S04]  /*02f0*/  @!P1 STS [R20.X4], R13 ;  /* 0x0000000d14009388 */ /* 0x008fe80000004800 */
[----:B--2---:R-:W-:Y:S04]  /*0300*/  @P0 STS.64 [R26.X4+0x360], R16 ;  /* 0x000360101a000388 */ /* 0x004fe80000004a00 */
[----:B------:R-:W-:Y:S06]  /*0310*/  BAR.SYNC 0x0 ;  /* 0x0000000000007b1d */ /* 0x000fec0000000000 */
[----:B------:R-:W-:Y:S04]  /*0320*/  LDS R18, [R21.X8] ;  /* 0x0000000015127984 */ /* 0x000fe80000008800 */
[----:B------:R-:W0:Y:S04]  /*0330*/  LDS.128 R4, [R28] ;  /* 0x000000001c047984 */ /* 0x000e280000000c00 */
[----:B------:R-:W1:Y:S04]  /*0340*/  LDS.128 R8, [R28+0x20] ;  /* 0x000020001c087984 */ /* 0x000e680000000c00 */
[----:B------:R-:W2:Y:S04]  /*0350*/  LDS R30, [R21.X8+0x6c] ;  /* 0x00006c00151e7984 */ /* 0x000ea80000008800 */
[----:B------:R-:W3:Y:S04]  /*0360*/  LDS R29, [R21.X8+0xd8] ;  /* 0x0000d800151d7984 */ /* 0x000ee80000008800 */
[----:B------:R-:W4:Y:S04]  /*0370*/  LDS R32, [R21.X8+0x144] ;  /* 0x0001440015207984 */ /* 0x000f280000008800 */
[----:B------:R-:W-:Y:S04]  /*0380*/  LDS R31, [R21.X8+0x1b0] ;  /* 0x0001b000151f7984 */ /* 0x000fe80000008800 */
[----:B------:R-:W-:Y:S01]  /*0390*/  LDS R33, [R21.X8+0x288] ;  /* 0x0002880015217984 */ /* 0x000fe20000008800 */
[----:B0-----:R-:W-:-:S03]  /*03a0*/  FFMA R35, R4, R18, R15 ;  /* 0x0000001204237223 */ /* 0x001fc6000000000f */
[----:B------:R-:W0:Y:S01]  /*03b0*/  LDS.128 R12, [R28+0x10] ;  /* 0x000010001c0c7984 */ /* 0x000e220000000c00 */
[----:B-1----:R-:W-:-:S03]  /*03c0*/  FFMA R34, R18, R8, R19 ;  /* 0x0000000812227223 */ /* 0x002fc60000000013 */
[----:B------:R-:W1:Y:S04]  /*03d0*/  LDS.128 R16, [R28+0x30] ;  /* 0x000030001c107984 */ /* 0x000e680000000c00 */
[----:B------:R-:W5:Y:S04]  /*03e0*/  LDS R4, [R21.X8+0x21c] ;  /* 0x00021c0015047984 */ /* 0x000f680000008800 */
[----:B------:R-:W5:Y:S01]  /*03f0*/  LDS R8, [R21.X8+0x2f4] ;  /* 0x0002f40015087984 */ /* 0x000f620000008800 */
[C---:B--2---:R-:W-:Y:S01]  /*0400*/  FFMA R36, R30.reuse, R5, R35 ;  /* 0x000000051e247223 */ /* 0x044fe20000000023 */
[----:B------:R-:W-:-:S03]  /*0410*/  FFMA R9, R30, R9, R34 ;  /* 0x000000091e097223 */ /* 0x000fc60000000022 */
[C---:B---3--:R-:W-:Y:S01]  /*0420*/  FFMA R5, R29.reuse, R6, R36 ;  /* 0x000000061d057223 */ /* 0x048fe20000000024 */
[----:B------:R-:W-:-:S03]  /*0430*/  FFMA R10, R29, R10, R9 ;  /* 0x0000000a1d0a7223 */ /* 0x000fc60000000009 */
[C---:B----4-:R-:W-:Y:S01]  /*0440*/  FFMA R5, R32.reuse, R7, R5 ;  /* 0x0000000720057223 */ /* 0x050fe20000000005 */
[----:B------:R-:W-:-:S03]  /*0450*/  FFMA R10, R32, R11, R10 ;  /* 0x0000000b200a7223 */ /* 0x000fc6000000000a */
[----:B0-----:R-:W-:Y:S01]  /*0460*/  FFMA R5, R12, R31, R5 ;  /* 0x0000001f0c057223 */ /* 0x001fe20000000005 */
[----:B-1----:R-:W-:-:S03]  /*0470*/  FFMA R10, R31, R16, R10 ;  /* 0x000000101f0a7223 */ /* 0x002fc6000000000a */
[C---:B-----5:R-:W-:Y:S01]  /*0480*/  FFMA R6, R4.reuse, R13, R5 ;  /* 0x0000000d04067223 */ /* 0x060fe20000000005 */
[----:B------:R-:W-:-:S03]  /*0490*/  FFMA R10, R4, R17, R10 ;  /* 0x00000011040a7223 */ /* 0x000fc6000000000a */
[C---:B------:R-:W-:Y:S01]  /*04a0*/  FFMA R5, R33.reuse, R14, R6 ;  /* 0x0000000e21057223 */ /* 0x040fe20000000006 */
[----:B------:R-:W-:-:S03]  /*04b0*/  FFMA R10, R33, R18, R10 ;  /* 0x00000012210a7223 */ /* 0x000fc6000000000a */
[C---:B------:R-:W-:Y:S01]  /*04c0*/  FFMA R15, R8.reuse, R15, R5 ;  /* 0x0000000f080f7223 */ /* 0x040fe20000000005 */
[----:B------:R-:W-:Y:S01]  /*04d0*/  FFMA R19, R8, R19, R10 ;  /* 0x0000001308137223 */ /* 0x000fe2000000000a */
[----:B------:R-:W-:Y:S05]  /*04e0*/  @P2 BRA `(.L_x_0) ;  /* 0xfffffd4000002947 */ /* 0x000fea000383ffff */
[----:B------:R-:W-:Y:S02]  /*04f0*/  LEA R2, R23, R0, 0x4 ;  /* 0x0000000017027211 */ /* 0x000fe400078e20ff */
[----:B------:R-:W-:Y:S02]  /*0500*/  MOV R5, 0x4 ;  /* 0x0000000400057802 */ /* 0x000fe40000000f00 */
[----:B------:R-:W-:-:S05]  /*0510*/  SHF.L.U32 R2, R2, 0x1, RZ ;  /* 0x0000000102027819 */ /* 0x000fca00000006ff */
[----:B------:R-:W-:-:S05]  /*0520*/  IMAD.WIDE R2, R2, R5, c[0x0][0x178] ;  /* 0x00005e0002027625 */ /* 0x000fca00078e0205 */
[----:B------:R-:W2:Y:S04]  /*0530*/  LDG.E.CONSTANT R6, [R2.64] ;  /* 0x0000000402067981 */ /* 0x000ea8000c1e9900 */
[----:B------:R-:W3:Y:S01]  /*0540*/  LDG.E.CONSTANT R8, [R2.64+0x4] ;  /* 0x0000040402087981 */ /* 0x000ee2000c1e9900 */
[----:B------:R-:W-:-:S04]  /*0550*/  IMAD R0, R0, 0x188, R21 ;  /* 0x0000018800007824 */ /* 0x000fc800078e0215 */
[----:B------:R-:W-:-:S04]  /*0560*/  IMAD R23, R23, 0x1880, R0 ;  /* 0x0000188017177824 */ /* 0x000fc800078e0200 */
[----:B------:R-:W-:-:S04]  /*0570*/  IMAD R4, R22, 0xe, R23 ;  /* 0x0000000e16047824 */ /* 0x000fc800078e0217 */
[----:B------:R-:W-:Y:S01]  /*0580*/  IMAD.WIDE R4, R4, R5, c[0x0][0x160] ;  /* 0x0000580004047625 */ /* 0x000fe200078e0205 */
[----:B--2---:R-:W-:Y:S01]  /*0590*/  FADD R15, R15, R6 ;  /* 0x000000060f0f7221 */ /* 0x004fe20000000000 */
[----:B---3--:R-:W-:-:S04]  /*05a0*/  FADD R19, R19, R8 ;  /* 0x0000000813137221 */ /* 0x008fc80000000000 */
[----:B------:R-:W-:Y:S04]  /*05b0*/  STG.E [R4.64], R15 ;  /* 0x0000000f04007986 */ /* 0x000fe8000c101904 */
[----:B------:R-:W-:Y:S01]  /*05c0*/  STG.E [R4.64+0x310], R19 ;  /* 0x0003101304007986 */ /* 0x000fe2000c101904 */
[----:B------:R-:W-:Y:S05]  /*05d0*/  EXIT ;  /* 0x000000000000794d */ /* 0x000fea0003800000 */
.L_x_1:
[----:B------:R-:W-:-:S00]  /*05e0*/  BRA `(.L_x_1) ;  /* 0xfffffff000007947 */ /* 0x000fc0000383ffff */
[----:B------:R-:W-:-:S00]  /*05f0*/  NOP ;  /* 0x0000000000007918 */ /* 0x000fc00000000000 */
        /* <DEDUP_REMOVED lines=8> */
.L_x_87:


//--------------------- .text.tvmgen_default_fused_nn_conv2d_add_nn_relu_1_kernel --------------------------
	.section	.text.tvmgen_default_fused_nn_conv2d_add_nn_relu_1_kernel,"ax",@progbits
	.sectionflags	@"SHF_BARRIERS=1"
	.sectioninfo	@"SHI_REGISTERS=40"
	.align	128
        .global         tvmgen_default_fused_nn_conv2d_add_nn_relu_1_kernel
        .type           tvmgen_default_fused_nn_conv2d_add_nn_relu_1_kernel,@function
        .size           tvmgen_default_fused_nn_conv2d_add_nn_relu_1_kernel,(.L_x_88 - tvmgen_default_fused_nn_conv2d_add_nn_relu_1_kernel)
        .other          tvmgen_default_fused_nn_conv2d_add_nn_relu_1_kernel,@"STO_CUDA_ENTRY STV_DEFAULT"
tvmgen_default_fused_nn_conv2d_add_nn_relu_1_kernel:
.text.tvmgen_default_fused_nn_conv2d_add_nn_relu_1_kernel:
[----:B------:R-:W-:-:S02]  /*0000*/  MOV R1, c[0x0][0x28] ;  /* 0x00000a0000017a02 */ /* 0x000fc40000000f00 */
[----:B------:R-:W0:Y:S01]  /*0010*/  S2R R3, SR_TID.Z ;  /* 0x0000000000037919 */ /* 0x000e220000002300 */
[----:B------:R-:W-:Y:S01]  /*0020*/  MOV R28, RZ ;  /* 0x000000ff001c7202 */ /* 0x000fe20000000f00 */
[----:B------:R-:W-:Y:S01]  /*0030*/  ULDC.64 UR4, c[0x0][0x118] ;  /* 0x0000460000047ab9 */ /* 0x000fe20000000a00 */
[----:B------:R-:W-:Y:S01]  /*0040*/  MOV R30, 0x3 ;  /* 0x00000003001e7802 */ /* 0x000fe20000000f00 */
[----:B------:R-:W1:Y:S01]  /*0050*/  S2R R0, SR_TID.X ;  /* 0x0000000000007919 */ /* 0x000e620000002100 */
[----:B------:R-:W-:Y:S02]  /*0060*/  MOV R25, RZ ;  /* 0x000000ff00197202 */ /* 0x000fe40000000f00 */
[----:B------:R-:W-:Y:S01]  /*0070*/  MOV R27, RZ ;  /* 0x000000ff001b7202 */ /* 0x000fe20000000f00 */
[----:B------:R-:W2:Y:S01]  /*0080*/  S2R R2, SR_CTAID.Z ;  /* 0x0000000000027919 */ /* 0x000ea20000002700 */
[----:B------:R-:W-:Y:S01]  /*0090*/  MOV R23, RZ ;  /* 0x000000ff00177202 */ /* 0x000fe20000000f00 */
[----:B0-----:R-:W-:Y:S01]  /*00a0*/  IMAD R5, R3, 0x16, RZ ;  /* 0x0000001603057824 */ /* 0x001fe200078e02ff */
[C---:B-1----:R-:W-:Y:S01]  /*00b0*/  LEA R11, R0.reuse, R0, 0x1 ;  /* 0x00000000000b7211 */ /* 0x042fe200078e08ff */
[----:B------:R-:W-:-:S03]  /*00c0*/  IMAD.HI R4, R0, 0x2aaaaaab, RZ ;  /* 0x2aaaaaab00047827 */ /* 0x000fc600078e02ff */
[C---:B------:R-:W-:Y:S02]  /*00d0*/  LEA R29, R0.reuse, R5, 0x1 ;  /* 0x00000005001d7211 */ /* 0x040fe400078e08ff */
[----:B------:R-:W-:Y:S01]  /*00e0*/  IADD3 R6, -R0, 0x1, R11 ;  /* 0x0000000100067810 */ /* 0x000fe20007ffe10b */
[----:B------:R-:W-:Y:S01]  /*00f0*/  IMAD R7, R3, 0xb, R0 ;  /* 0x0000000b03077824 */ /* 0x000fe200078e0200 */
[----:B------:R-:W-:Y:S01]  /*0100*/  SHF.R.S32.HI R9, RZ, 0x1, R4 ;  /* 0x00000001ff097819 */ /* 0x000fe20000011404 */
[--C-:B------:R-:W-:Y:S01]  /*0110*/  IMAD.HI R10, R29, -0x7047dc11, R28.reuse ;  /* 0x8fb823ef1d0a7827 */ /* 0x100fe200078e021c */
[----:B------:R-:W-:Y:S02]  /*0120*/  LEA.HI R13, R4, R4, RZ, 0x1 ;  /* 0x00000004040d7211 */ /* 0x000fe400078f08ff */
[----:B------:R-:W-:Y:S01]  /*0130*/  ISETP.GE.AND P3, PT, R7, 0xab, PT ;  /* 0x000000ab0700780c */ /* 0x000fe20003f66270 */
[----:B------:R-:W-:Y:S01]  /*0140*/  IMAD.HI R7, R29, -0x405fd017, R28 ;  /* 0xbfa02fe91d077827 */ /* 0x000fe200078e021c */
[----:B------:R-:W-:-:S02]  /*0150*/  IADD3 R5, R5, R6, RZ ;  /* 0x0000000605057210 */ /* 0x000fc40007ffe0ff */
[----:B------:R-:W-:Y:S01]  /*0160*/  LEA.HI R6, R4, R9, RZ, 0x1 ;  /* 0x0000000904067211 */ /* 0x000fe200078f08ff */
[----:B------:R-:W-:Y:S01]  /*0170*/  IMAD R9, R13, -0x6, R0 ;  /* 0xfffffffa0d097824 */ /* 0x000fe200078e0200 */
[----:B------:R-:W-:Y:S01]  /*0180*/  MOV R4, RZ ;  /* 0x000000ff00047202 */ /* 0x000fe20000000f00 */
[----:B------:R-:W-:Y:S01]  /*0190*/  IMAD R11, R3, 0x24, R11 ;  /* 0x00000024030b7824 */ /* 0x000fe200078e020b */
[----:B------:R-:W-:Y:S01]  /*01a0*/  SHF.R.U32.HI R8, RZ, 0x1f, R7 ;  /* 0x0000001fff087819 */ /* 0x000fe20000011607 */
[----:B--2---:R-:W-:Y:S01]  /*01b0*/  IMAD R16, R2, 0x1800, R9 ;  /* 0x0000180002107824 */ /* 0x004fe200078e0209 */
[----:B------:R-:W-:Y:S01]  /*01c0*/  SHF.R.U32.HI R9, RZ, 0x1f, R10 ;  /* 0x0000001fff097819 */ /* 0x000fe2000001160a */
[C-C-:B------:R-:W-:Y:S01]  /*01d0*/  IMAD.HI R12, R5.reuse, -0x405fd017, R4.reuse ;  /* 0xbfa02fe9050c7827 */ /* 0x140fe200078e0204 */
[----:B------:R-:W-:Y:S02]  /*01e0*/  IADD3 R6, R6, R3, RZ ;  /* 0x0000000306067210 */ /* 0x000fe40007ffe0ff */
[----:B------:R-:W-:Y:S01]  /*01f0*/  LEA.HI.SX32 R10, R10, R9, 0x1b ;  /* 0x000000090a0a7211 */ /* 0x000fe200078fdaff */
[----:B------:R-:W-:Y:S01]  /*0200*/  IMAD.HI R14, R5, -0x7047dc11, R4 ;  /* 0x8fb823ef050e7827 */ /* 0x000fe200078e0204 */
[----:B------:R-:W-:-:S02]  /*0210*/  LEA.HI.SX32 R4, R7, R8, 0x19 ;  /* 0x0000000807047211 */ /* 0x000fc400078fcaff */
[----:B------:R-:W-:Y:S01]  /*0220*/  LEA.HI.SX32 R8, R7, R8, 0x18 ;  /* 0x0000000807087211 */ /* 0x000fe200078fc2ff */
[----:B------:R-:W-:Y:S01]  /*0230*/  IMAD R16, R3, 0x180, R16 ;  /* 0x0000018003107824 */ /* 0x000fe200078e0210 */
[----:B------:R-:W-:Y:S01]  /*0240*/  SHF.R.U32.HI R15, RZ, 0x1f, R12 ;  /* 0x0000001fff0f7819 */ /* 0x000fe2000001160c */
[--C-:B------:R-:W-:Y:S01]  /*0250*/  IMAD R9, R4, -0xab, R29.reuse ;  /* 0xffffff5504097824 */ /* 0x100fe200078e021d */
[----:B------:R-:W-:Y:S01]  /*0260*/  SHF.R.U32.HI R17, RZ, 0x1f, R14 ;  /* 0x0000001fff117819 */ /* 0x000fe2000001160e */
[----:B------:R-:W-:Y:S01]  /*0270*/  IMAD R7, R13, 0xc0, R16 ;  /* 0x000000c00d077824 */ /* 0x000fe200078e0210 */
[-C--:B------:R-:W-:Y:S01]  /*0280*/  LEA.HI.SX32 R19, R12, R15.reuse, 0x18 ;  /* 0x0000000f0c137211 */ /* 0x080fe200078fc2ff */
[--C-:B------:R-:W-:Y:S01]  /*0290*/  IMAD R13, R8, -0x156, R29.reuse ;  /* 0xfffffeaa080d7824 */ /* 0x100fe200078e021d */
[----:B------:R-:W-:Y:S01]  /*02a0*/  MOV R8, RZ ;  /* 0x000000ff00087202 */ /* 0x000fe20000000f00 */
[----:B------:R-:W-:Y:S01]  /*02b0*/  IMAD R10, R10, -0x39, R29 ;  /* 0xffffffc70a0a7824 */ /* 0x000fe200078e021d */
[----:B------:R-:W-:Y:S01]  /*02c0*/  LEA.HI.SX32 R4, R12, R15, 0x19 ;  /* 0x0000000f0c047211 */ /* 0x000fe200078fcaff */
[----:B------:R-:W-:Y:S01]  /*02d0*/  IMAD R15, R19, -0x156, R5 ;  /* 0xfffffeaa130f7824 */ /* 0x000fe200078e0205 */
[----:B------:R-:W-:Y:S01]  /*02e0*/  LEA.HI.SX32 R17, R14, R17, 0x1b ;  /* 0x000000110e117211 */ /* 0x000fe200078fdaff */
[----:B------:R-:W-:Y:S01]  /*02f0*/  IMAD.HI R16, R9, -0x7047dc11, R8 ;  /* 0x8fb823ef09107827 */ /* 0x000fe200078e0208 */
[----:B------:R-:W-:-:S02]  /*0300*/  MOV R12, RZ ;  /* 0x000000ff000c7202 */ /* 0x000fc40000000f00 */
[----:B------:R-:W-:Y:S01]  /*0310*/  MOV R14, RZ ;  /* 0x000000ff000e7202 */ /* 0x000fe20000000f00 */
[----:B------:R-:W-:Y:S01]  /*0320*/  IMAD R9, R4, -0xab, R5 ;  /* 0xffffff5504097824 */ /* 0x000fe200078e0205 */
[----:B------:R-:W-:Y:S01]  /*0330*/  ISETP.GE.AND P1, PT, R6, 0x10, PT ;  /* 0x000000100600780c */ /* 0x000fe20003f26270 */
[----:B------:R-:W0:Y:S01]  /*0340*/  S2R R4, SR_CTAID.Y ;  /* 0x0000000000047919 */ /* 0x000e220000002600 */
[----:B------:R-:W-:Y:S01]  /*0350*/  IMAD.HI R12, R13, -0x405fd017, R12 ;  /* 0xbfa02fe90d0c7827 */ /* 0x000fe200078e020c */
[----:B------:R-:W-:Y:S02]  /*0360*/  SHF.R.U32.HI R13, RZ, 0x1f, R16 ;  /* 0x0000001fff0d7819 */ /* 0x000fe40000011610 */
[----:B------:R-:W-:Y:S01]  /*0370*/  ISETP.GE.AND P0, PT, R10, 0x1, PT ;  /* 0x000000010a00780c */ /* 0x000fe20003f06270 */
[----:B------:R-:W-:Y:S01]  /*0380*/  IMAD.HI R14, R15, -0x405fd017, R14 ;  /* 0xbfa02fe90f0e7827 */ /* 0x000fe200078e020e */
[----:B------:R-:W-:Y:S02]  /*0390*/  LEA.HI.SX32 R13, R16, R13, 0x1b ;  /* 0x0000000d100d7211 */ /* 0x000fe400078fdaff */
[----:B------:R-:W-:Y:S01]  /*03a0*/  ISETP.LT.AND P3, PT, R0, 0xb, !P3 ;  /* 0x0000000b0000780c */ /* 0x000fe20005f61270 */
[----:B------:R-:W-:Y:S01]  /*03b0*/  IMAD.HI R8, R9, -0x7047dc11, R8 ;  /* 0x8fb823ef09087827 */ /* 0x000fe200078e0208 */
[----:B------:R-:W-:-:S02]  /*03c0*/  SHF.R.U32.HI R15, RZ, 0x1f, R14 ;  /* 0x0000001fff0f7819 */ /* 0x000fc4000001160e */
[----:B------:R-:W-:Y:S01]  /*03d0*/  ISETP.LT.AND P1, PT, R0, 0xc, !P1 ;  /* 0x0000000c0000780c */ /* 0x000fe20004f21270 */
[----:B------:R-:W-:Y:S01]  /*03e0*/  IMAD R17, R17, -0x39, R5 ;  /* 0xffffffc711117824 */ /* 0x000fe200078e0205 */
[----:B------:R-:W-:Y:S01]  /*03f0*/  SHF.R.U32.HI R5, RZ, 0x1f, R12 ;  /* 0x0000001fff057819 */ /* 0x000fe2000001160c */
[----:B------:R-:W-:Y:S01]  /*0400*/  IMAD R30, R7, R30, 0x2 ;  /* 0x00000002071e7424 */ /* 0x000fe200078e021e */
[----:B------:R-:W-:Y:S02]  /*0410*/  SHF.R.U32.HI R9, RZ, 0x1f, R8 ;  /* 0x0000001fff097819 */ /* 0x000fe40000011608 */
[----:B------:R-:W-:Y:S02]  /*0420*/  LEA.HI.SX32 R5, R12, R5, 0x19 ;  /* 0x000000050c057211 */ /* 0x000fe400078fcaff */
[----:B------:R-:W-:Y:S02]  /*0430*/  LEA.HI.SX32 R14, R14, R15, 0x19 ;  /* 0x0000000f0e0e7211 */ /* 0x000fe400078fcaff */
[----:B------:R-:W-:Y:S01]  /*0440*/  LEA.HI.SX32 R9, R8, R9, 0x1b ;  /* 0x0000000908097211 */ /* 0x000fe200078fdaff */
[----:B------:R-:W-:Y:S01]  /*0450*/  IMAD R8, R5, 0xc40, R10 ;  /* 0x00000c4005087824 */ /* 0x000fe200078e020a */
[----:B------:R-:W-:Y:S01]  /*0460*/  MOV R15, 0x4 ;  /* 0x00000004000f7802 */ /* 0x000fe20000000f00 */
[----:B------:R-:W-:Y:S01]  /*0470*/  IMAD R14, R14, 0xc40, R17 ;  /* 0x00000c400e0e7824 */ /* 0x000fe200078e0211 */
[----:B------:R-:W-:Y:S01]  /*0480*/  ISETP.GE.AND P2, PT, R17, 0x1, PT ;  /* 0x000000011100780c */ /* 0x000fe20003f46270 */
[----:B------:R-:W-:Y:S01]  /*0490*/  IMAD R5, R13, 0x38, R8 ;  /* 0x000000380d057824 */ /* 0x000fe200078e0208 */
[----:B------:R-:W-:Y:S01]  /*04a0*/  MOV R10, 0x48 ;  /* 0x00000048000a7802 */ /* 0x000fe20000000f00 */
[----:B------:R-:W-:Y:S01]  /*04b0*/  IMAD R7, R9, 0x38, R14 ;  /* 0x0000003809077824 */ /* 0x000fe200078e020e */
[C---:B0-----:R-:W-:Y:S01]  /*04c0*/  LEA R13, R4.reuse, R13, 0x1 ;  /* 0x0000000d040d7211 */ /* 0x041fe200078e08ff */
[----:B------:R-:W-:-:S02]  /*04d0*/  IMAD R5, R4, 0x70, R5 ;  /* 0x0000007004057824 */ /* 0x000fc400078e0205 */
[----:B------:R-:W-:Y:S01]  /*04e0*/  IMAD R7, R4, 0x70, R7 ;  /* 0x0000007004077824 */ /* 0x000fe200078e0207 */
[----:B------:R-:W-:Y:S01]  /*04f0*/  ISETP.LT.OR P0, PT, R13, 0x1, !P0 ;  /* 0x000000010d00780c */ /* 0x000fe20004701670 */
[----:B------:R-:W-:Y:S01]  /*0500*/  IMAD.WIDE R30, R30, R15, c[0x0][0x170] ;  /* 0x00005c001e1e7625 */ /* 0x000fe200078e020f */
[----:B------:R-:W-:Y:S02]  /*0510*/  IADD3 R6, R5, -0x39, RZ ;  /* 0xffffffc705067810 */ /* 0x000fe40007ffe0ff */
[----:B------:R-:W-:Y:S01]  /*0520*/  IADD3 R8, R7, -0x39, RZ ;  /* 0xffffffc707087810 */ /* 0x000fe20007ffe0ff */
[----:B------:R-:W-:Y:S01]  /*0530*/  IMAD R10, R3, R10, 0x558 ;  /* 0x00000558030a7424 */ /* 0x000fe200078e020a */
[----:B------:R-:W-:Y:S01]  /*0540*/  LEA R5, R4, R9, 0x1 ;  /* 0x0000000904057211 */ /* 0x000fe200078e08ff */
[----:B------:R-:W-:-:S03]  /*0550*/  IMAD.WIDE R6, R6, R15, c[0x0][0x168] ;  /* 0x00005a0006067625 */ /* 0x000fc600078e020f */
[----:B------:R-:W-:Y:S01]  /*0560*/  ISETP.LT.OR P2, PT, R5, 0x1, !P2 ;  /* 0x000000010500780c */ /* 0x000fe20005741670 */
[----:B------:R-:W-:Y:S01]  /*0570*/  IMAD.WIDE R8, R8, R15, c[0x0][0x168] ;  /* 0x00005a0008087625 */ /* 0x000fe200078e020f */
[----:B------:R-:W-:Y:S02]  /*0580*/  MOV R5, RZ ;  /* 0x000000ff00057202 */ /* 0x000fe40000000f00 */
[----:B------:R-:W-:-:S02]  /*0590*/  MOV R15, RZ ;  /* 0x000000ff000f7202 */ /* 0x000fc40000000f00 */
.L_x_4:
[----:B------:R0:W5:Y:S04]  /*05a0*/  @P1 LDG.E.CONSTANT R16, [R30.64+-0x8] ;  /* 0xfffff8041e101981 */ /* 0x000168000c1e9900 */
[----:B------:R0:W5:Y:S04]  /*05b0*/  @P1 LDG.E.CONSTANT R18, [R30.64+-0x4] ;  /* 0xfffffc041e121981 */ /* 0x000168000c1e9900 */
[----:B------:R0:W5:Y:S01]  /*05c0*/  @P1 LDG.E.CONSTANT R20, [R30.64] ;  /* 0x000000041e141981 */ /* 0x000162000c1e9900 */
[----:B------:R-:W-:Y:S03]  /*05d0*/  BSSY B0, `(.L_x_2) ;  /* 0x0000009000007945 */ /* 0x000fe60003800000 */
[----:B------:R-:W-:Y:S06]  /*05e0*/  BAR.SYNC 0x0 ;  /* 0x0000000000007b1d */ /* 0x000fec0000000000 */
[----:B------:R-:W-:Y:S05]  /*05f0*/  @!P3 BRA `(.L_x_3) ;  /* 0x000000600000b947 */ /* 0x000fea0003800000 */
[----:B0-----:R-:W-:Y:S02]  /*0600*/  MOV R14, RZ ;  /* 0x000000ff000e7202 */ /* 0x001fe40000000f00 */
[----:B------:R-:W-:-:S04]  /*0610*/  MOV R12, RZ ;  /* 0x000000ff000c7202 */ /* 0x000fc80000000f00 */
[----:B------:R-:W2:Y:S04]  /*0620*/  @!P0 LDG.E.CONSTANT R14, [R6.64] ;  /* 0x00000004060e8981 */ /* 0x000ea8000c1e9900 */
[----:B------:R-:W3:Y:S04]  /*0630*/  @!P2 LDG.E.CONSTANT R12, [R8.64] ;  /* 0x00000004080ca981 */ /* 0x000ee8000c1e9900 */
[----:B--2---:R0:W-:Y:S04]  /*0640*/  STS [R29.X4], R14 ;  /* 0x0000000e1d007388 */ /* 0x0041e80000004800 */
[----:B---3--:R0:W-:Y:S02]  /*0650*/  STS [R29.X4+0x4], R12 ;  /* 0x0000040c1d007388 */ /* 0x0081e40000004800 */
.L_x_3:
[----:B0-----:R-:W-:Y:S05]  /*0660*/  BSYNC B0 ;  /* 0x0000000000007941 */ /* 0x001fea0003800000 */
.L_x_2:
[----:B-----5:R0:W-:Y:S01]  /*0670*/  @P1 STS [R11.X4+0x558], R16 ;  /* 0x000558100b001388 */ /* 0x0201e20000004800 */
[----:B------:R-:W-:Y:S03]  /*0680*/  WARPSYNC 0xffffffff ;  /* 0xffffffff00007948 */ /* 0x000fe60003800000 */
[----:B------:R0:W-:Y:S04]  /*0690*/  @P1 STS [R11.X4+0x55c], R18 ;  /* 0x00055c120b001388 */ /* 0x0001e80000004800 */
[----:B------:R0:W-:Y:S02]  /*06a0*/  @P1 STS [R11.X4+0x560], R20 ;  /* 0x000560140b001388 */ /* 0x0001e40000004800 */
[----:B------:R-:W-:Y:S06]  /*06b0*/  BAR.SYNC 0x0 ;  /* 0x0000000000007b1d */ /* 0x000fec0000000000 */
[----:B0-----:R-:W-:Y:S01]  /*06c0*/  LDS.64 R16, [R10] ;  /* 0x000000000a107984 */ /* 0x001fe20000000a00 */
[----:B------:R-:W-:-:S02]  /*06d0*/  IADD3 R6, P5, R6, 0x6200, RZ ;  /* 0x0000620006067810 */ /* 0x000fc40007fbe0ff */
[----:B------:R-:W-:Y:S01]  /*06e0*/  IADD3 R5, R5, 0x1, RZ ;  /* 0x0000000105057810 */ /* 0x000fe20007ffe0ff */
[----:B------:R-:W0:Y:S01]  /*06f0*/  LDS.64 R12, [R0.X8] ;  /* 0x00000000000c7984 */ /* 0x000e220000008a00 */
[----:B------:R-:W-:Y:S02]  /*0700*/  IADD3.X R7, RZ, R7, RZ, P5, !PT ;  /* 0x00000007ff077210 */ /* 0x000fe40002ffe4ff */
[----:B------:R-:W-:Y:S01]  /*0710*/  ISETP.NE.AND P5, PT, R5, 0x20, PT ;  /* 0x000000200500780c */ /* 0x000fe20003fa5270 */
[----:B------:R-:W1:Y:S01]  /*0720*/  LDS.64 R18, [R10+0x480] ;  /* 0x000480000a127984 */ /* 0x000e620000000a00 */
[----:B------:R-:W-:-:S03]  /*0730*/  IADD3 R30, P4, R30, 0x48, RZ ;  /* 0x000000481e1e7810 */ /* 0x000fc60007f9e0ff */
[----:B------:R-:W2:Y:S01]  /*0740*/  LDS.64 R20, [R0.X8+0x70] ;  /* 0x0000700000147984 */ /* 0x000ea20000008a00 */
[----:B------:R-:W-:Y:S02]  /*0750*/  IADD3.X R31, RZ, R31, RZ, P4, !PT ;  /* 0x0000001fff1f7210 */ /* 0x000fe400027fe4ff */
[----:B------:R-:W-:Y:S01]  /*0760*/  IADD3 R8, P4, R8, 0x6200, RZ ;  /* 0x0000620008087810 */ /* 0x000fe20007f9e0ff */
[----:B------:R-:W-:Y:S03]  /*0770*/  LDS R37, [R0.X8+0x78] ;  /* 0x0000780000257984 */ /* 0x000fe60000008800 */
[----:B------:R-:W-:Y:S01]  /*0780*/  IADD3.X R9, RZ, R9, RZ, P4, !PT ;  /* 0x00000009ff097210 */ /* 0x000fe200027fe4ff */
[----:B------:R-:W-:Y:S04]  /*0790*/  LDS R32, [R0.X8+0x154] ;  /* 0x0001540000207984 */ /* 0x000fe80000008800 */
[----:B------:R-:W-:Y:S01]  /*07a0*/  LDS R28, [R0.X8+0xe4] ;  /* 0x0000e400001c7984 */ /* 0x000fe20000008800 */
[----:B0-----:R-:W-:-:S03]  /*07b0*/  FFMA R14, R16, R12, R25 ;  /* 0x0000000c100e7223 */ /* 0x001fc60000000019 */
[----:B------:R-:W-:Y:S01]  /*07c0*/  LDS.64 R24, [R10+0x10] ;  /* 0x000010000a187984 */ /* 0x000fe20000000a00 */
[----:B-1----:R-:W-:Y:S01]  /*07d0*/  FFMA R12, R12, R18, R15 ;  /* 0x000000120c0c7223 */ /* 0x002fe2000000000f */
[----:B------:R-:W-:Y:S02]  /*07e0*/  FFMA R33, R17, R13, R14 ;  /* 0x0000000d11217223 */ /* 0x000fe4000000000e */
[----:B------:R-:W0:Y:S01]  /*07f0*/  LDS.64 R14, [R10+0x488] ;  /* 0x000488000a0e7984 */ /* 0x000e220000000a00 */
[----:B------:R-:W-:Y:S01]  /*0800*/  FFMA R35, R13, R19, R12 ;  /* 0x000000130d237223 */ /* 0x000fe2000000000c */
[-C--:B--2---:R-:W-:Y:S01]  /*0810*/  FFMA R22, R16, R20.reuse, R27 ;  /* 0x0000001410167223 */ /* 0x084fe2000000001b */
[----:B------:R-:W-:Y:S01]  /*0820*/  FFMA R20, R18, R20, R23 ;  /* 0x0000001412147223 */ /* 0x000fe20000000017 */
[----:B------:R-:W1:Y:S02]  /*0830*/  LDS.64 R12, [R10+0x8] ;  /* 0x000008000a0c7984 */ /* 0x000e640000000a00 */
[-C--:B------:R-:W-:Y:S01]  /*0840*/  FFMA R18, R17, R21.reuse, R22 ;  /* 0x0000001511127223 */ /* 0x080fe20000000016 */
[----:B------:R-:W-:Y:S01]  /*0850*/  FFMA R19, R19, R21, R20 ;  /* 0x0000001513137223 */ /* 0x000fe20000000014 */
[----:B------:R-:W2:Y:S04]  /*0860*/  LDS R16, [R0.X8+0x8] ;  /* 0x0000080000107984 */ /* 0x000ea80000008800 */
[----:B------:R-:W3:Y:S04]  /*0870*/  LDS.64 R22, [R0.X8+0x158] ;  /* 0x0001580000167984 */ /* 0x000ee80000008a00 */
[----:B------:R-:W4:Y:S04]  /*0880*/  LDS.64 R26, [R0.X8+0xe8] ;  /* 0x0000e800001a7984 */ /* 0x000f280000008a00 */
[----:B------:R-:W5:Y:S01]  /*0890*/  LDS.64 R20, [R10+0x490] ;  /* 0x000490000a147984 */ /* 0x000f620000000a00 */
[-C--:B0-----:R-:W-:Y:S01]  /*08a0*/  FFMA R19, R14, R37.reuse, R19 ;  /* 0x000000250e137223 */ /* 0x081fe20000000013 */
[C---:B-1----:R-:W-:Y:S01]  /*08b0*/  FFMA R17, R12.reuse, R37, R18 ;  /* 0x000000250c117223 */ /* 0x042fe20000000012 */
[----:B--2---:R-:W-:Y:S01]  /*08c0*/  FFMA R33, R12, R16, R33 ;  /* 0x000000100c217223 */ /* 0x004fe20000000021 */
[----:B------:R-:W-:-:S02]  /*08d0*/  FFMA R16, R16, R14, R35 ;  /* 0x0000000e10107223 */ /* 0x000fc40000000023 */
[-C--:B------:R-:W-:Y:S01]  /*08e0*/  FFMA R17, R32, R13.reuse, R17 ;  /* 0x0000000d20117223 */ /* 0x080fe20000000011 */
[C---:B------:R-:W-:Y:S01]  /*08f0*/  FFMA R35, R28.reuse, R13, R33 ;  /* 0x0000000d1c237223 */ /* 0x040fe20000000021 */
[-C--:B------:R-:W-:Y:S01]  /*0900*/  FFMA R37, R28, R15.reuse, R16 ;  /* 0x0000000f1c257223 */ /* 0x080fe20000000010 */
[----:B------:R-:W-:Y:S01]  /*0910*/  FFMA R33, R32, R15, R19 ;  /* 0x0000000f20217223 */ /* 0x000fe20000000013 */
[C---:B---3--:R-:W-:Y:S01]  /*0920*/  FFMA R32, R24.reuse, R22, R17 ;  /* 0x0000001618207223 */ /* 0x048fe20000000011 */
[----:B------:R-:W-:Y:S01]  /*0930*/  LDS.64 R12, [R10+0x18] ;  /* 0x000018000a0c7984 */ /* 0x000fe20000000a00 */
[----:B----4-:R-:W-:Y:S02]  /*0940*/  FFMA R28, R24, R26, R35 ;  /* 0x0000001a181c7223 */ /* 0x010fe40000000023 */
[C---:B------:R-:W-:Y:S01]  /*0950*/  FFMA R32, R25.reuse, R23, R32 ;  /* 0x0000001719207223 */ /* 0x040fe20000000020 */
[----:B------:R-:W0:Y:S01]  /*0960*/  LDS.64 R14, [R0.X8+0x1c8] ;  /* 0x0001c800000e7984 */ /* 0x000e220000008a00 */
[----:B-----5:R-:W-:Y:S01]  /*0970*/  FFMA R26, R26, R20, R37 ;  /* 0x000000141a1a7223 */ /* 0x020fe20000000025 */
[----:B------:R-:W-:Y:S01]  /*0980*/  FFMA R35, R25, R27, R28 ;  /* 0x0000001b19237223 */ /* 0x000fe2000000001c */
[----:B------:R-:W-:Y:S01]  /*0990*/  FFMA R20, R20, R22, R33 ;  /* 0x0000001614147223 */ /* 0x000fe20000000021 */
[----:B------:R-:W1:Y:S01]  /*09a0*/  LDS.64 R16, [R0.X8+0x238] ;  /* 0x0002380000107984 */ /* 0x000e620000008a00 */
[----:B------:R-:W-:-:S02]  /*09b0*/  FFMA R37, R27, R21, R26 ;  /* 0x000000151b257223 */ /* 0x000fc4000000001a */
[----:B------:R-:W-:Y:S01]  /*09c0*/  FFMA R21, R21, R23, R20 ;  /* 0x0000001715157223 */ /* 0x000fe20000000014 */
[----:B------:R-:W2:Y:S04]  /*09d0*/  LDS.64 R18, [R10+0x498] ;  /* 0x000498000a127984 */ /* 0x000ea80000000a00 */
[----:B------:R-:W-:Y:S04]  /*09e0*/  LDS R28, [R0.X8+0x1d0] ;  /* 0x0001d000001c7984 */ /* 0x000fe80000008800 */
[----:B------:R-:W3:Y:S04]  /*09f0*/  LDS.64 R24, [R10+0x20] ;  /* 0x000020000a187984 */ /* 0x000ee80000000a00 */
[----:B------:R-:W4:Y:S04]  /*0a00*/  LDS R33, [R0.X8+0x240] ;  /* 0x0002400000217984 */ /* 0x000f280000008800 */
[----:B------:R-:W5:Y:S04]  /*0a10*/  LDS.64 R26, [R10+0x4a0] ;  /* 0x0004a0000a1a7984 */ /* 0x000f680000000a00 */
[----:B------:R-:W5:Y:S04]  /*0a20*/  LDS R20, [R0.X8+0x2ac] ;  /* 0x0002ac0000147984 */ /* 0x000f680000008800 */
[----:B------:R-:W5:Y:S01]  /*0a30*/  LDS R22, [R0.X8+0x31c] ;  /* 0x00031c0000167984 */ /* 0x000f620000008800 */
[C---:B0-----:R-:W-:Y:S01]  /*0a40*/  FFMA R34, R12.reuse, R14, R35 ;  /* 0x0000000e0c227223 */ /* 0x041fe20000000023 */
[----:B-1----:R-:W-:Y:S01]  /*0a50*/  FFMA R32, R12, R16, R32 ;  /* 0x000000100c207223 */ /* 0x002fe20000000020 */
[----:B--2---:R-:W-:Y:S01]  /*0a60*/  FFMA R14, R14, R18, R37 ;  /* 0x000000120e0e7223 */ /* 0x004fe20000000025 */
[----:B------:R-:W-:Y:S01]  /*0a70*/  FFMA R16, R18, R16, R21 ;  /* 0x0000001012107223 */ /* 0x000fe20000000015 */
[C---:B------:R-:W-:Y:S01]  /*0a80*/  FFMA R21, R13.reuse, R15, R34 ;  /* 0x0000000f0d157223 */ /* 0x040fe20000000022 */
[----:B------:R-:W-:Y:S01]  /*0a90*/  FFMA R32, R13, R17, R32 ;  /* 0x000000110d207223 */ /* 0x000fe20000000020 */
[----:B------:R-:W-:Y:S01]  /*0aa0*/  FFMA R15, R15, R19, R14 ;  /* 0x000000130f0f7223 */ /* 0x000fe2000000000e */
[----:B------:R-:W-:Y:S01]  /*0ab0*/  FFMA R23, R19, R17, R16 ;  /* 0x0000001113177223 */ /* 0x000fe20000000010 */
[----:B------:R-:W-:Y:S01]  /*0ac0*/  LDS.64 R12, [R0.X8+0x2b0] ;  /* 0x0002b000000c7984 */ /* 0x000fe20000008a00 */
[----:B---3--:R-:W-:-:S03]  /*0ad0*/  FFMA R21, R24, R28, R21 ;  /* 0x0000001c18157223 */ /* 0x008fc60000000015 */
[----:B------:R-:W0:Y:S01]  /*0ae0*/  LDS.64 R18, [R10+0x28] ;  /* 0x000028000a127984 */ /* 0x000e220000000a00 */
[----:B----4-:R-:W-:-:S03]  /*0af0*/  FFMA R37, R24, R33, R32 ;  /* 0x0000002118257223 */ /* 0x010fc60000000020 */
[----:B------:R-:W1:Y:S01]  /*0b00*/  LDS.64 R16, [R0.X8+0x320] ;  /* 0x0003200000107984 */ /* 0x000e620000008a00 */
[----:B-----5:R-:W-:Y:S01]  /*0b10*/  FFMA R28, R28, R26, R15 ;  /* 0x0000001a1c1c7223 */ /* 0x020fe2000000000f */
[----:B------:R-:W-:Y:S02]  /*0b20*/  FFMA R23, R26, R33, R23 ;  /* 0x000000211a177223 */ /* 0x000fe40000000017 */
[----:B------:R-:W2:Y:S01]  /*0b30*/  LDS.64 R14, [R10+0x4a8] ;  /* 0x0004a8000a0e7984 */ /* 0x000ea20000000a00 */
[C---:B------:R-:W-:Y:S01]  /*0b40*/  FFMA R35, R20.reuse, R27, R28 ;  /* 0x0000001b14237223 */ /* 0x040fe2000000001c */
[-C--:B------:R-:W-:Y:S02]  /*0b50*/  FFMA R33, R20, R25.reuse, R21 ;  /* 0x0000001914217223 */ /* 0x080fe40000000015 */
[----:B------:R-:W-:Y:S01]  /*0b60*/  LDS.64 R20, [R10+0x30] ;  /* 0x000030000a147984 */ /* 0x000fe20000000a00 */
[C---:B------:R-:W-:Y:S01]  /*0b70*/  FFMA R37, R22.reuse, R25, R37 ;  /* 0x0000001916257223 */ /* 0x040fe20000000025 */
[----:B------:R-:W-:-:S02]  /*0b80*/  FFMA R28, R22, R27, R23 ;  /* 0x0000001b161c7223 */ /* 0x000fc40000000017 */
[----:B------:R-:W3:Y:S04]  /*0b90*/  LDS.64 R22, [R0.X8+0x390] ;  /* 0x0003900000167984 */ /* 0x000ee80000008a00 */
[----:B------:R-:W4:Y:S04]  /*0ba0*/  LDS.64 R24, [R10+0x4b0] ;  /* 0x0004b0000a187984 */ /* 0x000f280000000a00 */
[----:B------:R-:W5:Y:S01]  /*0bb0*/  LDS.64 R26, [R0.X8+0x400] ;  /* 0x00040000001a7984 */ /* 0x000f620000008a00 */
[----:B0-----:R-:W-:-:S03]  /*0bc0*/  FFMA R32, R18, R12, R33 ;  /* 0x0000000c12207223 */ /* 0x001fc60000000021 */
[----:B------:R-:W-:Y:S01]  /*0bd0*/  LDS R33, [R0.X8+0x408] ;  /* 0x0004080000217984 */ /* 0x000fe20000008800 */
[----:B-1----:R-:W-:Y:S01]  /*0be0*/  FFMA R18, R18, R16, R37 ;  /* 0x0000001012127223 */ /* 0x002fe20000000025 */
[C---:B------:R-:W-:Y:S01]  /*0bf0*/  FFMA R32, R19.reuse, R13, R32 ;  /* 0x0000000d13207223 */ /* 0x040fe20000000020 */
[----:B--2---:R-:W-:Y:S01]  /*0c00*/  FFMA R12, R12, R14, R35 ;  /* 0x0000000e0c0c7223 */ /* 0x004fe20000000023 */
[----:B------:R-:W-:Y:S01]  /*0c10*/  FFMA R28, R14, R16, R28 ;  /* 0x000000100e1c7223 */ /* 0x000fe2000000001c */
[----:B------:R-:W-:Y:S01]  /*0c20*/  FFMA R19, R19, R17, R18 ;  /* 0x0000001113137223 */ /* 0x000fe20000000012 */
[----:B------:R-:W-:Y:S01]  /*0c30*/  LDS R35, [R0.X8+0x398] ;  /* 0x0003980000237984 */ /* 0x000fe20000008800 */
[----:B------:R-:W-:Y:S01]  /*0c40*/  FFMA R37, R13, R15, R12 ;  /* 0x0000000f0d257223 */ /* 0x000fe2000000000c */
[----:B------:R-:W-:Y:S02]  /*0c50*/  FFMA R17, R15, R17, R28 ;  /* 0x000000110f117223 */ /* 0x000fe4000000001c */
[----:B------:R-:W0:Y:S01]  /*0c60*/  LDS.64 R12, [R10+0x38] ;  /* 0x000038000a0c7984 */ /* 0x000e220000000a00 */
[----:B---3--:R-:W-:-:S03]  /*0c70*/  FFMA R32, R20, R22, R32 ;  /* 0x0000001614207223 */ /* 0x008fc60000000020 */
[----:B------:R-:W1:Y:S01]  /*0c80*/  LDS.64 R14, [R10+0x4b8] ;  /* 0x0004b8000a0e7984 */ /* 0x000e620000000a00 */
[----:B----4-:R-:W-:Y:S01]  /*0c90*/  FFMA R22, R22, R24, R37 ;  /* 0x0000001816167223 */ /* 0x010fe20000000025 */
[----:B------:R-:W-:Y:S02]  /*0ca0*/  FFMA R37, R21, R23, R32 ;  /* 0x0000001715257223 */ /* 0x000fe40000000020 */
[----:B------:R-:W2:Y:S01]  /*0cb0*/  LDS R32, [R0.X8+0x4e4] ;  /* 0x0004e40000207984 */ /* 0x000ea20000008800 */
[-C--:B-----5:R-:W-:Y:S01]  /*0cc0*/  FFMA R28, R20, R26.reuse, R19 ;  /* 0x0000001a141c7223 */ /* 0x0a0fe20000000013 */
[----:B------:R-:W-:Y:S01]  /*0cd0*/  FFMA R16, R24, R26, R17 ;  /* 0x0000001a18107223 */ /* 0x000fe20000000011 */
[----:B------:R-:W-:Y:S01]  /*0ce0*/  FFMA R26, R23, R25, R22 ;  /* 0x00000019171a7223 */ /* 0x000fe20000000016 */
[----:B------:R-:W3:Y:S01]  /*0cf0*/  LDS R24, [R0.X8+0x474] ;  /* 0x0004740000187984 */ /* 0x000ee20000008800 */
[-C--:B------:R-:W-:Y:S01]  /*0d00*/  FFMA R28, R21, R27.reuse, R28 ;  /* 0x0000001b151c7223 */ /* 0x080fe2000000001c */
[----:B------:R-:W-:-:S02]  /*0d10*/  FFMA R27, R25, R27, R16 ;  /* 0x0000001b191b7223 */ /* 0x000fc40000000010 */
[----:B------:R-:W-:Y:S04]  /*0d20*/  LDS.64 R16, [R10+0x40] ;  /* 0x000040000a107984 */ /* 0x000fe80000000a00 */
[----:B------:R-:W4:Y:S04]  /*0d30*/  LDS.64 R18, [R0.X8+0x478] ;  /* 0x0004780000127984 */ /* 0x000f280000008a00 */
[----:B------:R-:W5:Y:S04]  /*0d40*/  LDS.64 R20, [R10+0x4c0] ;  /* 0x0004c0000a147984 */ /* 0x000f680000000a00 */
[----:B------:R-:W5:Y:S01]  /*0d50*/  LDS.64 R22, [R0.X8+0x4e8] ;  /* 0x0004e80000167984 */ /* 0x000f620000008a00 */
[C---:B0-----:R-:W-:Y:S01]  /*0d60*/  FFMA R37, R12.reuse, R35, R37 ;  /* 0x000000230c257223 */ /* 0x041fe20000000025 */
[-C--:B------:R-:W-:Y:S01]  /*0d70*/  FFMA R25, R12, R33.reuse, R28 ;  /* 0x000000210c197223 */ /* 0x080fe2000000001c */
[----:B-1----:R-:W-:Y:S01]  /*0d80*/  FFMA R26, R35, R14, R26 ;  /* 0x0000000e231a7223 */ /* 0x002fe2000000001a */
[----:B------:R-:W-:-:S02]  /*0d90*/  FFMA R27, R14, R33, R27 ;  /* 0x000000210e1b7223 */ /* 0x000fc4000000001b */
[C---:B--2---:R-:W-:Y:S02]  /*0da0*/  FFMA R25, R32.reuse, R13, R25 ;  /* 0x0000000d20197223 */ /* 0x044fe40000000019 */
[----:B------:R-:W-:Y:S01]  /*0db0*/  FFMA R27, R32, R15, R27 ;  /* 0x0000000f201b7223 */ /* 0x000fe2000000001b */
[C---:B---3--:R-:W-:Y:S01]  /*0dc0*/  FFMA R37, R24.reuse, R13, R37 ;  /* 0x0000000d18257223 */ /* 0x048fe20000000025 */
[----:B------:R-:W-:-:S03]  /*0dd0*/  FFMA R33, R24, R15, R26 ;  /* 0x0000000f18217223 */ /* 0x000fc6000000001a */
[----:B----4-:R-:W-:Y:S01]  /*0de0*/  FFMA R12, R16, R18, R37 ;  /* 0x00000012100c7223 */ /* 0x010fe20000000025 */
[----:B-----5:R-:W-:Y:S01]  /*0df0*/  FFMA R18, R18, R20, R33 ;  /* 0x0000001412127223 */ /* 0x020fe20000000021 */
[-C--:B------:R-:W-:Y:S01]  /*0e00*/  FFMA R16, R16, R22.reuse, R25 ;  /* 0x0000001610107223 */ /* 0x080fe20000000019 */
[----:B------:R-:W-:Y:S01]  /*0e10*/  FFMA R20, R20, R22, R27 ;  /* 0x0000001614147223 */ /* 0x000fe2000000001b */
[----:B------:R-:W-:Y:S01]  /*0e20*/  FFMA R25, R17, R19, R12 ;  /* 0x0000001311197223 */ /* 0x000fe2000000000c */
[----:B------:R-:W-:Y:S01]  /*0e30*/  FFMA R15, R19, R21, R18 ;  /* 0x00000015130f7223 */ /* 0x000fe20000000012 */
[-C--:B------:R-:W-:Y:S01]  /*0e40*/  FFMA R27, R17, R23.reuse, R16 ;  /* 0x00000017111b7223 */ /* 0x080fe20000000010 */
[----:B------:R-:W-:Y:S01]  /*0e50*/  FFMA R23, R21, R23, R20 ;  /* 0x0000001715177223 */ /* 0x000fe20000000014 */
[----:B------:R-:W-:Y:S05]  /*0e60*/  @P5 BRA `(.L_x_4) ;  /* 0xfffff73000005947 */ /* 0x000fea000383ffff */
[----:B------:R-:W-:Y:S02]  /*0e70*/  LEA R6, R2, R3, 0x5 ;  /* 0x0000000302067211 */ /* 0x000fe400078e28ff */
[----:B------:R-:W-:-:S05]  /*0e80*/  MOV R5, 0x4 ;  /* 0x0000000400057802 */ /* 0x000fca0000000f00 */
[----:B------:R-:W-:-:S05]  /*0e90*/  IMAD.WIDE R6, R6, R5, c[0x0][0x178] ;  /* 0x00005e0006067625 */ /* 0x000fca00078e0205 */
[----:B------:R-:W2:Y:S04]  /*0ea0*/  LDG.E.CONSTANT R8, [R6.64] ;  /* 0x0000000406087981 */ /* 0x000ea8000c1e9900 */
[----:B------:R-:W3:Y:S01]  /*0eb0*/  LDG.E.CONSTANT R10, [R6.64+0x40] ;  /* 0x00004004060a7981 */ /* 0x000ee2000c1e9900 */
[----:B------:R-:W-:-:S04]  /*0ec0*/  IMAD R3, R3, 0x310, R0 ;  /* 0x0000031003037824 */ /* 0x000fc800078e0200 */
[----:B------:R-:W-:-:S04]  /*0ed0*/  IMAD R3, R2, 0x6200, R3 ;  /* 0x0000620002037824 */ /* 0x000fc800078e0203 */
[----:B------:R-:W-:-:S04]  /*0ee0*/  IMAD R3, R4, 0x1c, R3 ;  /* 0x0000001c04037824 */ /* 0x000fc800078e0203 */
[----:B------:R-:W-:Y:S01]  /*0ef0*/  IMAD.WIDE R2, R3, R5, c[0x0][0x160] ;  /* 0x0000580003027625 */ /* 0x000fe200078e0205 */
[--C-:B--2---:R-:W-:Y:S01]  /*0f00*/  FADD R25, R25, R8.reuse ;  /* 0x0000000819197221 */ /* 0x104fe20000000000 */
[----:B------:R-:W-:Y:S01]  /*0f10*/  FADD R8, R27, R8 ;  /* 0x000000081b087221 */ /* 0x000fe20000000000 */
[--C-:B---3--:R-:W-:Y:S01]  /*0f20*/  FADD R15, R15, R10.reuse ;  /* 0x0000000a0f0f7221 */ /* 0x108fe20000000000 */
[----:B------:R-:W-:Y:S02]  /*0f30*/  FADD R10, R23, R10 ;  /* 0x0000000a170a7221 */ /* 0x000fe40000000000 */
[----:B------:R-:W-:Y:S02]  /*0f40*/  FMNMX R25, RZ, R25, !PT ;  /* 0x00000019ff197209 */ /* 0x000fe40007800000 */
[----:B------:R-:W-:Y:S02]  /*0f50*/  FMNMX R5, RZ, R8, !PT ;  /* 0x00000008ff057209 */ /* 0x000fe40007800000 */
[----:B------:R-:W-:Y:S01]  /*0f60*/  FMNMX R15, RZ, R15, !PT ;  /* 0x0000000fff0f7209 */ /* 0x000fe20007800000 */
[----:B------:R-:W-:Y:S01]  /*0f70*/  STG.E [R2.64], R25 ;  /* 0x0000001902007986 */ /* 0x000fe2000c101904 */
[----:B------:R-:W-:-:S03]  /*0f80*/  FMNMX R7, RZ, R10, !PT ;  /* 0x0000000aff077209 */ /* 0x000fc60007800000 */
[----:B------:R-:W-:Y:S04]  /*0f90*/  STG.E [R2.64+0x38], R5 ;  /* 0x0000380502007986 */ /* 0x000fe8000c101904 */
[----:B------:R-:W-:Y:S04]  /*0fa0*/  STG.E [R2.64+0xc400], R15 ;  /* 0x00c4000f02007986 */ /* 0x000fe8000c101904 */
[----:B------:R-:W-:Y:S01]  /*0fb0*/  STG.E [R2.64+0xc438], R7 ;  /* 0x00c4380702007986 */ /* 0x000fe2000c101904 */
[----:B------:R-:W-:Y:S05]  /*0fc0*/  EXIT ;  /* 0x000000000000794d */ /* 0x000fea0003800000 */
.L_x_5:
        /* <DEDUP_REMOVED lines=11> */
.L_x_88:


//--------------------- .text.tvmgen_default_fused_nn_contrib_conv2d_winograd_without_weight_transform_add_add_nn_relu_1_kernel --------------------------
	.section	.text.tvmgen_default_fused_nn_contrib_conv2d_winograd_without_weight_transform_add_add_nn_relu_1_kernel,"ax",@progbits
	.sectioninfo	@"SHI_REGISTERS=36"
	.align	128
        .global         tvmgen_default_fused_nn_contrib_conv2d_winograd_without_weight_transform_add_add_nn_relu_1_kernel
        .type           tvmgen_default_fused_nn_contrib_conv2d_winograd_without_weight_transform_add_add_nn_relu_1_kernel,@function
        .size           tvmgen_default_fused_nn_contrib_conv2d_winograd_without_weight_transform_add_add_nn_relu_1_kernel,(.L_x_89 - tvmgen_default_fused_nn_contrib_conv2d_winograd_without_weight_transform_add_add_nn_relu_1_kernel)
        .other          tvmgen_default_fused_nn_contrib_conv2d_winograd_without_weight_transform_add_add_nn_relu_1_kernel,@"STO_CUDA_ENTRY STV_DEFAULT"
tvmgen_default_fused_nn_contrib_conv2d_winograd_without_weight_transform_add_add_nn_relu_1_kernel:
.text.tvmgen_default_fused_nn_contrib_conv2d_winograd_without_weight_transform_add_add_nn_relu_1_kernel:
[----:B------:R-:W-:-:S02]  /*0000*/  MOV R1, c[0x0][0x28] ;  /* 0x00000a0000017a02 */ /* 0x000fc40000000f00 */
[----:B------:R-:W0:Y:S01]  /*0010*/  S2R R0, SR_TID.X ;  /* 0x0000000000007919 */ /* 0x000e220000002100 */
[----:B------:R-:W-:Y:S01]  /*0020*/  MOV R6, RZ ;  /* 0x000000ff00067202 */ /* 0x000fe20000000f00 */
[----:B------:R-:W-:Y:S01]  /*0030*/  CS2R R18, SRZ ;  /* 0x0000000000127805 */ /* 0x000fe2000001ff00 */
[----:B------:R-:W-:Y:S01]  /*0040*/  MOV R4, RZ ;  /* 0x000000ff00047202 */ /* 0x000fe20000000f00 */
[----:B------:R-:W1:Y:S01]  /*0050*/  S2R R3, SR_CTAID.X ;  /* 0x0000000000037919 */ /* 0x000e620000002500 */
[----:B------:R-:W-:Y:S01]  /*0060*/  MOV R17, RZ ;  /* 0x000000ff00117202 */ /* 0x000fe20000000f00 */
[----:B------:R-:W-:Y:S01]  /*0070*/  ULDC.64 UR4, c[0x0][0x118] ;  /* 0x0000460000047ab9 */ /* 0x000fe20000000a00 */
[----:B------:R-:W-:Y:S01]  /*0080*/  CS2R R14, SRZ ;  /* 0x00000000000e7805 */ /* 0x000fe2000001ff00 */
[----:B0-----:R-:W-:-:S04]  /*0090*/  SHF.R.S32.HI R8, RZ, 0x1, R0 ;  /* 0x00000001ff087819 */ /* 0x001fc80000011400 */
[C---:B-1----:R-:W-:Y:S02]  /*00a0*/  LEA R9, R3.reuse, R8, 0x6 ;  /* 0x0000000803097211 */ /* 0x042fe400078e30ff */
[----:B------:R-:W-:Y:S02]  /*00b0*/  LEA R7, R3, R0, 0x1 ;  /* 0x0000000003077211 */ /* 0x000fe400078e08ff */
[----:B------:R-:W-:Y:S01]  /*00c0*/  MOV R8, RZ ;  /* 0x000000ff00087202 */ /* 0x000fe20000000f00 */
[----:B------:R-:W-:-:S05]  /*00d0*/  IMAD.HI R2, R9, 0x5397829d, RZ ;  /* 0x5397829d09027827 */ /* 0x000fca00078e02ff */
[----:B------:R-:W-:-:S04]  /*00e0*/  SHF.R.U32.HI R5, RZ, 0x1f, R2 ;  /* 0x0000001fff057819 */ /* 0x000fc80000011602 */
[----:B------:R-:W-:Y:S01]  /*00f0*/  LEA.HI.SX32 R5, R2, R5, 0x1b ;  /* 0x0000000502057211 */ /* 0x000fe200078fdaff */
[----:B------:R-:W-:-:S04]  /*0100*/  IMAD.HI R2, R7, -0x6db6db6d, R6 ;  /* 0x9249249307027827 */ /* 0x000fc800078e0206 */
[--C-:B------:R-:W-:Y:S01]  /*0110*/  IMAD R5, R5, -0x62, R9.reuse ;  /* 0xffffff9e05057824 */ /* 0x100fe200078e0209 */
[----:B------:R-:W-:Y:S01]  /*0120*/  SHF.R.U32.HI R11, RZ, 0x1f, R2 ;  /* 0x0000001fff0b7819 */ /* 0x000fe20000011602 */
[----:B------:R-:W-:-:S03]  /*0130*/  IMAD.HI R9, R9, -0x6db6db6d, R8 ;  /* 0x9249249309097827 */ /* 0x000fc600078e0208 */
[----:B------:R-:W-:Y:S01]  /*0140*/  LEA.HI.SX32 R11, R2, R11, 0x1d ;  /* 0x0000000b020b7211 */ /* 0x000fe200078feaff */
[----:B------:R-:W-:Y:S01]  /*0150*/  IMAD.HI R4, R5, -0x6db6db6d, R4 ;  /* 0x9249249305047827 */ /* 0x000fe200078e0204 */
[----:B------:R-:W-:-:S03]  /*0160*/  SHF.R.U32.HI R2, RZ, 0x1f, R9 ;  /* 0x0000001fff027819 */ /* 0x000fc60000011609 */
[----:B------:R-:W-:Y:S01]  /*0170*/  IMAD R11, R11, -0xe, R7 ;  /* 0xfffffff20b0b7824 */ /* 0x000fe200078e0207 */
[----:B------:R-:W-:-:S04]  /*0180*/  SHF.R.U32.HI R5, RZ, 0x1f, R4 ;  /* 0x0000001fff057819 */ /* 0x000fc80000011604 */
[----:B------:R-:W-:Y:S02]  /*0190*/  LEA.HI.SX32 R5, R4, R5, 0x1e ;  /* 0x0000000504057211 */ /* 0x000fe400078ff2ff */
[----:B------:R-:W-:Y:S02]  /*01a0*/  SHF.L.U32 R11, R11, 0x1, RZ ;  /* 0x000000010b0b7819 */ /* 0x000fe400000006ff */
[----:B------:R-:W-:Y:S02]  /*01b0*/  SHF.L.U32 R8, R5, 0x1, RZ ;  /* 0x0000000105087819 */ /* 0x000fe400000006ff */
[C---:B------:R-:W-:Y:S02]  /*01c0*/  IADD3 R4, R11.reuse, 0x1, RZ ;  /* 0x000000010b047810 */ /* 0x040fe40007ffe0ff */
[C---:B------:R-:W-:Y:S02]  /*01d0*/  IADD3 R5, R11.reuse, -0x1, RZ ;  /* 0xffffffff0b057810 */ /* 0x040fe40007ffe0ff */
[----:B------:R-:W-:-:S02]  /*01e0*/  ISETP.GT.U32.AND P3, PT, R11, 0x1b, PT ;  /* 0x0000001b0b00780c */ /* 0x000fc40003f64070 */
[----:B------:R-:W-:Y:S02]  /*01f0*/  IADD3 R10, R8, -0x1, RZ ;  /* 0xffffffff080a7810 */ /* 0x000fe40007ffe0ff */
[----:B------:R-:W-:Y:S02]  /*0200*/  ISETP.GT.U32.AND P2, PT, R4, 0x1b, PT ;  /* 0x0000001b0400780c */ /* 0x000fe40003f44070 */
[----:B------:R-:W-:Y:S02]  /*0210*/  ISETP.GT.U32.AND P0, PT, R5, 0x1b, PT ;  /* 0x0000001b0500780c */ /* 0x000fe40003f04070 */
[----:B------:R-:W-:Y:S02]  /*0220*/  LEA.HI.SX32 R4, R9, R2, 0x1e ;  /* 0x0000000209047211 */ /* 0x000fe400078ff2ff */
[----:B------:R-:W-:Y:S02]  /*0230*/  ISETP.GT.U32.OR P5, PT, R10, 0x1b, P3 ;  /* 0x0000001b0a00780c */ /* 0x000fe40001fa4470 */
[----:B------:R-:W-:Y:S01]  /*0240*/  ISETP.GT.U32.OR P1, PT, R8, 0x1b, P0 ;  /* 0x0000001b0800780c */ /* 0x000fe20000724470 */
[----:B------:R-:W-:Y:S01]  /*0250*/  IMAD R5, R4, 0x38, R11 ;  /* 0x0000003804057824 */ /* 0x000fe200078e020b */
[----:B------:R-:W-:-:S02]  /*0260*/  MOV R2, 0x4 ;  /* 0x0000000400027802 */ /* 0x000fc40000000f00 */
[----:B------:R-:W-:Y:S01]  /*0270*/  ISETP.GT.U32.OR P6, PT, R8, 0x1b, P3 ;  /* 0x0000001b0800780c */ /* 0x000fe20001fc4470 */
[----:B------:R-:W-:Y:S01]  /*0280*/  CS2R R20, SRZ ;  /* 0x0000000000147805 */ /* 0x000fe2000001ff00 */
[----:B------:R-:W-:Y:S01]  /*0290*/  IADD3 R11, R11, 0x2, RZ ;  /* 0x000000020b0b7810 */ /* 0x000fe20007ffe0ff */
[----:B------:R-:W-:Y:S01]  /*02a0*/  IMAD.WIDE R4, R5, R2, c[0x0][0x168] ;  /* 0x00005a0005047625 */ /* 0x000fe200078e0202 */
[----:B------:R-:W-:-:S04]  /*02b0*/  ISETP.GT.U32.OR P4, PT, R10, 0x1b, P2 ;  /* 0x0000001b0a00780c */ /* 0x000fc80001784470 */
[----:B------:R0:W2:Y:S01]  /*02c0*/  @!P5 LDG.E.CONSTANT R19, [R4.64+-0x70] ;  /* 0xffff90040413d981 */ /* 0x0000a2000c1e9900 */
[----:B------:R-:W-:-:S03]  /*02d0*/  ISETP.GT.U32.OR P5, PT, R8, 0x1b, P2 ;  /* 0x0000001b0800780c */ /* 0x000fc600017a4470 */
[----:B------:R-:W3:Y:S01]  /*02e0*/  @!P1 LDG.E.CONSTANT R17, [R4.64+-0x4] ;  /* 0xfffffc0404119981 */ /* 0x000ee2000c1e9900 */
[----:B------:R-:W-:-:S03]  /*02f0*/  ISETP.GT.U32.AND P1, PT, R11, 0x1b, PT ;  /* 0x0000001b0b00780c */ /* 0x000fc60003f24070 */
[----:B------:R-:W4:Y:S01]  /*0300*/  @!P6 LDG.E.CONSTANT R20, [R4.64] ;  /* 0x000000040414e981 */ /* 0x000f22000c1e9900 */
[C---:B------:R-:W-:Y:S02]  /*0310*/  ISETP.GT.U32.OR P6, PT, R8.reuse, 0x1b, P1 ;  /* 0x0000001b0800780c */ /* 0x040fe40000fc4470 */
[----:B------:R-:W-:Y:S01]  /*0320*/  IADD3 R9, R8, 0x1, RZ ;  /* 0x0000000108097810 */ /* 0x000fe20007ffe0ff */
[----:B------:R0:W5:Y:S01]  /*0330*/  @!P4 LDG.E.CONSTANT R15, [R4.64+-0x6c] ;  /* 0xffff9404040fc981 */ /* 0x000162000c1e9900 */
[----:B------:R-:W-:-:S03]  /*0340*/  ISETP.GT.U32.OR P4, PT, R10, 0x1b, P0 ;  /* 0x0000001b0a00780c */ /* 0x000fc60000784470 */
[----:B------:R-:W2:Y:S01]  /*0350*/  @!P5 LDG.E.CONSTANT R21, [R4.64+0x4] ;  /* 0x000004040415d981 */ /* 0x000ea2000c1e9900 */
[----:B------:R-:W-:-:S05]  /*0360*/  ISETP.GT.U32.OR P5, PT, R9, 0x1b, P0 ;  /* 0x0000001b0900780c */ /* 0x000fca00007a4470 */
[----:B------:R-:W0:Y:S01]  /*0370*/  @!P6 LDG.E.CONSTANT R18, [R4.64+0x8] ;  /* 0x000008040412e981 */ /* 0x000e22000c1e9900 */
[C---:B------:R-:W-:Y:S02]  /*0380*/  ISETP.GT.U32.OR P6, PT, R9.reuse, 0x1b, P3 ;  /* 0x0000001b0900780c */ /* 0x040fe40001fc4470 */
[----:B------:R-:W-:Y:S01]  /*0390*/  MOV R7, RZ ;  /* 0x000000ff00077202 */ /* 0x000fe20000000f00 */
[----:B------:R-:W5:Y:S04]  /*03a0*/  @!P4 LDG.E.CONSTANT R16, [R4.64+-0x74] ;  /* 0xffff8c040410c981 */ /* 0x000f68000c1e9900 */
[----:B------:R0:W5:Y:S01]  /*03b0*/  @!P5 LDG.E.CONSTANT R14, [R4.64+0x6c] ;  /* 0x00006c04040ed981 */ /* 0x000162000c1e9900 */
[----:B------:R-:W-:Y:S02]  /*03c0*/  ISETP.GT.U32.OR P5, PT, R9, 0x1b, P2 ;  /* 0x0000001b0900780c */ /* 0x000fe400017a4470 */
[----:B------:R-:W-:-:S03]  /*03d0*/  MOV R6, RZ ;  /* 0x000000ff00067202 */ /* 0x000fc60000000f00 */
[----:B------:R0:W5:Y:S01]  /*03e0*/  @!P6 LDG.E.CONSTANT R7, [R4.64+0x70] ;  /* 0x000070040407e981 */ /* 0x000162000c1e9900 */
[----:B------:R-:W-:Y:S02]  /*03f0*/  ISETP.GT.U32.OR P6, PT, R10, 0x1b, P1 ;  /* 0x0000001b0a00780c */ /* 0x000fe40000fc4470 */
[----:B------:R-:W-:-:S04]  /*0400*/  IADD3 R10, R8, 0x2, RZ ;  /* 0x00000002080a7810 */ /* 0x000fc80007ffe0ff */
[C---:B------:R-:W-:Y:S01]  /*0410*/  ISETP.GT.U32.OR P0, PT, R10.reuse, 0x1b, P0 ;  /* 0x0000001b0a00780c */ /* 0x040fe20000704470 */
[----:B------:R0:W5:Y:S01]  /*0420*/  @!P5 LDG.E.CONSTANT R6, [R4.64+0x74] ;  /* 0x000074040406d981 */ /* 0x000162000c1e9900 */
[C---:B------:R-:W-:Y:S02]  /*0430*/  ISETP.GT.U32.OR P3, PT, R10.reuse, 0x1b, P3 ;  /* 0x0000001b0a00780c */ /* 0x040fe40001f64470 */
[----:B------:R-:W-:Y:S02]  /*0440*/  ISETP.GT.U32.OR P5, PT, R9, 0x1b, P1 ;  /* 0x0000001b0900780c */ /* 0x000fe40000fa4470 */
[----:B------:R-:W-:Y:S02]  /*0450*/  MOV R9, RZ ;  /* 0x000000ff00097202 */ /* 0x000fe40000000f00 */
[C---:B------:R-:W-:Y:S02]  /*0460*/  ISETP.GT.U32.OR P2, PT, R10.reuse, 0x1b, P2 ;  /* 0x0000001b0a00780c */ /* 0x040fe40001744470 */
[----:B------:R-:W-:Y:S01]  /*0470*/  ISETP.GT.U32.OR P1, PT, R10, 0x1b, P1 ;  /* 0x0000001b0a00780c */ /* 0x000fe20000f24470 */
[----:B------:R-:W-:Y:S01]  /*0480*/  CS2R R12, SRZ ;  /* 0x00000000000c7805 */ /* 0x000fe2000001ff00 */
[----:B------:R0:W5:Y:S01]  /*0490*/  @!P6 LDG.E.CONSTANT R9, [R4.64+-0x68] ;  /* 0xffff98040409e981 */ /* 0x000162000c1e9900 */
[----:B------:R-:W-:Y:S01]  /*04a0*/  CS2R R10, SRZ ;  /* 0x00000000000a7805 */ /* 0x000fe2000001ff00 */
[----:B------:R-:W-:-:S03]  /*04b0*/  MOV R8, RZ ;  /* 0x000000ff00087202 */ /* 0x000fc60000000f00 */
[----:B------:R0:W5:Y:S04]  /*04c0*/  @!P0 LDG.E.CONSTANT R13, [R4.64+0xdc] ;  /* 0x0000dc04040d8981 */ /* 0x000168000c1e9900 */
[----:B------:R0:W5:Y:S04]  /*04d0*/  @!P3 LDG.E.CONSTANT R12, [R4.64+0xe0] ;  /* 0x0000e004040cb981 */ /* 0x000168000c1e9900 */
[----:B------:R0:W5:Y:S04]  /*04e0*/  @!P2 LDG.E.CONSTANT R11, [R4.64+0xe4] ;  /* 0x0000e404040ba981 */ /* 0x000168000c1e9900 */
[----:B------:R0:W5:Y:S04]  /*04f0*/  @!P5 LDG.E.CONSTANT R8, [R4.64+0x78] ;  /* 0x000078040408d981 */ /* 0x000168000c1e9900 */
[----:B------:R0:W5:Y:S01]  /*0500*/  @!P1 LDG.E.CONSTANT R10, [R4.64+0xe8] ;  /* 0x0000e804040a9981 */ /* 0x000162000c1e9900 */
[----:B------:R-:W-:-:S02]  /*0510*/  MOV R22, RZ ;  /* 0x000000ff00167202 */ /* 0x000fc40000000f00 */
[----:B------:R-:W-:-:S05]  /*0520*/  LEA R3, R3, R0, 0x7 ;  /* 0x0000000003037211 */ /* 0x000fca00078e38ff */
[----:B------:R-:W-:Y:S01]  /*0530*/  IMAD.WIDE R2, R3, R2, c[0x0][0x160] ;  /* 0x0000580003027625 */ /* 0x000fe200078e0202 */
[----:B---3--:R-:W-:Y:S01]  /*0540*/  FADD R0, RZ, -R17 ;  /* 0x80000011ff007221 */ /* 0x008fe20000000000 */
[--C-:B----4-:R-:W-:Y:S01]  /*0550*/  FADD R24, RZ, R20.reuse ;  /* 0x00000014ff187221 */ /* 0x110fe20000000000 */
[----:B------:R-:W-:-:S04]  /*0560*/  FADD R20, RZ, -R20 ;  /* 0x80000014ff147221 */ /* 0x000fc80000000000 */
[--C-:B--2---:R-:W-:Y:S01]  /*0570*/  FADD R26, R20, R21.reuse ;  /* 0x00000015141a7221 */ /* 0x104fe20000000000 */
[----:B------:R-:W-:Y:S01]  /*0580*/  FADD R28, R24, R21 ;  /* 0x00000015181c7221 */ /* 0x000fe20000000000 */
[----:B-----5:R-:W-:Y:S01]  /*0590*/  @!P4 FADD R22, RZ, R16 ;  /* 0x00000010ff16c221 */ /* 0x020fe20000000000 */
[----:B------:R-:W-:Y:S01]  /*05a0*/  FADD R16, RZ, R17 ;  /* 0x00000011ff107221 */ /* 0x000fe20000000000 */
[--C-:B------:R-:W-:Y:S01]  /*05b0*/  FADD R17, R0, R21.reuse ;  /* 0x0000001500117221 */ /* 0x100fe20000000000 */
[--C-:B0-----:R-:W-:Y:S01]  /*05c0*/  FADD R4, R24, -R18.reuse ;  /* 0x8000001218047221 */ /* 0x101fe20000000000 */
[--C-:B------:R-:W-:Y:S01]  /*05d0*/  FADD R0, R20, -R21.reuse ;  /* 0x8000001514007221 */ /* 0x100fe20000000000 */
[--C-:B------:R-:W-:Y:S01]  /*05e0*/  FADD R23, R16, -R21.reuse ;  /* 0x8000001510177221 */ /* 0x100fe20000000000 */
[----:B------:R-:W-:Y:S01]  /*05f0*/  FADD R16, R24, -R21 ;  /* 0x8000001518107221 */ /* 0x000fe20000000000 */
[----:B------:R-:W-:Y:S01]  /*0600*/  FADD R18, R20, R18 ;  /* 0x0000001214127221 */ /* 0x000fe20000000000 */
[--C-:B------:R-:W-:Y:S01]  /*0610*/  FADD R24, RZ, R19.reuse ;  /* 0x00000013ff187221 */ /* 0x100fe20000000000 */
[----:B------:R-:W-:Y:S01]  /*0620*/  FADD R20, RZ, -R19 ;  /* 0x80000013ff147221 */ /* 0x000fe20000000000 */
[----:B------:R-:W-:-:S02]  /*0630*/  FADD R5, -R15, R22 ;  /* 0x000000160f057221 */ /* 0x000fc40000000100 */
[--C-:B------:R-:W-:Y:S01]  /*0640*/  FADD R24, R24, R15.reuse ;  /* 0x0000000f18187221 */ /* 0x100fe20000000000 */
[----:B------:R-:W-:Y:S01]  /*0650*/  FADD R22, R20, R15 ;  /* 0x0000000f14167221 */ /* 0x000fe20000000000 */
[--C-:B------:R-:W-:Y:S01]  /*0660*/  FADD R27, R23, R14.reuse ;  /* 0x0000000e171b7221 */ /* 0x100fe20000000000 */
[--C-:B------:R-:W-:Y:S01]  /*0670*/  FADD R5, R5, -R14.reuse ;  /* 0x8000000e05057221 */ /* 0x100fe20000000000 */
[----:B------:R-:W-:Y:S01]  /*0680*/  FADD R21, R17, R14 ;  /* 0x0000000e11157221 */ /* 0x000fe20000000000 */
[--C-:B------:R-:W-:Y:S01]  /*0690*/  FADD R29, R26, -R7.reuse ;  /* 0x800000071a1d7221 */ /* 0x100fe20000000000 */
[--C-:B------:R-:W-:Y:S01]  /*06a0*/  FADD R31, R28, R7.reuse ;  /* 0x000000071c1f7221 */ /* 0x100fe20000000000 */
[--C-:B------:R-:W-:Y:S01]  /*06b0*/  FADD R23, R16, -R7.reuse ;  /* 0x8000000710177221 */ /* 0x100fe20000000000 */
[--C-:B------:R-:W-:Y:S01]  /*06c0*/  FADD R25, R0, R7.reuse ;  /* 0x0000000700197221 */ /* 0x100fe20000000000 */
[--C-:B------:R-:W-:Y:S01]  /*06d0*/  FADD R15, R22, R7.reuse ;  /* 0x00000007160f7221 */ /* 0x100fe20000000000 */
[----:B------:R-:W-:Y:S01]  /*06e0*/  FADD R19, R24, -R7 ;  /* 0x8000000718137221 */ /* 0x000fe20000000000 */
[--C-:B------:R-:W-:Y:S01]  /*06f0*/  FADD R5, R5, R6.reuse ;  /* 0x0000000605057221 */ /* 0x100fe20000000000 */
[--C-:B------:R-:W-:Y:S01]  /*0700*/  FADD R21, R21, -R6.reuse ;  /* 0x8000000615157221 */ /* 0x100fe20000000000 */
[--C-:B------:R-:W-:Y:S01]  /*0710*/  FADD R27, R27, -R6.reuse ;  /* 0x800000061b1b7221 */ /* 0x100fe20000000000 */
[--C-:B------:R-:W-:Y:S01]  /*0720*/  FADD R23, R23, R6.reuse ;  /* 0x0000000617177221 */ /* 0x100fe20000000000 */
[--C-:B------:R-:W-:Y:S01]  /*0730*/  FADD R25, R25, R6.reuse ;  /* 0x0000000619197221 */ /* 0x100fe20000000000 */
[----:B------:R-:W-:Y:S01]  /*0740*/  FADD R20, R20, R9 ;  /* 0x0000000914147221 */ /* 0x000fe20000000000 */
[--C-:B------:R-:W-:Y:S01]  /*0750*/  FADD R29, R29, R6.reuse ;  /* 0x000000061d1d7221 */ /* 0x100fe20000000000 */
[--C-:B------:R-:W-:Y:S01]  /*0760*/  FADD R31, R31, R6.reuse ;  /* 0x000000061f1f7221 */ /* 0x100fe20000000000 */
[--C-:B------:R-:W-:Y:S01]  /*0770*/  FADD R15, R15, -R6.reuse ;  /* 0x800000060f0f7221 */ /* 0x100fe20000000000 */
[----:B------:R-:W-:Y:S01]  /*0780*/  FADD R19, R19, -R6 ;  /* 0x8000000613137221 */ /* 0x000fe20000000000 */
[--C-:B------:R-:W-:Y:S01]  /*0790*/  FADD R9, R4, -R7.reuse ;  /* 0x8000000704097221 */ /* 0x100fe20000000000 */
[----:B------:R-:W-:Y:S01]  /*07a0*/  FADD R33, R18, -R7 ;  /* 0x8000000712217221 */ /* 0x000fe20000000000 */
[----:B------:R-:W-:Y:S01]  /*07b0*/  FADD R6, R17, R13 ;  /* 0x0000000d11067221 */ /* 0x000fe20000000000 */
[----:B------:R-:W-:Y:S01]  /*07c0*/  FADD R7, R20, R7 ;  /* 0x0000000714077221 */ /* 0x000fe20000000000 */
[--C-:B------:R-:W-:Y:S01]  /*07d0*/  FADD R16, R16, -R12.reuse ;  /* 0x8000000c10107221 */ /* 0x100fe20000000000 */
[--C-:B------:R-:W-:Y:S01]  /*07e0*/  FADD R0, R0, R12.reuse ;  /* 0x0000000c00007221 */ /* 0x100fe20000000000 */
[----:B------:R-:W-:Y:S01]  /*07f0*/  FADD R17, R4, -R12 ;  /* 0x8000000c04117221 */ /* 0x000fe20000000000 */
[----:B------:R0:W-:Y:S01]  /*0800*/  STG.E [R2.64], R5 ;  /* 0x0000000502007986 */ /* 0x0001e2000c101904 */
[--C-:B------:R-:W-:Y:S01]  /*0810*/  FADD R13, R16, R11.reuse ;  /* 0x0000000b100d7221 */ /* 0x100fe20000000000 */
[--C-:B------:R-:W-:Y:S01]  /*0820*/  FADD R9, R9, R8.reuse ;  /* 0x0000000809097221 */ /* 0x100fe20000000000 */
[--C-:B------:R-:W-:Y:S01]  /*0830*/  FADD R33, R33, R8.reuse ;  /* 0x0000000821217221 */ /* 0x100fe20000000000 */
[----:B------:R-:W-:Y:S01]  /*0840*/  FADD R7, R7, -R8 ;  /* 0x8000000807077221 */ /* 0x000fe20000000000 */
[----:B------:R-:W-:Y:S01]  /*0850*/  FADD R17, R17, R10 ;  /* 0x0000000a11117221 */ /* 0x000fe20000000000 */
[--C-:B0-----:R-:W-:Y:S01]  /*0860*/  FADD R5, R6, -R11.reuse ;  /* 0x8000000b06057221 */ /* 0x101fe20000000000 */
[----:B------:R-:W-:Y:S01]  /*0870*/  FADD R11, R0, R11 ;  /* 0x0000000b000b7221 */ /* 0x000fe20000000000 */
[----:B------:R-:W-:Y:S04]  /*0880*/  STG.E [R2.64+0x62000], R21 ;  /* 0x0620001502007986 */ /* 0x000fe8000c101904 */
        /* <DEDUP_REMOVED lines=13> */
[----:B------:R-:W-:Y:S01]  /*0960*/  STG.E [R2.64+0x16f800], R17 ;  /* 0x16f8001102007986 */ /* 0x000fe2000c101904 */
[----:B------:R-:W-:Y:S05]  /*0970*/  EXIT ;  /* 0x000000000000794d */ /* 0x000fea0003800000 */
.L_x_6:
        /* <DEDUP_REMOVED lines=16> */
.L_x_89:


//--------------------- .text.tvmgen_default_fused_nn_contrib_conv2d_winograd_without_weight_transform_add_add_nn_relu_kernel_2 --------------------------
	.section	.text.tvmgen_default_fused_nn_contrib_conv2d_winograd_without_weight_transform_add_add_nn_relu_kernel_2,"ax",@progbits
	.sectioninfo	@"SHI_REGISTERS=40"
	.align	128
        .global         tvmgen_default_fused_nn_contrib_conv2d_winograd_without_weight_transform_add_add_nn_relu_kernel_2
        .type           tvmgen_default_fused_nn_contrib_conv2d_winograd_without_weight_transform_add_add_nn_relu_kernel_2,@function
        .size           tvmgen_default_fused_nn_contrib_conv2d_winograd_without_weight_transform_add_add_nn_relu_kernel_2,(.L_x_90 - tvmgen_default_fused_nn_contrib_conv2d_winograd_without_weight_transform_add_add_nn_relu_kernel_2)
        .other          tvmgen_default_fused_nn_contrib_conv2d_winograd_without_weight_transform_add_add_nn_relu_kernel_2,@"STO_CUDA_ENTRY STV_DEFAULT"
tvmgen_default_fused_nn_contrib_conv2d_winograd_without_weight_transform_add_add_nn_relu_kernel_2:
.text.tvmgen_default_fused_nn_contrib_conv2d_winograd_without_weight_transform_add_add_nn_relu_kernel_2:
[----:B------:R-:W-:-:S02]  /*0000*/  MOV R1, c[0x0][0x28] ;  /* 0x00000a0000017a02 */ /* 0x000fc40000000f00 */
[----:B------:R-:W0:Y:S01]  /*0010*/  S2R R29, SR_CTAID.X ;  /* 0x00000000001d7919 */ /* 0x000e220000002500 */
[----:B------:R-:W-:Y:S01]  /*0020*/  MOV R3, 0x4 ;  /* 0x0000000400037802 */ /* 0x000fe20000000f00 */
[----:B------:R-:W-:Y:S02]  /*0030*/  ULDC.64 UR4, c[0x0][0x118] ;  /* 0x0000460000047ab9 */ /* 0x000fe40000000a00 */
[----:B------:R-:W0:Y:S02]  /*0040*/  S2R R30, SR_TID.X ;  /* 0x00000000001e7919 */ /* 0x000e240000002100 */
[----:B0-----:R-:W-:-:S05]  /*0050*/  LEA R24, R29, R30, 0x7 ;  /* 0x0000001e1d187211 */ /* 0x001fca00078e38ff */
[----:B------:R-:W-:-:S05]  /*0060*/  IMAD.WIDE R24, R24, R3, c[0x0][0x168] ;  /* 0x00005a0018187625 */ /* 0x000fca00078e0203 */
[----:B------:R-:W2:Y:S04]  /*0070*/  LDG.E.CONSTANT R28, [R24.64] ;  /* 0x00000004181c7981 */ /* 0x000ea8000c1e9900 */
[----:B------:R-:W3:Y:S04]  /*0080*/  LDG.E.CONSTANT R27, [R24.64+0xc400] ;  /* 0x00c40004181b7981 */ /* 0x000ee8000c1e9900 */
[----:B------:R-:W4:Y:S04]  /*0090*/  LDG.E.CONSTANT R22, [R24.64+0x18800] ;  /* 0x0188000418167981 */ /* 0x000f28000c1e9900 */
[----:B------:R-:W5:Y:S04]  /*00a0*/  LDG.E.CONSTANT R17, [R24.64+0x24c00] ;  /* 0x024c000418117981 */ /* 0x000f68000c1e9900 */
        /* <DEDUP_REMOVED lines=19> */
[----:B------:R-:W5:Y:S01]  /*01e0*/  LDG.E.CONSTANT R36, [R24.64+0x126000] ;  /* 0x1260000418247981 */ /* 0x000f62000c1e9900 */
[----:B------:R-:W-:-:S02]  /*01f0*/  SHF.R.S32.HI R4, RZ, 0x2, R30 ;  /* 0x00000002ff047819 */ /* 0x000fc4000001141e */
[----:B------:R-:W-:Y:S02]  /*0200*/  SHF.R.S32.HI R21, RZ, 0x1, R30 ;  /* 0x00000001ff157819 */ /* 0x000fe4000001141e */
[C---:B------:R-:W-:Y:S02]  /*0210*/  LEA R23, R29.reuse, R30, 0x1 ;  /* 0x0000001e1d177211 */ /* 0x040fe400078e08ff */
[C---:B------:R-:W-:Y:S02]  /*0220*/  LEA R4, R29.reuse, R4, 0x5 ;  /* 0x000000041d047211 */ /* 0x040fe400078e28ff */
[----:B------:R-:W-:Y:S01]  /*0230*/  LEA R21, R29, R21, 0x6 ;  /* 0x000000151d157211 */ /* 0x000fe200078e30ff */
[----:B------:R-:W-:Y:S01]  /*0240*/  ULDC.64 UR6, c[0x0][0x118] ;  /* 0x0000460000067ab9 */ /* 0x000fe20000000a00 */
[----:B--2---:R-:W-:Y:S01]  /*0250*/  FADD R28, RZ, R28 ;  /* 0x0000001cff1c7221 */ /* 0x004fe20000000000 */
[--C-:B---3--:R-:W-:Y:S01]  /*0260*/  FADD R31, RZ, R27.reuse ;  /* 0x0000001bff1f7221 */ /* 0x108fe20000000000 */
[----:B------:R-:W-:-:S02]  /*0270*/  FADD R29, RZ, -R27 ;  /* 0x8000001bff1d7221 */ /* 0x000fc40000000000 */
[----:B------:R-:W-:Y:S01]  /*0280*/  FADD R27, R28, R27 ;  /* 0x0000001b1c1b7221 */ /* 0x000fe20000000000 */
[C---:B----4-:R-:W-:Y:S01]  /*0290*/  FADD R30, R22.reuse, R31 ;  /* 0x0000001f161e7221 */ /* 0x050fe20000000000 */
[----:B------:R-:W-:Y:S02]  /*02a0*/  FADD R28, R22, R29 ;  /* 0x0000001d161c7221 */ /* 0x000fe40000000000 */
[----:B------:R-:W-:Y:S01]  /*02b0*/  FADD R22, R27, R22 ;  /* 0x000000161b167221 */ /* 0x000fe20000000000 */
[C---:B-----5:R-:W-:Y:S01]  /*02c0*/  FFMA R32, R17.reuse, 0.25, R30 ;  /* 0x3e80000011207823 */ /* 0x060fe2000000001e */
[C-C-:B------:R-:W-:Y:S01]  /*02d0*/  FFMA R34, R17.reuse, 0.125, R28.reuse ;  /* 0x3e00000011227823 */ /* 0x140fe2000000001c */
[----:B------:R-:W-:Y:S01]  /*02e0*/  FFMA R27, R17, 0.5, R28 ;  /* 0x3f000000111b7823 */ /* 0x000fe2000000001c */
[----:B------:R-:W-:Y:S01]  /*02f0*/  FADD R28, R22, R17 ;  /* 0x00000011161c7221 */ /* 0x000fe20000000000 */
[C-C-:B------:R-:W-:Y:S01]  /*0300*/  FADD R30, R13.reuse, R13.reuse ;  /* 0x0000000d0d1e7221 */ /* 0x140fe20000000000 */
[C---:B------:R-:W-:Y:S01]  /*0310*/  FFMA R17, R13.reuse, -8, R34 ;  /* 0xc10000000d117823 */ /* 0x040fe20000000022 */
[----:B------:R-:W-:Y:S01]  /*0320*/  FFMA R22, R13, 4, R32 ;  /* 0x408000000d167823 */ /* 0x000fe20000000020 */
[----:B------:R-:W-:Y:S01]  /*0330*/  FADD R13, R28, R13 ;  /* 0x0000000d1c0d7221 */ /* 0x000fe20000000000 */
[----:B------:R-:W-:Y:S01]  /*0340*/  FADD R28, R27, -R30 ;  /* 0x8000001e1b1c7221 */ /* 0x000fe20000000000 */
[----:B------:R-:W-:-:S02]  /*0350*/  FADD R34, RZ, -R10 ;  /* 0x8000000aff227221 */ /* 0x000fc40000000000 */
[----:B------:R-:W-:Y:S01]  /*0360*/  FADD R32, R13, R10 ;  /* 0x0000000a0d207221 */ /* 0x000fe20000000000 */
[----:B------:R-:W-:Y:S01]  /*0370*/  FADD R30, R17, R12 ;  /* 0x0000000c111e7221 */ /* 0x000fe20000000000 */
[----:B------:R-:W-:Y:S01]  /*0380*/  FADD R10, RZ, R10 ;  /* 0x0000000aff0a7221 */ /* 0x000fe20000000000 */
[--C-:B------:R-:W-:Y:S01]  /*0390*/  FADD R12, RZ, R11.reuse ;  /* 0x0000000bff0c7221 */ /* 0x100fe20000000000 */
[--C-:B------:R-:W-:Y:S01]  /*03a0*/  FADD R29, RZ, -R11.reuse ;  /* 0x8000000bff1d7221 */ /* 0x100fe20000000000 */
[C---:B------:R-:W-:Y:S01]  /*03b0*/  FADD R37, -R11.reuse, R34 ;  /* 0x000000220b257221 */ /* 0x040fe20000000100 */
[C---:B------:R-:W-:Y:S01]  /*03c0*/  FADD R35, R11.reuse, R10 ;  /* 0x0000000a0b237221 */ /* 0x040fe20000000000 */
[C---:B------:R-:W-:Y:S01]  /*03d0*/  FADD R27, R11.reuse, R22 ;  /* 0x000000160b1b7221 */ /* 0x040fe20000000000 */
[C---:B------:R-:W-:Y:S01]  /*03e0*/  FADD R31, -R11.reuse, R28 ;  /* 0x0000001c0b1f7221 */ /* 0x040fe20000000100 */
[----:B------:R-:W-:Y:S01]  /*03f0*/  FADD R13, -R11, R30 ;  /* 0x0000001e0b0d7221 */ /* 0x000fe20000000100 */
[----:B------:R-:W-:Y:S01]  /*0400*/  FADD R11, R32, R11 ;  /* 0x0000000b200b7221 */ /* 0x000fe20000000000 */
[C-C-:B------:R-:W-:Y:S01]  /*0410*/  FADD R10, -R26.reuse, R12.reuse ;  /* 0x0000000c1a0a7221 */ /* 0x140fe20000000100 */
[C---:B------:R-:W-:Y:S01]  /*0420*/  FADD R12, R26.reuse, R12 ;  /* 0x0000000c1a0c7221 */ /* 0x040fe20000000000 */
[C-C-:B------:R-:W-:Y:S01]  /*0430*/  FADD R17, -R26.reuse, R29.reuse ;  /* 0x0000001d1a117221 */ /* 0x140fe20000000100 */
[C---:B------:R-:W-:Y:S01]  /*0440*/  FADD R29, R26.reuse, R29 ;  /* 0x0000001d1a1d7221 */ /* 0x040fe20000000000 */
[C---:B------:R-:W-:Y:S01]  /*0450*/  FADD R34, -R26.reuse, R37 ;  /* 0x000000251a227221 */ /* 0x040fe20000000100 */
[C---:B------:R-:W-:Y:S01]  /*0460*/  FADD R32, R26.reuse, R35 ;  /* 0x000000231a207221 */ /* 0x040fe20000000000 */
[C---:B------:R-:W-:Y:S01]  /*0470*/  FADD R30, R26.reuse, R31 ;  /* 0x0000001f1a1e7221 */ /* 0x040fe20000000000 */
[C---:B------:R-:W-:Y:S01]  /*0480*/  FADD R22, R26.reuse, R27 ;  /* 0x0000001b1a167221 */ /* 0x040fe20000000000 */
[----:B------:R-:W-:Y:S01]  /*0490*/  FADD R28, R26, R13 ;  /* 0x0000000d1a1c7221 */ /* 0x000fe20000000000 */
[----:B------:R-:W-:Y:S01]  /*04a0*/  FADD R26, R11, R26 ;  /* 0x0000001a0b1a7221 */ /* 0x000fe20000000000 */
[C---:B------:R-:W-:Y:S01]  /*04b0*/  FFMA R11, R33.reuse, 0.25, R12 ;  /* 0x3e800000210b7823 */ /* 0x040fe2000000000c */
[C-C-:B------:R-:W-:Y:S01]  /*04c0*/  FFMA R12, R33.reuse, -0.5, R10.reuse ;  /* 0xbf000000210c7823 */ /* 0x140fe2000000000a */
[C---:B------:R-:W-:Y:S01]  /*04d0*/  FFMA R27, R33.reuse, -0.125, R10 ;  /* 0xbe000000211b7823 */ /* 0x040fe2000000000a */
[C---:B------:R-:W-:Y:S01]  /*04e0*/  FFMA R10, R33.reuse, 0.5, R29 ;  /* 0x3f000000210a7823 */ /* 0x040fe2000000001d */
[C---:B------:R-:W-:Y:S01]  /*04f0*/  FFMA R17, R33.reuse, -0.25, R17 ;  /* 0xbe80000021117823 */ /* 0x040fe20000000011 */
[C---:B------:R-:W-:Y:S01]  /*0500*/  FFMA R29, R33.reuse, 0.125, R29 ;  /* 0x3e000000211d7823 */ /* 0x040fe2000000001d */
[C---:B------:R-:W-:Y:S01]  /*0510*/  FADD R35, -R33.reuse, R34 ;  /* 0x0000002221237221 */ /* 0x040fe20000000100 */
[C---:B------:R-:W-:Y:S01]  /*0520*/  FADD R37, R33.reuse, R32 ;  /* 0x0000002021257221 */ /* 0x040fe20000000000 */
[C---:B------:R-:W-:Y:S01]  /*0530*/  FFMA R13, R33.reuse, 0.5, R30 ;  /* 0x3f000000210d7823 */ /* 0x040fe2000000001e */
[C---:B------:R-:W-:Y:S01]  /*0540*/  FFMA R22, R33.reuse, 0.25, R22 ;  /* 0x3e80000021167823 */ /* 0x040fe20000000016 */
[----:B------:R-:W-:Y:S01]  /*0550*/  FFMA R31, R33, 0.125, R28 ;  /* 0x3e000000211f7823 */ /* 0x000fe2000000001c */
[----:B------:R-:W-:Y:S01]  /*0560*/  FADD R33, R26, R33 ;  /* 0x000000211a217221 */ /* 0x000fe20000000000 */
[C---:B------:R-:W-:Y:S01]  /*0570*/  FADD R26, R20.reuse, R20 ;  /* 0x00000014141a7221 */ /* 0x040fe20000000000 */
[C---:B------:R-:W-:Y:S01]  /*0580*/  FFMA R27, R20.reuse, 8, R27 ;  /* 0x41000000141b7823 */ /* 0x040fe2000000001b */
[C---:B------:R-:W-:Y:S01]  /*0590*/  FADD R28, -R20.reuse, R35 ;  /* 0x00000023141c7221 */ /* 0x040fe20000000100 */
[----:B------:R-:W-:Y:S01]  /*05a0*/  FFMA R35, R20, 4, R22 ;  /* 0x4080000014237823 */ /* 0x000fe20000000016 */
[C---:B------:R-:W-:Y:S01]  /*05b0*/  FADD R12, R26.reuse, R12 ;  /* 0x0000000c1a0c7221 */ /* 0x040fe20000000000 */
[----:B------:R-:W-:Y:S01]  /*05c0*/  FADD R10, -R26, R10 ;  /* 0x0000000a1a0a7221 */ /* 0x000fe20000000100 */
[----:B------:R-:W-:Y:S01]  /*05d0*/  FADD R13, R13, -R26 ;  /* 0x8000001a0d0d7221 */ /* 0x000fe20000000000 */
[C---:B------:R-:W-:Y:S01]  /*05e0*/  FADD R26, R20.reuse, R37 ;  /* 0x00000025141a7221 */ /* 0x040fe20000000000 */
[C---:B------:R-:W-:Y:S01]  /*05f0*/  FFMA R17, R20.reuse, -4, R17 ;  /* 0xc080000014117823 */ /* 0x040fe20000000011 */
[C---:B------:R-:W-:Y:S01]  /*0600*/  FFMA R11, R20.reuse, 4, R11 ;  /* 0x40800000140b7823 */ /* 0x040fe2000000000b */
[C---:B------:R-:W-:Y:S01]  /*0610*/  FFMA R29, R20.reuse, -8, R29 ;  /* 0xc1000000141d7823 */ /* 0x040fe2000000001d */
[----:B------:R-:W-:Y:S01]  /*0620*/  FADD R22, R33, R20 ;  /* 0x0000001421167221 */ /* 0x000fe20000000000 */
[----:B------:R-:W-:Y:S01]  /*0630*/  FFMA R20, R20, -8, R31 ;  /* 0xc100000014147823 */ /* 0x000fe2000000001f */
[C---:B------:R-:W-:Y:S01]  /*0640*/  FADD R37, -R8.reuse, R27 ;  /* 0x0000001b08257221 */ /* 0x040fe20000000100 */
[C---:B------:R-:W-:Y:S01]  /*0650*/  FADD R31, R19.reuse, R26 ;  /* 0x0000001a131f7221 */ /* 0x040fe20000000000 */
[----:B------:R-:W-:Y:S01]  /*0660*/  FADD R33, R19, R28 ;  /* 0x0000001c13217221 */ /* 0x000fe20000000000 */
[----:B------:R-:W-:Y:S01]  /*0670*/  FADD R29, R8, R29 ;  /* 0x0000001d081d7221 */ /* 0x000fe20000000000 */
[----:B------:R-:W-:Y:S01]  /*0680*/  FADD R27, R20, R8 ;  /* 0x00000008141b7221 */ /* 0x000fe20000000000 */
[----:B------:R-:W-:Y:S01]  /*0690*/  FADD R19, R22, R19 ;  /* 0x0000001316137221 */ /* 0x000fe20000000000 */
[C---:B------:R-:W-:Y:S01]  /*06a0*/  FADD R20, -R16.reuse, R37 ;  /* 0x0000002510147221 */ /* 0x040fe20000000100 */
[C---:B------:R-:W-:Y:S01]  /*06b0*/  FADD R30, R16.reuse, R31 ;  /* 0x0000001f101e7221 */ /* 0x040fe20000000000 */
        /* <DEDUP_REMOVED lines=8> */
[----:B------:R-:W-:Y:S01]  /*0740*/  FADD R27, -R16, R27 ;  /* 0x0000001b101b7221 */ /* 0x000fe20000000100 */
[----:B------:R-:W-:Y:S01]  /*0750*/  FADD R16, R19, R16 ;  /* 0x0000001013107221 */ /* 0x000fe20000000000 */
[C---:B------:R-:W-:Y:S01]  /*0760*/  FADD R29, R15.reuse, R20 ;  /* 0x000000140f1d7221 */ /* 0x040fe20000000000 */
[C---:B------:R-:W-:Y:S01]  /*0770*/  FADD R35, R15.reuse, R30 ;  /* 0x0000001e0f237221 */ /* 0x040fe20000000000 */
[C---:B------:R-:W-:Y:S01]  /*0780*/  FADD R11, R15.reuse, R12 ;  /* 0x0000000c0f0b7221 */ /* 0x040fe20000000000 */
[C---:B------:R-:W-:Y:S01]  /*0790*/  FADD R31, R15.reuse, R22 ;  /* 0x000000160f1f7221 */ /* 0x040fe20000000000 */
[C---:B------:R-:W-:Y:S01]  /*07a0*/  FADD R27, R15.reuse, R27 ;  /* 0x0000001b0f1b7221 */ /* 0x040fe20000000000 */
[C---:B------:R-:W-:Y:S01]  /*07b0*/  FADD R33, R15.reuse, R28 ;  /* 0x0000001c0f217221 */ /* 0x040fe20000000000 */
[----:B------:R-:W-:Y:S01]  /*07c0*/  FADD R16, R16, R15 ;  /* 0x0000000f10107221 */ /* 0x000fe20000000000 */
[C---:B------:R-:W-:Y:S01]  /*07d0*/  FFMA R12, R14.reuse, 0.125, R29 ;  /* 0x3e0000000e0c7823 */ /* 0x040fe2000000001d */
[C---:B------:R-:W-:Y:S01]  /*07e0*/  FADD R17, R15.reuse, R10 ;  /* 0x0000000a0f117221 */ /* 0x040fe20000000000 */
[C---:B------:R-:W-:Y:S01]  /*07f0*/  FADD R28, R14.reuse, R35 ;  /* 0x000000230e1c7221 */ /* 0x040fe20000000000 */
[C---:B------:R-:W-:Y:S01]  /*0800*/  FADD R19, R15.reuse, R26 ;  /* 0x0000001a0f137221 */ /* 0x040fe20000000000 */
[C---:B------:R-:W-:Y:S01]  /*0810*/  FADD R37, R15.reuse, R32 ;  /* 0x000000200f257221 */ /* 0x040fe20000000000 */
[C---:B------:R-:W-:Y:S01]  /*0820*/  FADD R13, R15.reuse, R8 ;  /* 0x000000080f0d7221 */ /* 0x040fe20000000000 */
[----:B------:R-:W-:Y:S01]  /*0830*/  FADD R34, R15, R34 ;  /* 0x000000220f227221 */ /* 0x000fe20000000000 */
[C---:B------:R-:W-:Y:S01]  /*0840*/  FFMA R20, R14.reuse, 0.125, R31 ;  /* 0x3e0000000e147823 */ /* 0x040fe2000000001f */
[C---:B------:R-:W-:Y:S01]  /*0850*/  FFMA R32, R14.reuse, 0.125, R27 ;  /* 0x3e0000000e207823 */ /* 0x040fe2000000001b */
[----:B------:R-:W-:Y:S01]  /*0860*/  FADD R22, R14, R33 ;  /* 0x000000210e167221 */ /* 0x000fe20000000000 */
[----:B------:R-:W-:Y:S01]  /*0870*/  FADD R16, R16, R14 ;  /* 0x0000000e10107221 */ /* 0x000fe20000000000 */
[C---:B------:R-:W-:Y:S01]  /*0880*/  FFMA R27, R5.reuse, -8, R12 ;  /* 0xc1000000051b7823 */ /* 0x040fe2000000000c */
[C---:B------:R-:W-:Y:S01]  /*0890*/  FADD R15, R5.reuse, R5 ;  /* 0x00000005050f7221 */ /* 0x040fe20000000000 */
[C---:B------:R-:W-:Y:S01]  /*08a0*/  FFMA R26, R14.reuse, 0.5, R11 ;  /* 0x3f0000000e1a7823 */ /* 0x040fe2000000000b */
[C---:B------:R-:W-:Y:S01]  /*08b0*/  FFMA R30, R14.reuse, 0.5, R17 ;  /* 0x3f0000000e1e7823 */ /* 0x040fe20000000011 */
[C---:B------:R-:W-:Y:S01]  /*08c0*/  FADD R12, R5.reuse, R28 ;  /* 0x0000001c050c7221 */ /* 0x040fe20000000000 */
[C---:B------:R-:W-:Y:S01]  /*08d0*/  FFMA R10, R14.reuse, 0.25, R19 ;  /* 0x3e8000000e0a7823 */ /* 0x040fe20000000013 */
[C---:B------:R-:W-:Y:S01]  /*08e0*/  FFMA R11, R14.reuse, 0.5, R37 ;  /* 0x3f0000000e0b7823 */ /* 0x040fe20000000025 */
[C---:B------:R-:W-:Y:S01]  /*08f0*/  FFMA R8, R14.reuse, 0.25, R13 ;  /* 0x3e8000000e087823 */ /* 0x040fe2000000000d */
[----:B------:R-:W-:Y:S01]  /*0900*/  FFMA R34, R14, 0.25, R34 ;  /* 0x3e8000000e227823 */ /* 0x000fe20000000022 */
[C---:B------:R-:W-:Y:S01]  /*0910*/  FFMA R19, R5.reuse, -8, R20 ;  /* 0xc100000005137823 */ /* 0x040fe20000000014 */
[C---:B------:R-:W-:Y:S01]  /*0920*/  FFMA R17, R5.reuse, -8, R32 ;  /* 0xc100000005117823 */ /* 0x040fe20000000020 */
[----:B------:R-:W-:Y:S01]  /*0930*/  FADD R22, R5, R22 ;  /* 0x0000001605167221 */ /* 0x000fe20000000000 */
[----:B------:R-:W-:Y:S01]  /*0940*/  FADD R16, R16, R5 ;  /* 0x0000000510107221 */ /* 0x000fe20000000000 */
[C---:B------:R-:W-:Y:S01]  /*0950*/  FADD R37, -R15.reuse, R26 ;  /* 0x0000001a0f257221 */ /* 0x040fe20000000100 */
[----:B------:R-:W-:Y:S01]  /*0960*/  FADD R13, -R15, R30 ;  /* 0x0000001e0f0d7221 */ /* 0x000fe20000000100 */
[----:B------:R-:W-:Y:S01]  /*0970*/  FFMA R12, R7, 0.25, R12 ;  /* 0x3e800000070c7823 */ /* 0x000fe2000000000c */
[----:B------:R-:W-:Y:S01]  /*0980*/  FADD R15, R11, -R15 ;  /* 0x8000000f0b0f7221 */ /* 0x000fe20000000000 */
[C---:B------:R-:W-:Y:S01]  /*0990*/  FFMA R29, R5.reuse, 4, R10 ;  /* 0x40800000051d7823 */ /* 0x040fe2000000000a */
[C---:B------:R-:W-:Y:S01]  /*09a0*/  FFMA R31, R5.reuse, 4, R8 ;  /* 0x40800000051f7823 */ /* 0x040fe20000000008 */
[----:B------:R-:W-:Y:S01]  /*09b0*/  FFMA R35, R5, 4, R34 ;  /* 0x4080000005237823 */ /* 0x000fe20000000022 */
[C---:B------:R-:W-:Y:S01]  /*09c0*/  FADD R27, R0.reuse, R27 ;  /* 0x0000001b001b7221 */ /* 0x040fe20000000000 */
[----:B------:R-:W-:Y:S01]  /*09d0*/  FADD R10, R0, R19 ;  /* 0x00000013000a7221 */ /* 0x000fe20000000000 */
[----:B------:R-:W-:Y:S01]  /*09e0*/  FADD R14, R17, R0 ;  /* 0x00000000110e7221 */ /* 0x000fe20000000000 */
[C-C-:B------:R-:W-:Y:S01]  /*09f0*/  FFMA R19, R7.reuse, 0.5, R22.reuse ;  /* 0x3f00000007137823 */ /* 0x140fe20000000016 */
[----:B------:R-:W-:Y:S01]  /*0a00*/  FFMA R17, R7, 0.125, R22 ;  /* 0x3e00000007117823 */ /* 0x000fe20000000016 */
[----:B------:R-:W-:Y:S01]  /*0a10*/  FADD R16, R16, R7 ;  /* 0x0000000710107221 */ /* 0x000fe20000000000 */
[C---:B------:R-:W-:Y:S01]  /*0a20*/  FFMA R7, R6.reuse, 0.25, R12 ;  /* 0x3e80000006077823 */ /* 0x040fe2000000000c */
[C---:B------:R-:W-:Y:S01]  /*0a30*/  FFMA R34, R6.reuse, -0.25, R13 ;  /* 0xbe80000006227823 */ /* 0x040fe2000000000d */
[C---:B------:R-:W-:Y:S01]  /*0a40*/  FFMA R8, R6.reuse, 0.25, R29 ;  /* 0x3e80000006087823 */ /* 0x040fe2000000001d */
[C---:B------:R-:W-:Y:S01]  /*0a50*/  FADD R12, -R6.reuse, R15 ;  /* 0x0000000f060c7221 */ /* 0x040fe20000000100 */
[C---:B------:R-:W-:Y:S01]  /*0a60*/  FFMA R0, R6.reuse, -0.5, R37 ;  /* 0xbf00000006007823 */ /* 0x040fe20000000025 */
[C---:B------:R-:W-:Y:S01]  /*0a70*/  FFMA R29, R6.reuse, 0.5, R31 ;  /* 0x3f000000061d7823 */ /* 0x040fe2000000001f */
[C---:B------:R-:W-:Y:S01]  /*0a80*/  FFMA R13, R6.reuse, -0.5, R27 ;  /* 0xbf000000060d7823 */ /* 0x040fe2000000001b */
[C---:B------:R-:W-:Y:S01]  /*0a90*/  FADD R15, R6.reuse, R35 ;  /* 0x00000023060f7221 */ /* 0x040fe20000000000 */
[C---:B------:R-:W-:Y:S01]  /*0aa0*/  FFMA R37, R6.reuse, -0.125, R37 ;  /* 0xbe00000006257823 */ /* 0x040fe20000000025 */
[C---:B------:R-:W-:Y:S01]  /*0ab0*/  FFMA R31, R6.reuse, 0.125, R31 ;  /* 0x3e000000061f7823 */ /* 0x040fe2000000001f */
[C---:B------:R-:W-:Y:S01]  /*0ac0*/  FFMA R10, R6.reuse, -0.25, R10 ;  /* 0xbe800000060a7823 */ /* 0x040fe2000000000a */
[C---:B------:R-:W-:Y:S01]  /*0ad0*/  FFMA R27, R6.reuse, -0.125, R27 ;  /* 0xbe000000061b7823 */ /* 0x040fe2000000001b */
[C---:B------:R-:W-:Y:S01]  /*0ae0*/  FFMA R19, R6.reuse, 0.5, R19 ;  /* 0x3f00000006137823 */ /* 0x040fe20000000013 */
[C---:B------:R-:W-:Y:S01]  /*0af0*/  FFMA R17, R6.reuse, 0.125, R17 ;  /* 0x3e00000006117823 */ /* 0x040fe20000000011 */
[----:B------:R-:W-:Y:S01]  /*0b00*/  FADD R35, -R6, R14 ;  /* 0x0000000e06237221 */ /* 0x000fe20000000100 */
[----:B------:R-:W-:Y:S01]  /*0b10*/  FADD R6, R16, R6 ;  /* 0x0000000610067221 */ /* 0x000fe20000000000 */
[----:B------:R-:W2:Y:S01]  /*0b20*/  LDG.E.CONSTANT R33, [R24.64+0x119c00] ;  /* 0x119c000418217981 */ /* 0x000ea2000c1e9900 */
[C---:B------:R-:W-:Y:S01]  /*0b30*/  FFMA R34, R18.reuse, 0.25, R34 ;  /* 0x3e80000012227823 */ /* 0x040fe20000000022 */
[C---:B------:R-:W-:Y:S01]  /*0b40*/  FFMA R8, R18.reuse, 0.25, R8 ;  /* 0x3e80000012087823 */ /* 0x040fe20000000008 */
[C---:B------:R-:W-:Y:S01]  /*0b50*/  FFMA R0, R18.reuse, 0.5, R0 ;  /* 0x3f00000012007823 */ /* 0x040fe20000000000 */
[----:B------:R0:W3:Y:S01]  /*0b60*/  LDG.E.CONSTANT R11, [R24.64+0x132400] ;  /* 0x13240004180b7981 */ /* 0x0000e2000c1e9900 */
[C---:B------:R-:W-:Y:S01]  /*0b70*/  FFMA R37, R18.reuse, 0.125, R37 ;  /* 0x3e00000012257823 */ /* 0x040fe20000000025 */
[C---:B------:R-:W-:Y:S01]  /*0b80*/  FFMA R29, R18.reuse, 0.5, R29 ;  /* 0x3f000000121d7823 */ /* 0x040fe2000000001d */
[C---:B------:R-:W-:Y:S01]  /*0b90*/  FFMA R31, R18.reuse, 0.125, R31 ;  /* 0x3e000000121f7823 */ /* 0x040fe2000000001f */
[C---:B------:R-:W-:Y:S01]  /*0ba0*/  FFMA R10, R18.reuse, 0.25, R10 ;  /* 0x3e800000120a7823 */ /* 0x040fe2000000000a */
[C---:B------:R-:W-:Y:S01]  /*0bb0*/  FFMA R13, R18.reuse, 0.5, R13 ;  /* 0x3f000000120d7823 */ /* 0x040fe2000000000d */
[C---:B------:R-:W-:Y:S01]  /*0bc0*/  FFMA R27, R18.reuse, 0.125, R27 ;  /* 0x3e000000121b7823 */ /* 0x040fe2000000001b */
[C---:B------:R-:W-:Y:S01]  /*0bd0*/  FFMA R19, R18.reuse, 0.5, R19 ;  /* 0x3f00000012137823 */ /* 0x040fe20000000013 */
[C---:B------:R-:W-:Y:S01]  /*0be0*/  FFMA R7, R18.reuse, 0.25, R7 ;  /* 0x3e80000012077823 */ /* 0x040fe20000000007 */
[C---:B------:R-:W-:Y:S01]  /*0bf0*/  FFMA R17, R18.reuse, 0.125, R17 ;  /* 0x3e00000012117823 */ /* 0x040fe20000000011 */
[C---:B------:R-:W-:Y:S01]  /*0c00*/  FADD R12, R18.reuse, R12 ;  /* 0x0000000c120c7221 */ /* 0x040fe20000000000 */
[C---:B------:R-:W-:Y:S01]  /*0c10*/  FADD R15, R18.reuse, R15 ;  /* 0x0000000f120f7221 */ /* 0x040fe20000000000 */
[----:B------:R-:W-:Y:S01]  /*0c20*/  FADD R35, R18, R35 ;  /* 0x0000002312237221 */ /* 0x000fe20000000000 */
[C---:B------:R-:W-:Y:S01]  /*0c30*/  FMUL R28, R9.reuse, 0.5 ;  /* 0x3f000000091c7820 */ /* 0x040fe20000400000 */
[----:B------:R-:W-:Y:S01]  /*0c40*/  FADD R18, R6, R18 ;  /* 0x0000001206127221 */ /* 0x000fe20000000000 */
[C---:B------:R-:W-:Y:S01]  /*0c50*/  FMUL R6, R9.reuse, 0.25 ;  /* 0x3e80000009067820 */ /* 0x040fe20000400000 */
[----:B------:R-:W-:Y:S01]  /*0c60*/  FMUL R20, R9, 0.125 ;  /* 0x3e00000009147820 */ /* 0x000fe20000400000 */
[----:B------:R0:W4:Y:S01]  /*0c70*/  LDG.E.CONSTANT R5, [R24.64+0x13e800] ;  /* 0x13e8000418057981 */ /* 0x000122000c1e9900 */
[C---:B------:R-:W-:Y:S01]  /*0c80*/  FFMA R0, R28.reuse, 0.5, R0 ;  /* 0x3f0000001c007823 */ /* 0x040fe20000000000 */
[C---:B------:R-:W-:Y:S01]  /*0c90*/  FFMA R29, R28.reuse, 0.25, R29 ;  /* 0x3e8000001c1d7823 */ /* 0x040fe2000000001d */
[C---:B------:R-:W-:Y:S01]  /*0ca0*/  FFMA R13, R28.reuse, 0.125, R13 ;  /* 0x3e0000001c0d7823 */ /* 0x040fe2000000000d */
[----:B------:R-:W-:Y:S01]  /*0cb0*/  FADD R19, R28, R19 ;  /* 0x000000131c137221 */ /* 0x000fe20000000000 */
[----:B------:R-:W-:Y:S01]  /*0cc0*/  FADD R28, R12, R28 ;  /* 0x0000001c0c1c7221 */ /* 0x000fe20000000000 */
        /* <DEDUP_REMOVED lines=10> */
[----:B------:R0:W5:Y:S01]  /*0d70*/  LDG.E.CONSTANT R30, [R24.64+0x14ac00] ;  /* 0x14ac0004181e7981 */ /* 0x000162000c1e9900 */
[----:B------:R-:W-:Y:S01]  /*0d80*/  FMUL R14, R2, 0.5 ;  /* 0x3f000000020e7820 */ /* 0x000fe20000400000 */
[----:B------:R-:W-:Y:S01]  /*0d90*/  MOV R20, RZ ;  /* 0x000000ff00147202 */ /* 0x000fe20000000f00 */
[----:B------:R-:W-:Y:S01]  /*0da0*/  IMAD.HI R26, R4, 0x5397829d, RZ ;  /* 0x5397829d041a7827 */ /* 0x000fe200078e02ff */
[----:B------:R-:W-:Y:S01]  /*0db0*/  MOV R22, RZ ;  /* 0x000000ff00167202 */ /* 0x000fe20000000f00 */
[C---:B------:R-:W-:Y:S01]  /*0dc0*/  FADD R27, R14.reuse, R14 ;  /* 0x0000000e0e1b7221 */ /* 0x040fe20000000000 */
[----:B------:R0:W5:Y:S01]  /*0dd0*/  LDG.E.CONSTANT R31, [R24.64+0x157000] ;  /* 0x15700004181f7981 */ /* 0x000162000c1e9900 */
[----:B------:R-:W-:Y:S01]  /*0de0*/  IMAD.HI R20, R21, -0x6db6db6d, R20 ;  /* 0x9249249315147827 */ /* 0x000fe200078e0214 */
[----:B------:R-:W-:Y:S01]  /*0df0*/  FFMA R4, R14, -8, R13 ;  /* 0xc10000000e047823 */ /* 0x000fe2000000000d */
[----:B------:R-:W-:Y:S01]  /*0e00*/  FADD R0, R0, -R27 ;  /* 0x8000001b00007221 */ /* 0x000fe20000000000 */
[----:B------:R-:W-:Y:S01]  /*0e10*/  SHF.R.U32.HI R27, RZ, 0x1f, R26 ;  /* 0x0000001fff1b7819 */ /* 0x000fe2000001161a */
[C---:B------:R-:W-:Y:S01]  /*0e20*/  FMUL R13, R2.reuse, 0.25 ;  /* 0x3e800000020d7820 */ /* 0x040fe20000400000 */
[----:B------:R-:W-:Y:S01]  /*0e30*/  SHF.R.U32.HI R21, RZ, 0x1f, R20 ;  /* 0x0000001fff157819 */ /* 0x000fe20000011614 */
[----:B------:R-:W-:Y:S01]  /*0e40*/  FMUL R17, R2, 0.125 ;  /* 0x3e00000002117820 */ /* 0x000fe20000400000 */
[----:B------:R-:W-:Y:S01]  /*0e50*/  FADD R9, R18, R9 ;  /* 0x0000000912097221 */ /* 0x000fe20000000000 */
[----:B------:R-:W-:Y:S01]  /*0e60*/  LEA.HI.SX32 R26, R26, R27, 0x1c ;  /* 0x0000001b1a1a7211 */ /* 0x000fe200078fe2ff */
[C-C-:B------:R-:W-:Y:S01]  /*0e70*/  FADD R27, R13.reuse, R13.reuse ;  /* 0x0000000d0d1b7221 */ /* 0x140fe20000000000 */
[C---:B------:R-:W-:Y:S01]  /*0e80*/  FFMA R8, R13.reuse, 4, R8 ;  /* 0x408000000d087823 */ /* 0x040fe20000000008 */
[----:B------:R-:W-:Y:S01]  /*0e90*/  FFMA R10, R13, -8, R10 ;  /* 0xc10000000d0a7823 */ /* 0x000fe2000000000a */
[----:B------:R-:W-:Y:S01]  /*0ea0*/  FADD R7, R7, R13 ;  /* 0x0000000d07077221 */ /* 0x000fe20000000000 */
[----:B------:R-:W-:Y:S01]  /*0eb0*/  LEA.HI.SX32 R21, R20, R21, 0x1e ;  /* 0x0000001514157211 */ /* 0x000fe200078ff2ff */
[C---:B------:R-:W-:Y:S01]  /*0ec0*/  FADD R37, R17.reuse, R17 ;  /* 0x0000001111257221 */ /* 0x040fe20000000000 */
[C---:B------:R-:W-:Y:S01]  /*0ed0*/  FFMA R16, R17.reuse, 4, R16 ;  /* 0x4080000011107823 */ /* 0x040fe20000000010 */
[----:B------:R-:W-:Y:S01]  /*0ee0*/  FFMA R13, R17, -8, R12 ;  /* 0xc1000000110d7823 */ /* 0x000fe2000000000c */
[----:B------:R-:W-:Y:S01]  /*0ef0*/  IMAD.HI R20, R23, -0x6db6db6d, R22 ;  /* 0x9249249317147827 */ /* 0x000fe200078e0216 */
[----:B------:R-:W-:Y:S01]  /*0f00*/  FADD R17, R6, R17 ;  /* 0x0000001106117221 */ /* 0x000fe20000000000 */
[----:B------:R-:W-:Y:S01]  /*0f10*/  FADD R9, R9, R2 ;  /* 0x0000000209097221 */ /* 0x000fe20000000000 */
[----:B------:R-:W-:Y:S01]  /*0f20*/  FFMA R29, R14, 4, R29 ;  /* 0x408000000e1d7823 */ /* 0x000fe2000000001d */
[----:B------:R-:W-:Y:S01]  /*0f30*/  FADD R19, R19, R14 ;  /* 0x0000000e13137221 */ /* 0x000fe20000000000 */
[C---:B------:R-:W-:Y:S01]  /*0f40*/  FADD R6, R36.reuse, R36 ;  /* 0x0000002424067221 */ /* 0x040fe20000000000 */
[C---:B------:R-:W-:Y:S01]  /*0f50*/  FFMA R12, R36.reuse, 4, R7 ;  /* 0x40800000240c7823 */ /* 0x040fe20000000007 */
[----:B------:R-:W-:Y:S01]  /*0f60*/  FFMA R18, R36, -8, R17 ;  /* 0xc100000024127823 */ /* 0x000fe20000000011 */
[----:B------:R-:W-:Y:S01]  /*0f70*/  SHF.R.U32.HI R22, RZ, 0x1f, R20 ;  /* 0x0000001fff167819 */ /* 0x000fe20000011614 */
[----:B------:R-:W-:Y:S01]  /*0f80*/  FFMA R14, R2, 4, R15 ;  /* 0x40800000020e7823 */ /* 0x000fe2000000000f */
[----:B------:R-:W-:Y:S01]  /*0f90*/  FADD R36, R9, R36 ;  /* 0x0000002409247221 */ /* 0x000fe20000000000 */
[----:B------:R0:W5:Y:S01]  /*0fa0*/  LDG.E.CONSTANT R15, [R24.64+0x163400] ;  /* 0x16340004180f7981 */ /* 0x000162000c1e9900 */
[----:B------:R-:W-:-:S03]  /*0fb0*/  LEA.HI.SX32 R22, R20, R22, 0x1d ;  /* 0x0000001614167211 */ /* 0x000fc600078feaff */
[----:B------:R0:W5:Y:S01]  /*0fc0*/  LDG.E.CONSTANT R9, [R24.64+0x16f800] ;  /* 0x16f8000618097981 */ /* 0x000162000c1e9900 */
[----:B------:R-:W-:-:S03]  /*0fd0*/  FADD R34, R34, -R27 ;  /* 0x8000001b22227221 */ /* 0x000fc60000000000 */
[----:B------:R0:W5:Y:S01]  /*0fe0*/  LDG.E.CONSTANT R17, [R24.64+0x17bc00] ;  /* 0x17bc000618117981 */ /* 0x000162000c1e9900 */
[C---:B------:R-:W-:Y:S01]  /*0ff0*/  FADD R27, R2.reuse, R2 ;  /* 0x00000002021b7221 */ /* 0x040fe20000000000 */
[----:B------:R-:W-:Y:S02]  /*1000*/  FFMA R35, R2, -8, R35 ;  /* 0xc100000002237823 */ /* 0x000fe40000000023 */
[----:B------:R0:W5:Y:S01]  /*1010*/  LDG.E.CONSTANT R2, [R24.64+0x188000] ;  /* 0x1880000618027981 */ /* 0x000162000c1e9900 */
[----:B------:R-:W-:Y:S01]  /*1020*/  IMAD R22, R22, -0xe, R23 ;  /* 0xfffffff216167824 */ /* 0x000fe200078e0217 */
[----:B------:R-:W-:Y:S02]  /*1030*/  FADD R19, R19, -R6 ;  /* 0x8000000613137221 */ /* 0x000fe40000000000 */
[----:B------:R0:W5:Y:S01]  /*1040*/  LDG.E.CONSTANT R7, [R24.64+0x194400] ;  /* 0x1944000618077981 */ /* 0x000162000c1e9900 */
[----:B------:R-:W-:-:S03]  /*1050*/  IMAD R22, R21, 0x38, R22 ;  /* 0x0000003815167824 */ /* 0x000fc600078e0216 */
[----:B------:R0:W5:Y:S01]  /*1060*/  LDG.E.CONSTANT R6, [R24.64+0x1a0800] ;  /* 0x1a08000618067981 */ /* 0x000162000c1e9900 */
[----:B------:R-:W-:Y:S01]  /*1070*/  FADD R28, R28, -R27 ;  /* 0x8000001b1c1c7221 */ /* 0x000fe20000000000 */
[-C--:B------:R-:W-:Y:S01]  /*1080*/  IMAD.WIDE R26, R26, R3.reuse, c[0x0][0x170] ;  /* 0x00005c001a1a7625 */ /* 0x080fe200078e0203 */
[----:B------:R-:W-:Y:S01]  /*1090*/  SHF.L.U32 R22, R22, 0x2, RZ ;  /* 0x0000000216167819 */ /* 0x000fe200000006ff */
[----:B------:R-:W-:Y:S02]  /*10a0*/  FADD R32, R32, -R37 ;  /* 0x8000002520207221 */ /* 0x000fe40000000000 */
[----:B------:R0:W5:Y:S02]  /*10b0*/  LDG.E.CONSTANT R37, [R24.64+0x1acc00] ;  /* 0x1acc000618257981 */ /* 0x000164000c1e9900 */
[----:B------:R-:W-:Y:S02]  /*10c0*/  IMAD.WIDE R20, R22, R3, c[0x0][0x178] ;  /* 0x00005e0016147625 */ /* 0x000fe400078e0203 */
[----:B------:R5:W5:Y:S04]  /*10d0*/  LDG.E.CONSTANT R26, [R26.64] ;  /* 0x000000061a1a7981 */ /* 0x000b68000c1e9900 */
[----:B------:R-:W5:Y:S01]  /*10e0*/  LDG.E.CONSTANT R23, [R20.64] ;  /* 0x0000000614177981 */ /* 0x000f62000c1e9900 */
[C---:B--2---:R-:W-:Y:S01]  /*10f0*/  FFMA R10, R33.reuse, 0.25, R10 ;  /* 0x3e800000210a7823 */ /* 0x044fe2000000000a */
[----:B0-----:R-:W-:Y:S01]  /*1100*/  FFMA R24, R33, 0.125, R13 ;  /* 0x3e00000021187823 */ /* 0x001fe2000000000d */
[----:B------:R-:W-:Y:S01]  /*1110*/  FADD R35, R35, R33 ;  /* 0x0000002123237221 */ /* 0x000fe20000000000 */
[----:B------:R-:W-:Y:S01]  /*1120*/  FFMA R4, R33, 0.5, R4 ;  /* 0x3f00000021047823 */ /* 0x000fe20000000004 */
[C---:B---3--:R-:W-:Y:S01]  /*1130*/  FADD R13, R11.reuse, R11 ;  /* 0x0000000b0b0d7221 */ /* 0x048fe20000000000 */
[C---:B------:R-:W-:Y:S01]  /*1140*/  FFMA R34, R11.reuse, -4, R34 ;  /* 0xc08000000b227823 */ /* 0x040fe20000000022 */
[C---:B------:R-:W-:Y:S01]  /*1150*/  FFMA R8, R11.reuse, 4, R8 ;  /* 0x408000000b087823 */ /* 0x040fe20000000008 */
[C---:B------:R-:W-:Y:S01]  /*1160*/  FFMA R32, R11.reuse, 8, R32 ;  /* 0x410000000b207823 */ /* 0x040fe20000000020 */
[C---:B------:R-:W-:Y:S01]  /*1170*/  FFMA R16, R11.reuse, -8, R16 ;  /* 0xc10000000b107823 */ /* 0x040fe20000000010 */
[C---:B------:R-:W-:Y:S01]  /*1180*/  FFMA R10, R11.reuse, -4, R10 ;  /* 0xc08000000b0a7823 */ /* 0x040fe2000000000a */
[C---:B------:R-:W-:Y:S01]  /*1190*/  FFMA R24, R11.reuse, 8, R24 ;  /* 0x410000000b187823 */ /* 0x040fe20000000018 */
[C---:B------:R-:W-:Y:S01]  /*11a0*/  FADD R28, -R11.reuse, R28 ;  /* 0x0000001c0b1c7221 */ /* 0x040fe20000000100 */
[C---:B------:R-:W-:Y:S01]  /*11b0*/  FADD R14, R11.reuse, R14 ;  /* 0x0000000e0b0e7221 */ /* 0x040fe20000000000 */
[C---:B------:R-:W-:Y:S01]  /*11c0*/  FFMA R12, R11.reuse, 4, R12 ;  /* 0x408000000b0c7823 */ /* 0x040fe2000000000c */
[C---:B------:R-:W-:Y:S01]  /*11d0*/  FFMA R18, R11.reuse, -8, R18 ;  /* 0xc10000000b127823 */ /* 0x040fe20000000012 */
[----:B------:R-:W-:Y:S01]  /*11e0*/  FADD R35, -R11, R35 ;  /* 0x000000230b237221 */ /* 0x000fe20000000100 */
[----:B------:R-:W-:Y:S01]  /*11f0*/  FADD R36, R36, R11 ;  /* 0x0000000b24247221 */ /* 0x000fe20000000000 */
[C---:B------:R-:W-:Y:S01]  /*1200*/  FADD R0, R13.reuse, R0 ;  /* 0x000000000d007221 */ /* 0x040fe20000000000 */
[C---:B------:R-:W-:Y:S01]  /*1210*/  FADD R29, -R13.reuse, R29 ;  /* 0x0000001d0d1d7221 */ /* 0x040fe20000000100 */
[----:B------:R-:W-:Y:S01]  /*1220*/  FADD R4, R13, R4 ;  /* 0x000000040d047221 */ /* 0x000fe20000000000 */
[----:B----4-:R-:W-:Y:S01]  /*1230*/  FADD R11, R5, R5 ;  /* 0x00000005050b7221 */ /* 0x010fe20000000000 */
[----:B------:R-:W-:-:S03]  /*1240*/  FADD R19, R19, -R13 ;  /* 0x8000000d13137221 */ /* 0x000fc60000000000 */
[C---:B------:R-:W-:Y:S01]  /*1250*/  FADD R0, -R11.reuse, R0 ;  /* 0x000000000b007221 */ /* 0x040fe20000000100 */
[C---:B------:R-:W-:Y:S01]  /*1260*/  FADD R29, -R11.reuse, R29 ;  /* 0x0000001d0b1d7221 */ /* 0x040fe20000000100 */
[----:B------:R-:W-:Y:S01]  /*1270*/  FADD R4, -R11, R4 ;  /* 0x000000040b047221 */ /* 0x000fe20000000100 */
[----:B------:R-:W-:Y:S01]  /*1280*/  FADD R13, R5, R14 ;  /* 0x0000000e050d7221 */ /* 0x000fe20000000000 */
[----:B------:R-:W-:Y:S01]  /*1290*/  FADD R19, R19, -R11 ;  /* 0x8000000b13137221 */ /* 0x000fe20000000000 */
[C---:B------:R-:W-:Y:S01]  /*12a0*/  FFMA R32, R5.reuse, -8, R32 ;  /* 0xc100000005207823 */ /* 0x040fe20000000020 */
[C---:B------:R-:W-:Y:S01]  /*12b0*/  FFMA R16, R5.reuse, -8, R16 ;  /* 0xc100000005107823 */ /* 0x040fe20000000010 */
[C---:B------:R-:W-:Y:S01]  /*12c0*/  FFMA R24, R5.reuse, -8, R24 ;  /* 0xc100000005187823 */ /* 0x040fe20000000018 */
[C---:B-----5:R-:W-:Y:S01]  /*12d0*/  FMUL R27, R30.reuse, -2 ;  /* 0xc00000001e1b7820 */ /* 0x060fe20000400000 */
[----:B------:R-:W-:Y:S01]  /*12e0*/  FADD R14, R30, R30 ;  /* 0x0000001e1e0e7221 */ /* 0x000fe20000000000 */
[----:B------:R-:W-:-:S02]  /*12f0*/  FFMA R25, R5, -8, R18 ;  /* 0xc100000005197823 */ /* 0x000fc40000000012 */
[C---:B------:R-:W-:Y:S01]  /*1300*/  FFMA R0, R27.reuse, 0.5, R0 ;  /* 0x3f0000001b007823 */ /* 0x040fe20000000000 */
[C---:B------:R-:W-:Y:S01]  /*1310*/  FFMA R29, R27.reuse, 0.25, R29 ;  /* 0x3e8000001b1d7823 */ /* 0x040fe2000000001d */
[----:B------:R-:W-:Y:S01]  /*1320*/  FFMA R4, R27, 0.125, R4 ;  /* 0x3e0000001b047823 */ /* 0x000fe20000000004 */
[C---:B------:R-:W-:Y:S01]  /*1330*/  FMUL R27, R30.reuse, -8 ;  /* 0xc10000001e1b7820 */ /* 0x040fe20000400000 */
[----:B------:R-:W-:Y:S01]  /*1340*/  FADD R19, R19, -R14 ;  /* 0x8000000e13137221 */ /* 0x000fe20000000000 */
[C---:B------:R-:W-:Y:S01]  /*1350*/  FFMA R34, R5.reuse, 4, R34 ;  /* 0x4080000005227823 */ /* 0x040fe20000000022 */
[----:B------:R-:W-:Y:S01]  /*1360*/  FFMA R8, R5, 4, R8 ;  /* 0x4080000005087823 */ /* 0x000fe20000000008 */
[C---:B------:R-:W-:Y:S01]  /*1370*/  FFMA R32, R27.reuse, 0.5, R32 ;  /* 0x3f0000001b207823 */ /* 0x040fe20000000020 */
[C---:B------:R-:W-:Y:S01]  /*1380*/  FFMA R16, R27.reuse, 0.25, R16 ;  /* 0x3e8000001b107823 */ /* 0x040fe20000000010 */
[----:B------:R-:W-:Y:S01]  /*1390*/  FFMA R24, R27, 0.125, R24 ;  /* 0x3e0000001b187823 */ /* 0x000fe20000000018 */
[C---:B------:R-:W-:Y:S01]  /*13a0*/  FFMA R10, R5.reuse, 4, R10 ;  /* 0x40800000050a7823 */ /* 0x040fe2000000000a */
[----:B------:R-:W-:Y:S01]  /*13b0*/  FFMA R12, R5, 4, R12 ;  /* 0x40800000050c7823 */ /* 0x000fe2000000000c */
[C---:B------:R-:W-:Y:S01]  /*13c0*/  FMUL R27, R30.reuse, 4 ;  /* 0x408000001e1b7820 */ /* 0x040fe20000400000 */
[----:B------:R-:W-:Y:S01]  /*13d0*/  FFMA R14, R30, -8, R25 ;  /* 0xc10000001e0e7823 */ /* 0x000fe20000000019 */
[----:B------:R-:W-:-:S02]  /*13e0*/  FMUL R25, R31, -8 ;  /* 0xc10000001f197820 */ /* 0x000fc40000400000 */
[C---:B------:R-:W-:Y:S01]  /*13f0*/  FFMA R34, R27.reuse, 0.5, R34 ;  /* 0x3f0000001b227823 */ /* 0x040fe20000000022 */
[C---:B------:R-:W-:Y:S01]  /*1400*/  FFMA R8, R27.reuse, 0.25, R8 ;  /* 0x3e8000001b087823 */ /* 0x040fe20000000008 */
[----:B------:R-:W-:Y:S01]  /*1410*/  FFMA R10, R27, 0.125, R10 ;  /* 0x3e0000001b0a7823 */ /* 0x000fe2000000000a */
[----:B------:R-:W-:Y:S01]  /*1420*/  FADD R12, R12, R27 ;  /* 0x0000001b0c0c7221 */ /* 0x000fe20000000000 */
[----:B------:R-:W-:Y:S01]  /*1430*/  FADD R27, R25, R25 ;  /* 0x00000019191b7221 */ /* 0x000fe20000000000 */
[C---:B------:R-:W-:Y:S01]  /*1440*/  FADD R11, R5.reuse, R28 ;  /* 0x0000001c050b7221 */ /* 0x040fe20000000000 */
[----:B------:R-:W-:Y:S01]  /*1450*/  FADD R35, R5, R35 ;  /* 0x0000002305237221 */ /* 0x000fe20000000000 */
[C---:B------:R-:W-:Y:S01]  /*1460*/  FMUL R28, R31.reuse, -2 ;  /* 0xc00000001f1c7820 */ /* 0x040fe20000400000 */
[----:B------:R-:W-:Y:S01]  /*1470*/  FFMA R14, R31, -8, R14 ;  /* 0xc10000001f0e7823 */ /* 0x000fe2000000000e */
[----:B------:R-:W-:Y:S01]  /*1480*/  FADD R32, R32, -R27 ;  /* 0x8000001b20207221 */ /* 0x000fe20000000000 */
[----:B------:R-:W-:Y:S01]  /*1490*/  FFMA R24, R25, -8, R24 ;  /* 0xc100000019187823 */ /* 0x000fe20000000018 */
[----:B------:R-:W-:Y:S01]  /*14a0*/  FFMA R18, R30, 0.125, R35 ;  /* 0x3e0000001e127823 */ /* 0x000fe20000000023 */
[----:B------:R-:W-:Y:S01]  /*14b0*/  FFMA R4, R28, -8, R4 ;  /* 0xc10000001c047823 */ /* 0x000fe20000000004 */
[----:B------:R-:W-:Y:S01]  /*14c0*/  FADD R5, R36, R5 ;  /* 0x0000000524057221 */ /* 0x000fe20000000000 */
[C---:B------:R-:W-:Y:S01]  /*14d0*/  FADD R35, R15.reuse, R15 ;  /* 0x0000000f0f237221 */ /* 0x040fe20000000000 */
[----:B------:R-:W-:Y:S01]  /*14e0*/  FFMA R24, R15, -8, R24 ;  /* 0xc10000000f187823 */ /* 0x000fe20000000018 */
[----:B------:R-:W-:Y:S01]  /*14f0*/  FADD R14, R14, R9 ;  /* 0x000000090e0e7221 */ /* 0x000fe20000000000 */
[----:B------:R-:W-:Y:S01]  /*1500*/  FFMA R16, R25, 4, R16 ;  /* 0x4080000019107823 */ /* 0x000fe20000000010 */
[----:B------:R-:W-:Y:S01]  /*1510*/  FADD R9, -R17, R32 ;  /* 0x0000002011097221 */ /* 0x000fe20000000100 */
[----:B------:R-:W-:Y:S01]  /*1520*/  FADD R35, R4, -R35 ;  /* 0x8000002304237221 */ /* 0x000fe20000000000 */
[C---:B------:R-:W-:Y:S01]  /*1530*/  FFMA R11, R30.reuse, 0.5, R11 ;  /* 0x3f0000001e0b7823 */ /* 0x040fe2000000000b */
[----:B------:R-:W-:Y:S01]  /*1540*/  FFMA R13, R30, 0.25, R13 ;  /* 0x3e8000001e0d7823 */ /* 0x000fe2000000000d */
[----:B------:R-:W-:Y:S01]  /*1550*/  FADD R4, R2, R9 ;  /* 0x0000000902047221 */ /* 0x000fe20000000000 */
[----:B------:R-:W-:Y:S01]  /*1560*/  FADD R30, R5, R30 ;  /* 0x0000001e051e7221 */ /* 0x000fe20000000000 */
[C---:B------:R-:W-:Y:S01]  /*1570*/  FADD R24, -R17.reuse, R24 ;  /* 0x0000001811187221 */ /* 0x040fe20000000100 */
[----:B------:R-:W-:Y:S01]  /*1580*/  FADD R5, R28, R28 ;  /* 0x0000001c1c057221 */ /* 0x000fe20000000000 */
[----:B------:R-:W-:Y:S01]  /*1590*/  FADD R16, R17, R16 ;  /* 0x0000001011107221 */ /* 0x000fe20000000000 */
[----:B------:R-:W-:Y:S01]  /*15a0*/  FMUL R33, R31, 4 ;  /* 0x408000001f217820 */ /* 0x000fe20000400000 */
[----:B------:R-:W-:Y:S01]  /*15b0*/  FADD R17, R14, R17 ;  /* 0x000000110e117221 */ /* 0x000fe20000000000 */
[----:B------:R-:W-:Y:S01]  /*15c0*/  FFMA R4, R7, 0.5, R4 ;  /* 0x3f00000007047823 */ /* 0x000fe20000000004 */
[----:B------:R-:W-:Y:S01]  /*15d0*/  FADD R24, R2, R24 ;  /* 0x0000001802187221 */ /* 0x000fe20000000000 */
[----:B------:R-:W-:Y:S01]  /*15e0*/  FADD R9, R6, R6 ;  /* 0x0000000606097221 */ /* 0x000fe20000000000 */
[----:B------:R-:W-:Y:S01]  /*15f0*/  FADD R5, R0, -R5 ;  /* 0x8000000500057221 */ /* 0x000fe20000000000 */
[----:B------:R-:W-:Y:S01]  /*1600*/  FADD R16, R2, R16 ;  /* 0x0000001002107221 */ /* 0x000fe20000000000 */
[C-C-:B------:R-:W-:Y:S01]  /*1610*/  FADD R25, R33.reuse, R33.reuse ;  /* 0x0000002121197221 */ /* 0x140fe20000000000 */
[C---:B------:R-:W-:Y:S01]  /*1620*/  FFMA R27, R33.reuse, 4, R8 ;  /* 0x40800000211b7823 */ /* 0x040fe20000000008 */
[----:B------:R-:W-:Y:S01]  /*1630*/  FFMA R0, R33, -8, R10 ;  /* 0xc100000021007823 */ /* 0x000fe2000000000a */
[----:B------:R-:W-:Y:S01]  /*1640*/  FADD R13, R13, R33 ;  /* 0x000000210d0d7221 */ /* 0x000fe20000000000 */
[----:B------:R-:W-:Y:S01]  /*1650*/  FADD R2, R17, R2 ;  /* 0x0000000211027221 */ /* 0x000fe20000000000 */
[----:B------:R-:W-:Y:S01]  /*1660*/  FADD R33, R33, R12 ;  /* 0x0000000c21217221 */ /* 0x000fe20000000000 */
[----:B------:R-:W-:Y:S01]  /*1670*/  FFMA R12, R7, 0.125, R24 ;  /* 0x3e000000070c7823 */ /* 0x000fe20000000018 */
[----:B------:R-:W-:Y:S01]  /*1680*/  FADD R10, R4, -R9 ;  /* 0x80000009040a7221 */ /* 0x000fe20000000000 */
[C---:B------:R-:W-:Y:S01]  /*1690*/  FADD R8, R31.reuse, R31 ;  /* 0x0000001f1f087221 */ /* 0x040fe20000000000 */
[----:B------:R-:W2:Y:S01]  /*16a0*/  LDG.E.CONSTANT R4, [R20.64+0x8] ;  /* 0x0000080614047981 */ /* 0x000ea2000c1e9900 */
[----:B------:R-:W-:Y:S01]  /*16b0*/  FFMA R18, R31, -8, R18 ;  /* 0xc10000001f127823 */ /* 0x000fe20000000012 */
[----:B------:R-:W-:Y:S01]  /*16c0*/  FFMA R17, R7, 0.25, R16 ;  /* 0x3e80000007117823 */ /* 0x000fe20000000010 */
[----:B------:R-:W-:Y:S01]  /*16d0*/  FADD R24, R2, R7 ;  /* 0x0000000702187221 */ /* 0x000fe20000000000 */
[----:B------:R-:W-:Y:S01]  /*16e0*/  FADD R31, R30, R31 ;  /* 0x0000001f1e1f7221 */ /* 0x000fe20000000000 */
[C---:B------:R-:W-:Y:S01]  /*16f0*/  FFMA R12, R6.reuse, -8, R12 ;  /* 0xc1000000060c7823 */ /* 0x040fe2000000000c */
[----:B------:R-:W3:Y:S01]  /*1700*/  LDG.E.CONSTANT R7, [R20.64+0xe4] ;  /* 0x0000e40614077981 */ /* 0x000ee2000c1e9900 */
[----:B------:R-:W-:Y:S01]  /*1710*/  FFMA R17, R6, 4, R17 ;  /* 0x4080000006117823 */ /* 0x000fe20000000011 */
[----:B------:R-:W-:Y:S01]  /*1720*/  FADD R24, R24, R6 ;  /* 0x0000000618187221 */ /* 0x000fe20000000000 */
[----:B------:R-:W-:Y:S01]  /*1730*/  FADD R11, R11, -R8 ;  /* 0x800000080b0b7221 */ /* 0x000fe20000000000 */
[----:B------:R-:W-:Y:S01]  /*1740*/  FFMA R0, R15, 4, R0 ;  /* 0x408000000f007823 */ /* 0x000fe20000000000 */
[----:B------:R-:W4:Y:S01]  /*1750*/  LDG.E.CONSTANT R9, [R20.64+0x4] ;  /* 0x0000040614097981 */ /* 0x000f22000c1e9900 */
[--C-:B------:R-:W-:Y:S01]  /*1760*/  FADD R32, R31, R26.reuse ;  /* 0x0000001a1f207221 */ /* 0x100fe20000000000 */
[----:B------:R-:W-:Y:S01]  /*1770*/  FFMA R29, R28, 4, R29 ;  /* 0x408000001c1d7823 */ /* 0x000fe2000000001d */
[----:B------:R-:W-:Y:S01]  /*1780*/  FADD R25, R34, -R25 ;  /* 0x8000001922197221 */ /* 0x000fe20000000000 */
[----:B------:R-:W5:Y:S01]  /*1790*/  LDG.E.CONSTANT R2, [R20.64+0xc] ;  /* 0x00000c0614027981 */ /* 0x000f62000c1e9900 */
[----:B------:R-:W-:Y:S01]  /*17a0*/  FADD R19, -R8, R19 ;  /* 0x0000001308137221 */ /* 0x000fe20000000100 */
[----:B------:R-:W-:Y:S01]  /*17b0*/  FADD R15, R18, R15 ;  /* 0x0000000f120f7221 */ /* 0x000fe20000000000 */
[----:B------:R-:W-:Y:S01]  /*17c0*/  FADD R37, R12, R37 ;  /* 0x000000250c257221 */ /* 0x000fe20000000000 */
[----:B------:R-:W5:Y:S04]  /*17d0*/  LDG.E.CONSTANT R16, [R20.64+0xe8] ;  /* 0x0000e80614107981 */ /* 0x000f68000c1e9900 */
[----:B------:R-:W5:Y:S01]  /*17e0*/  LDG.E.CONSTANT R6, [R20.64+0x1c0] ;  /* 0x0001c00614067981 */ /* 0x000f62000c1e9900 */
[--C-:B------:R-:W-:Y:S01]  /*17f0*/  FADD R18, R5, R26.reuse ;  /* 0x0000001a05127221 */ /* 0x100fe20000000000 */
        /* <DEDUP_REMOVED lines=13> */
[----:B------:R-:W-:Y:S01]  /*18d0*/  FADD R37, R37, R26 ;  /* 0x0000001a25257221 */ /* 0x000fe20000000000 */
[----:B------:R-:W-:Y:S01]  /*18e0*/  FADD R34, R32, R23 ;  /* 0x0000001720227221 */ /* 0x000fe20000000000 */
        /* <DEDUP_REMOVED lines=9> */
[----:B------:R-:W-:Y:S01]  /*1980*/  IMAD.WIDE R22, R22, R3, c[0x0][0x160] ;  /* 0x0000580016167625 */ /* 0x000fe200078e0203 */
[----:B------:R-:W-:-:S05]  /*1990*/  FMNMX R3, RZ, R34, !PT ;  /* 0x00000022ff037209 */ /* 0x000fca0007800000 */
[----:B------:R0:W-:Y:S01]  /*19a0*/  STG.E [R22.64], R3 ;  /* 0x0000000316007986 */ /* 0x0001e2000c101906 */
[----:B--2---:R-:W-:Y:S01]  /*19b0*/  FADD R4, R13, R4 ;  /* 0x000000040d047221 */ /* 0x004fe20000000000 */
[----:B---3--:R-:W-:-:S04]  /*19c0*/  FADD R18, R18, R7 ;  /* 0x0000000712127221 */ /* 0x008fc80000000000 */
[----:B------:R-:W-:Y:S01]  /*19d0*/  FMNMX R7, RZ, R4, !PT ;  /* 0x00000004ff077209 */ /* 0x000fe20007800000 */
[----:B----4-:R-:W-:Y:S01]  /*19e0*/  FADD R9, R28, R9 ;  /* 0x000000091c097221 */ /* 0x010fe20000000000 */
[----:B-----5:R-:W-:Y:S01]  /*19f0*/  FADD R2, R15, R2 ;  /* 0x000000020f027221 */ /* 0x020fe20000000000 */
[----:B------:R-:W-:Y:S01]  /*1a00*/  FADD R16, R29, R16 ;  /* 0x000000101d107221 */ /* 0x000fe20000000000 */
[----:B------:R-:W-:Y:S01]  /*1a10*/  FADD R6, R33, R6 ;  /* 0x0000000621067221 */ /* 0x000fe20000000000 */
[----:B------:R1:W-:Y:S01]  /*1a20*/  STG.E [R22.64+0x8], R7 ;  /* 0x0000080716007986 */ /* 0x0003e2000c101906 */
[----:B------:R-:W-:Y:S02]  /*1a30*/  FMNMX R9, RZ, R9, !PT ;  /* 0x00000009ff097209 */ /* 0x000fe40007800000 */
[----:B------:R-:W-:Y:S02]  /*1a40*/  FMNMX R13, RZ, R2, !PT ;  /* 0x00000002ff0d7209 */ /* 0x000fe40007800000 */
[----:B0-----:R-:W-:Y:S01]  /*1a50*/  FMNMX R3, RZ, R16, !PT ;  /* 0x00000010ff037209 */ /* 0x001fe20007800000 */
[----:B------:R0:W-:Y:S01]  /*1a60*/  STG.E [R22.64+0x4], R9 ;  /* 0x0000040916007986 */ /* 0x0001e2000c101906 */
[----:B-1----:R-:W-:Y:S01]  /*1a70*/  FMNMX R7, RZ, R6, !PT ;  /* 0x00000006ff077209 */ /* 0x002fe20007800000 */
[----:B------:R-:W-:Y:S01]  /*1a80*/  FADD R8, R19, R8 ;  /* 0x0000000813087221 */ /* 0x000fe20000000000 */
        /* <DEDUP_REMOVED lines=8> */
[----:B------:R1:W-:Y:S01]  /*1b10*/  STG.E [R22.64+0xc], R13 ;  /* 0x00000c0d16007986 */ /* 0x0003e2000c101906 */
[----:B------:R-:W-:-:S02]  /*1b20*/  FMNMX R15, RZ, R8, !PT ;  /* 0x00000008ff0f7209 */ /* 0x000fc40007800000 */
[----:B------:R-:W-:Y:S01]  /*1b30*/  FMNMX R19, RZ, R18, !PT ;  /* 0x00000012ff137209 */ /* 0x000fe20007800000 */
[----:B------:R2:W-:Y:S01]  /*1b40*/  STG.E [R22.64+0xe8], R3 ;  /* 0x0000e80316007986 */ /* 0x0005e2000c101906 */
[----:B0-----:R-:W-:Y:S02]  /*1b50*/  FMNMX R9, RZ, R12, !PT ;  /* 0x0000000cff097209 */ /* 0x001fe40007800000 */
[----:B------:R-:W-:Y:S01]  /*1b60*/  FMNMX R27, RZ, R27, !PT ;  /* 0x0000001bff1b7209 */ /* 0x000fe20007800000 */
[----:B------:R0:W-:Y:S01]  /*1b70*/  STG.E [R22.64+0x1c0], R7 ;  /* 0x0001c00716007986 */ /* 0x0001e2000c101906 */
[----:B------:R-:W-:Y:S02]  /*1b80*/  FMNMX R5, RZ, R0, !PT ;  /* 0x00000000ff057209 */ /* 0x000fe40007800000 */
[----:B------:R-:W-:Y:S02]  /*1b90*/  FMNMX R11, RZ, R11, !PT ;  /* 0x0000000bff0b7209 */ /* 0x000fe40007800000 */
[----:B-1----:R-:W-:-:S02]  /*1ba0*/  FMNMX R13, RZ, R14, !PT ;  /* 0x0000000eff0d7209 */ /* 0x002fc40007800000 */
[----:B------:R-:W-:Y:S02]  /*1bb0*/  FMNMX R17, RZ, R17, !PT ;  /* 0x00000011ff117209 */ /* 0x000fe40007800000 */
[----:B--2---:R-:W-:Y:S02]  /*1bc0*/  FMNMX R3, RZ, R10, !PT ;  /* 0x0000000aff037209 */ /* 0x004fe40007800000 */
[----:B0-----:R-:W-:Y:S01]  /*1bd0*/  FMNMX R7, RZ, R32, !PT ;  /* 0x00000020ff077209 */ /* 0x001fe20007800000 */
        /* <DEDUP_REMOVED lines=11> */
.L_x_7:
        /* <DEDUP_REMOVED lines=15> */
.L_x_90:


//--------------------- .text.tvmgen_default_fused_nn_contrib_conv2d_winograd_without_weight_transform_add_add_nn_relu_3_kernel_2 --------------------------
	.section	.text.tvmgen_default_fused_nn_contrib_conv2d_winograd_without_weight_transform_add_add_nn_relu_3_kernel_2,"ax",@progbits
	.sectioninfo	@"SHI_REGISTERS=28"
	.align	128
        .global         tvmgen_default_fused_nn_contrib_conv2d_winograd_without_weight_transform_add_add_nn_relu_3_kernel_2
        .type           tvmgen_default_fused_nn_contrib_conv2d_winograd_without_weight_transform_add_add_nn_relu_3_kernel_2,@function
        .size           tvmgen_default_fused_nn_contrib_conv2d_winograd_without_weight_transform_add_add_nn_relu_3_kernel_2,(.L_x_91 - tvmgen_default_fused_nn_contrib_conv2d_winograd_without_weight_transform_add_add_nn_relu_3_kernel_2)
        .other          tvmgen_default_fused_nn_contrib_conv2d_winograd_without_weight_transform_add_add_nn_relu_3_kernel_2,@"STO_CUDA_ENTRY STV_DEFAULT"
tvmgen_default_fused_nn_contrib_conv2d_winograd_without_weight_transform_add_add_nn_relu_3_kernel_2:
.text.tvmgen_default_fused_nn_contrib_conv2d_winograd_without_weight_transform_add_add_nn_relu_3_kernel_2:
[----:B------:R-:W-:-:S02]  /*0000*/  MOV R1, c[0x0][0x28] ;  /* 0x00000a0000017a02 */ /* 0x000fc40000000f00 */
[----:B------:R-:W0:Y:S01]  /*0010*/  S2R R16, SR_TID.X ;  /* 0x0000000000107919 */ /* 0x000e220000002100 */
[----:B------:R-:W-:Y:S01]  /*0020*/  MOV R14, 0x4 ;  /* 0x00000004000e7802 */ /* 0x000fe20000000f00 */
[----:B------:R-:W-:Y:S02]  /*0030*/  ULDC.64 UR4, c[0x0][0x118] ;  /* 0x0000460000047ab9 */ /* 0x000fe40000000a00 */
[----:B------:R-:W0:Y:S02]  /*0040*/  S2R R20, SR_CTAID.X ;  /* 0x0000000000147919 */ /* 0x000e240000002500 */
[----:B0-----:R-:W-:-:S05]  /*0050*/  LEA R5, R20, R16, 0x7 ;  /* 0x0000001014057211 */ /* 0x001fca00078e38ff */
[----:B------:R-:W-:-:S05]  /*0060*/  IMAD.WIDE R4, R5, R14, c[0x0][0x168] ;  /* 0x00005a0005047625 */ /* 0x000fca00078e020e */
[----:B------:R-:W2:Y:S04]  /*0070*/  LDG.E.CONSTANT R22, [R4.64] ;  /* 0x0000000404167981 */ /* 0x000ea8000c1e9900 */
[----:B------:R-:W3:Y:S04]  /*0080*/  LDG.E.CONSTANT R23, [R4.64+0x8000] ;  /* 0x0080000404177981 */ /* 0x000ee8000c1e9900 */
[----:B------:R-:W4:Y:S04]  /*0090*/  LDG.E.CONSTANT R25, [R4.64+0x10000] ;  /* 0x0100000404197981 */ /* 0x000f28000c1e9900 */
[----:B------:R-:W4:Y:S04]  /*00a0*/  LDG.E.CONSTANT R19, [R4.64+0x18000] ;  /* 0x0180000404137981 */ /* 0x000f28000c1e9900 */
[----:B------:R-:W4:Y:S04]  /*00b0*/  LDG.E.CONSTANT R0, [R4.64+0x20000] ;  /* 0x0200000404007981 */ /* 0x000f28000c1e9900 */
[----:B------:R-:W4:Y:S01]  /*00c0*/  LDG.E.CONSTANT R6, [R4.64+0x28000] ;  /* 0x0280000404067981 */ /* 0x000f22000c1e9900 */
[----:B------:R-:W-:-:S02]  /*00d0*/  SHF.R.S32.HI R3, RZ, 0x4, R16 ;  /* 0x00000004ff037819 */ /* 0x000fc40000011410 */
[----:B------:R-:W-:Y:S01]  /*00e0*/  SHF.L.U32 R2, R16, 0x1, RZ ;  /* 0x0000000110027819 */ /* 0x000fe200000006ff */
[----:B------:R-:W4:Y:S01]  /*00f0*/  LDG.E.CONSTANT R7, [R4.64+0x30000] ;  /* 0x0300000404077981 */ /* 0x000f22000c1e9900 */
[----:B------:R-:W-:Y:S02]  /*0100*/  LEA R20, R20, R3, 0x3 ;  /* 0x0000000314147211 */ /* 0x000fe400078e18ff */
[----:B------:R-:W-:Y:S01]  /*0110*/  LOP3.LUT R3, R2, 0x6, RZ, 0xc0, !PT ;  /* 0x0000000602037812 */ /* 0x000fe200078ec0ff */
[----:B------:R-:W4:Y:S01]  /*0120*/  LDG.E.CONSTANT R8, [R4.64+0x38000] ;  /* 0x0380000404087981 */ /* 0x000f22000c1e9900 */
[----:B------:R-:W-:Y:S02]  /*0130*/  SHF.R.U32.HI R15, RZ, 0x2, R16 ;  /* 0x00000002ff0f7819 */ /* 0x000fe40000011610 */
[----:B------:R-:W-:Y:S01]  /*0140*/  LOP3.LUT R2, R16, 0x3, RZ, 0xc0, !PT ;  /* 0x0000000310027812 */ /* 0x000fe200078ec0ff */
[----:B------:R-:W4:Y:S01]  /*0150*/  LDG.E.CONSTANT R9, [R4.64+0x40000] ;  /* 0x0400000404097981 */ /* 0x000f22000c1e9900 */
[----:B------:R-:W-:Y:S01]  /*0160*/  SGXT.U32 R15, R15, 0x2 ;  /* 0x000000020f0f781a */ /* 0x000fe20000000000 */
[----:B------:R-:W-:-:S02]  /*0170*/  IMAD R12, R20, 0x31, R3 ;  /* 0x00000031140c7824 */ /* 0x000fc400078e0203 */
[----:B------:R-:W4:Y:S01]  /*0180*/  LDG.E.CONSTANT R10, [R4.64+0x48000] ;  /* 0x04800004040a7981 */ /* 0x000f22000c1e9900 */
[----:B------:R-:W-:-:S03]  /*0190*/  ISETP.NE.AND P1, PT, R2, 0x3, PT ;  /* 0x000000030200780c */ /* 0x000fc60003f25270 */
[----:B------:R-:W4:Y:S01]  /*01a0*/  LDG.E.CONSTANT R11, [R4.64+0x50000] ;  /* 0x05000004040b7981 */ /* 0x000f22000c1e9900 */
[----:B------:R-:W-:Y:S02]  /*01b0*/  IMAD R15, R15, 0xe, R12 ;  /* 0x0000000e0f0f7824 */ /* 0x000fe400078e020c */
[-C--:B------:R-:W-:Y:S01]  /*01c0*/  IMAD.WIDE R20, R20, R14.reuse, c[0x0][0x170] ;  /* 0x00005c0014147625 */ /* 0x080fe200078e020e */
[----:B------:R-:W4:Y:S03]  /*01d0*/  LDG.E.CONSTANT R12, [R4.64+0x58000] ;  /* 0x05800004040c7981 */ /* 0x000f26000c1e9900 */
[----:B------:R-:W-:Y:S01]  /*01e0*/  IMAD.WIDE R2, R15, R14, c[0x0][0x178] ;  /* 0x00005e000f027625 */ /* 0x000fe200078e020e */
[----:B------:R0:W4:Y:S04]  /*01f0*/  LDG.E.CONSTANT R13, [R20.64] ;  /* 0x00000004140d7981 */ /* 0x000128000c1e9900 */
[----:B------:R-:W4:Y:S04]  /*0200*/  LDG.E.CONSTANT R18, [R2.64] ;  /* 0x0000000402127981 */ /* 0x000f28000c1e9900 */
[----:B------:R-:W4:Y:S01]  /*0210*/  @P1 LDG.E.CONSTANT R17, [R2.64+0x4] ;  /* 0x0000040402111981 */ /* 0x000f22000c1e9900 */
[----:B------:R-:W-:-:S04]  /*0220*/  LOP3.LUT R16, R16, 0xc, RZ, 0xc0, !PT ;  /* 0x0000000c10107812 */ /* 0x000fc800078ec0ff */
[----:B------:R-:W-:Y:S02]  /*0230*/  ISETP.NE.AND P0, PT, R16, 0xc, PT ;  /* 0x0000000c1000780c */ /* 0x000fe40003f05270 */
[----:B------:R1:W5:Y:S01]  /*0240*/  LDG.E.CONSTANT R16, [R4.64+0x68000] ;  /* 0x0680000404107981 */ /* 0x000362000c1e9900 */
[----:B--2---:R-:W-:Y:S01]  /*0250*/  FADD R22, RZ, R22 ;  /* 0x00000016ff167221 */ /* 0x004fe20000000000 */
[----:B---3--:R-:W-:-:S03]  /*0260*/  FADD R24, RZ, -R23 ;  /* 0x80000017ff187221 */ /* 0x008fc60000000000 */
[----:B------:R-:W-:Y:S01]  /*0270*/  FADD R22, R22, R23 ;  /* 0x0000001716167221 */ /* 0x000fe20000000000 */
[----:B----4-:R-:W-:-:S03]  /*0280*/  FADD R24, R25, R24 ;  /* 0x0000001819187221 */ /* 0x010fc60000000000 */
[----:B------:R-:W-:Y:S01]  /*0290*/  FADD R25, R22, R25 ;  /* 0x0000001916197221 */ /* 0x000fe20000000000 */
[----:B------:R-:W-:-:S03]  /*02a0*/  FADD R19, R24, R19 ;  /* 0x0000001318137221 */ /* 0x000fc60000000000 */
[----:B------:R-:W-:Y:S01]  /*02b0*/  FADD R25, R25, R0 ;  /* 0x0000000019197221 */ /* 0x000fe20000000000 */
[----:B------:R-:W-:-:S03]  /*02c0*/  FADD R22, -R6, R19 ;  /* 0x0000001306167221 */ /* 0x000fc60000000100 */
[----:B0-----:R-:W-:Y:S01]  /*02d0*/  FADD R20, R25, R6 ;  /* 0x0000000619147221 */ /* 0x001fe20000000000 */
[----:B------:R-:W-:-:S03]  /*02e0*/  FADD R19, R7, R22 ;  /* 0x0000001607137221 */ /* 0x000fc60000000000 */
[----:B------:R-:W-:Y:S01]  /*02f0*/  FADD R20, R20, R7 ;  /* 0x0000000714147221 */ /* 0x000fe20000000000 */
[----:B------:R-:W-:-:S03]  /*0300*/  FADD R21, R19, R8 ;  /* 0x0000000813157221 */ /* 0x000fc60000000000 */
[----:B------:R-:W-:Y:S01]  /*0310*/  FADD R19, R20, R9 ;  /* 0x0000000914137221 */ /* 0x000fe20000000000 */
[----:B------:R-:W-:-:S03]  /*0320*/  FADD R22, -R10, R21 ;  /* 0x000000150a167221 */ /* 0x000fc60000000100 */
[----:B------:R-:W-:Y:S01]  /*0330*/  FADD R20, R19, R10 ;  /* 0x0000000a13147221 */ /* 0x000fe20000000000 */
[----:B------:R-:W-:-:S03]  /*0340*/  FADD R19, R11, R22 ;  /* 0x000000160b137221 */ /* 0x000fc60000000000 */
[----:B------:R-:W-:Y:S01]  /*0350*/  FADD R20, R20, R11 ;  /* 0x0000000b14147221 */ /* 0x000fe20000000000 */
[----:B------:R-:W-:-:S03]  /*0360*/  FADD R22, R19, R12 ;  /* 0x0000000c13167221 */ /* 0x000fc60000000000 */
[--C-:B------:R-:W-:Y:S01]  /*0370*/  FADD R19, R20, R13.reuse ;  /* 0x0000000d14137221 */ /* 0x100fe20000000000 */
[----:B------:R-:W-:-:S03]  /*0380*/  @P1 FADD R22, R22, R13 ;  /* 0x0000000d16161221 */ /* 0x000fc60000000000 */
[----:B------:R-:W-:Y:S02]  /*0390*/  FADD R18, R19, R18 ;  /* 0x0000001213127221 */ /* 0x000fe40000000000 */
[----:B------:R1:W5:Y:S01]  /*03a0*/  LDG.E.CONSTANT R19, [R4.64+0x60000] ;  /* 0x0600000404137981 */ /* 0x000362000c1e9900 */
[----:B------:R-:W-:Y:S02]  /*03b0*/  @P1 FADD R17, R22, R17 ;  /* 0x0000001116111221 */ /* 0x000fe40000000000 */
[----:B------:R-:W-:Y:S02]  /*03c0*/  FMNMX R21, RZ, R18, !PT ;  /* 0x00000012ff157209 */ /* 0x000fe40007800000 */
[----:B------:R1:W5:Y:S01]  /*03d0*/  LDG.E.CONSTANT R18, [R4.64+0x78000] ;  /* 0x0780000404127981 */ /* 0x000362000c1e9900 */
[----:B------:R-:W-:-:S03]  /*03e0*/  @P1 FMNMX R23, RZ, R17, !PT ;  /* 0x00000011ff171209 */ /* 0x000fc60007800000 */
[----:B------:R1:W5:Y:S01]  /*03f0*/  LDG.E.CONSTANT R17, [R4.64+0x70000] ;  /* 0x0700000404117981 */ /* 0x000362000c1e9900 */
[----:B------:R-:W-:-:S05]  /*0400*/  IMAD.WIDE R14, R15, R14, c[0x0][0x160] ;  /* 0x000058000f0e7625 */ /* 0x000fca00078e020e */
[----:B------:R1:W-:Y:S04]  /*0410*/  STG.E [R14.64], R21 ;  /* 0x000000150e007986 */ /* 0x0003e8000c101904 */
[----:B------:R1:W-:Y:S01]  /*0420*/  @P1 STG.E [R14.64+0x4], R23 ;  /* 0x000004170e001986 */ /* 0x0003e2000c101904 */
[----:B------:R-:W-:Y:S05]  /*0430*/  @!P0 EXIT ;  /* 0x000000000000894d */ /* 0x000fea0003800000 */
[----:B-1----:R-:W2:Y:S01]  /*0440*/  LDG.E.CONSTANT R4, [R2.64+0x1c] ;  /* 0x00001c0402047981 */ /* 0x002ea2000c1e9900 */
[----:B------:R-:W-:-:S04]  /*0450*/  FADD R5, RZ, -R0 ;  /* 0x80000000ff057221 */ /* 0x000fc80000000000 */
[----:B------:R-:W-:-:S04]  /*0460*/  FADD R0, -R6, R5 ;  /* 0x0000000506007221 */ /* 0x000fc80000000100 */
[----:B------:R-:W-:-:S04]  /*0470*/  FADD R0, -R7, R0 ;  /* 0x0000000007007221 */ /* 0x000fc80000000100 */
[----:B------:R-:W-:-:S04]  /*0480*/  FADD R9, R9, R0 ;  /* 0x0000000009097221 */ /* 0x000fc80000000000 */
[----:B------:R-:W-:-:S04]  /*0490*/  FADD R0, R10, R9 ;  /* 0x000000090a007221 */ /* 0x000fc80000000000 */
[----:B------:R-:W-:-:S04]  /*04a0*/  FADD R0, R11, R0 ;  /* 0x000000000b007221 */ /* 0x000fc80000000000 */
[----:B-----5:R-:W-:-:S04]  /*04b0*/  FADD R19, R0, R19 ;  /* 0x0000001300137221 */ /* 0x020fc80000000000 */
[----:B------:R-:W-:-:S04]  /*04c0*/  FADD R0, R19, R16 ;  /* 0x0000001013007221 */ /* 0x000fc80000000000 */
[----:B------:R-:W-:-:S04]  /*04d0*/  FADD R0, R0, R17 ;  /* 0x0000001100007221 */ /* 0x000fc80000000000 */
[----:B------:R-:W-:-:S04]  /*04e0*/  FADD R5, R0, R13 ;  /* 0x0000000d00057221 */ /* 0x000fc80000000000 */
[----:B--2---:R-:W-:-:S05]  /*04f0*/  FADD R4, R4, R5 ;  /* 0x0000000504047221 */ /* 0x004fca0000000000 */
[----:B------:R-:W-:-:S05]  /*0500*/  FMNMX R5, RZ, R4, !PT ;  /* 0x00000004ff057209 */ /* 0x000fca0007800000 */
[----:B------:R0:W-:Y:S01]  /*0510*/  STG.E [R14.64+0x1c], R5 ;  /* 0x00001c050e007986 */ /* 0x0001e2000c101904 */
[----:B------:R-:W-:Y:S05]  /*0520*/  @!P1 EXIT ;  /* 0x000000000000994d */ /* 0x000fea0003800000 */
[----:B------:R-:W2:Y:S01]  /*0530*/  LDG.E.CONSTANT R3, [R2.64+0x20] ;  /* 0x0000200402037981 */ /* 0x000ea2000c1e9900 */
[----:B------:R-:W-:-:S04]  /*0540*/  FADD R6, RZ, R6 ;  /* 0x00000006ff067221 */ /* 0x000fc80000000000 */
[----:B------:R-:W-:-:S04]  /*0550*/  FADD R7, -R7, R6 ;  /* 0x0000000607077221 */ /* 0x000fc80000000100 */
[----:B------:R-:W-:-:S04]  /*0560*/  FADD R7, -R8, R7 ;  /* 0x0000000708077221 */ /* 0x000fc80000000100 */
[----:B------:R-:W-:-:S04]  /*0570*/  FADD R10, -R10, R7 ;  /* 0x000000070a0a7221 */ /* 0x000fc80000000100 */
[----:B------:R-:W-:-:S04]  /*0580*/  FADD R11, R11, R10 ;  /* 0x0000000a0b0b7221 */ /* 0x000fc80000000000 */
[----:B------:R-:W-:-:S04]  /*0590*/  FADD R11, R12, R11 ;  /* 0x0000000b0c0b7221 */ /* 0x000fc80000000000 */
[----:B------:R-:W-:-:S04]  /*05a0*/  FADD R16, -R16, R11 ;  /* 0x0000000b10107221 */ /* 0x000fc80000000100 */
[----:B------:R-:W-:-:S04]  /*05b0*/  FADD R17, R17, R16 ;  /* 0x0000001011117221 */ /* 0x000fc80000000000 */
[----:B------:R-:W-:-:S04]  /*05c0*/  FADD R18, R17, R18 ;  /* 0x0000001211127221 */ /* 0x000fc80000000000 */
[----:B------:R-:W-:-:S04]  /*05d0*/  FADD R18, R18, R13 ;  /* 0x0000000d12127221 */ /* 0x000fc80000000000 */
[----:B--2---:R-:W-:-:S05]  /*05e0*/  FADD R3, R18, R3 ;  /* 0x0000000312037221 */ /* 0x004fca0000000000 */
[----:B------:R-:W-:-:S05]  /*05f0*/  FMNMX R3, RZ, R3, !PT ;  /* 0x00000003ff037209 */ /* 0x000fca0007800000 */
[----:B------:R-:W-:Y:S01]  /*0600*/  STG.E [R14.64+0x20], R3 ;  /* 0x000020030e007986 */ /* 0x000fe2000c101904 */
[----:B------:R-:W-:Y:S05]  /*0610*/  EXIT ;  /* 0x000000000000794d */ /* 0x000fea0003800000 */
.L_x_8:
        /* <DEDUP_REMOVED lines=14> */
.L_x_91:


//--------------------- .text.tvmgen_default_fused_nn_contrib_conv2d_winograd_without_weight_transform_add_add_nn_relu_3_kernel_1 --------------------------
	.section	.text.tvmgen_default_fused_nn_contrib_conv2d_winograd_without_weight_transform_add_add_nn_relu_3_kernel_1,"ax",@progbits
	.sectionflags	@"SHF_BARRIERS=1"
	.sectioninfo	@"SHI_REGISTERS=40"
	.align	128
        .global         tvmgen_default_fused_nn_contrib_conv2d_winograd_without_weight_transform_add_add_nn_relu_3_kernel_1
        .type           tvmgen_default_fused_nn_contrib_conv2d_winograd_without_weight_transform_add_add_nn_relu_3_kernel_1,@function
        .size           tvmgen_default_fused_nn_contrib_conv2d_winograd_without_weight_transform_add_add_nn_relu_3_kernel_1,(.L_x_92 - tvmgen_default_fused_nn_contrib_conv2d_winograd_without_weight_transform_add_add_nn_relu_3_kernel_1)
        .other          tvmgen_default_fused_nn_contrib_conv2d_winograd_without_weight_transform_add_add_nn_relu_3_kernel_1,@"STO_CUDA_ENTRY STV_DEFAULT"
tvmgen_default_fused_nn_contrib_conv2d_winograd_without_weight_transform_add_add_nn_relu_3_kernel_1:
.text.tvmgen_default_fused_nn_contrib_conv2d_winograd_without_weight_transform_add_add_nn_relu_3_kernel_1:
[----:B------:R-:W-:-:S02]  /*0000*/  MOV R1, c[0x0][0x28] ;  /* 0x00000a0000017a02 */ /* 0x000fc40000000f00 */
[----:B------:R-:W0:Y:S01]  /*0010*/  S2R R0, SR_TID.Y ;  /* 0x0000000000007919 */ /* 0x000e220000002200 */
[----:B------:R-:W-:Y:S01]  /*0020*/  MOV R6, RZ ;  /* 0x000000ff00067202 */ /* 0x000fe20000000f00 */
[----:B------:R-:W-:Y:S01]  /*0030*/  CS2R R14, SRZ ;  /* 0x00000000000e7805 */ /* 0x000fe2000001ff00 */
[----:B------:R-:W-:Y:S01]  /*0040*/  MOV R34, RZ ;  /* 0x000000ff00227202 */ /* 0x000fe20000000f00 */
[----:B------:R-:W1:Y:S01]  /*0050*/  S2R R2, SR_CTAID.Z ;  /* 0x0000000000027919 */ /* 0x000e620000002700 */
[----:B------:R-:W-:Y:S01]  /*0060*/  MOV R32, RZ ;  /* 0x000000ff00207202 */ /* 0x000fe20000000f00 */
[----:B------:R-:W-:Y:S01]  /*0070*/  CS2R R12, SRZ ;  /* 0x00000000000c7805 */ /* 0x000fe2000001ff00 */
[----:B------:R-:W-:Y:S01]  /*0080*/  MOV R30, RZ ;  /* 0x000000ff001e7202 */ /* 0x000fe20000000f00 */
[----:B------:R-:W1:Y:S01]  /*0090*/  S2R R3, SR_TID.X ;  /* 0x0000000000037919 */ /* 0x000e620000002100 */
[----:B------:R-:W-:Y:S01]  /*00a0*/  MOV R29, RZ ;  /* 0x000000ff001d7202 */ /* 0x000fe20000000f00 */
[----:B------:R-:W-:-:S02]  /*00b0*/  ULDC.64 UR4, c[0x0][0x118] ;  /* 0x0000460000047ab9 */ /* 0x000fc40000000a00 */
[----:B------:R-:W2:Y:S01]  /*00c0*/  S2R R5, SR_CTAID.Y ;  /* 0x0000000000057919 */ /* 0x000ea20000002600 */
[C---:B0-----:R-:W-:Y:S02]  /*00d0*/  SHF.L.U32 R27, R0.reuse, 0x6, RZ ;  /* 0x00000006001b7819 */ /* 0x041fe400000006ff */
[----:B------:R-:W-:Y:S02]  /*00e0*/  SHF.L.U32 R28, R0, 0x3, RZ ;  /* 0x00000003001c7819 */ /* 0x000fe400000006ff */
[----:B------:R-:W-:Y:S02]  /*00f0*/  LOP3.LUT R7, R27, 0xfffffe00, RZ, 0xc0, !PT ;  /* 0xfffffe001b077812 */ /* 0x000fe400078ec0ff */
[----:B------:R-:W-:Y:S02]  /*0100*/  LOP3.LUT R4, R28, 0x38, RZ, 0xc0, !PT ;  /* 0x000000381c047812 */ /* 0x000fe400078ec0ff */
[----:B-1----:R-:W-:-:S04]  /*0110*/  LEA R26, R2, R3, 0x12 ;  /* 0x00000003021a7211 */ /* 0x002fc800078e90ff */
[----:B--2---:R-:W-:-:S04]  /*0120*/  LEA R8, R5, R26, 0x6 ;  /* 0x0000001a05087211 */ /* 0x004fc800078e30ff */
[----:B------:R-:W-:-:S03]  /*0130*/  IADD3 R7, R4, R8, R7 ;  /* 0x0000000804077210 */ /* 0x000fc60007ffe007 */
.L_x_9:
[----:B------:R-:W-:Y:S01]  /*0140*/  IMAD R9, R2, -0x3e000, R26 ;  /* 0xfffc200002097824 */ /* 0x000fe200078e021a */
[----:B------:R-:W-:Y:S01]  /*0150*/  LEA R11, R6, R7, 0xd ;  /* 0x00000007060b7211 */ /* 0x000fe200078e68ff */
[----:B------:R-:W-:Y:S06]  /*0160*/  BAR.SYNC 0x0 ;  /* 0x0000000000007b1d */ /* 0x000fec0000000000 */
[----:B------:R-:W-:Y:S02]  /*0170*/  IADD3 R9, R28, R9, RZ ;  /* 0x000000091c097210 */ /* 0x000fe40007ffe0ff */
[----:B------:R-:W-:-:S02]  /*0180*/  MOV R4, 0x4 ;  /* 0x0000000400047802 */ /* 0x000fc40000000f00 */
[----:B------:R-:W-:-:S03]  /*0190*/  LEA R9, R6, R9, 0x8 ;  /* 0x0000000906097211 */ /* 0x000fc600078e40ff */
[----:B------:R-:W-:-:S04]  /*01a0*/  IMAD.WIDE R10, R11, R4, c[0x0][0x170] ;  /* 0x00005c000b0a7625 */ /* 0x000fc800078e0204 */
[----:B------:R-:W-:Y:S01]  /*01b0*/  IMAD.WIDE R8, R9, R4, c[0x0][0x168] ;  /* 0x00005a0009087625 */ /* 0x000fe200078e0204 */
        /* <DEDUP_REMOVED lines=8> */
[----:B------:R-:W5:Y:S04]  /*0240*/  LDG.E.CONSTANT R17, [R8.64] ;  /* 0x0000000408117981 */ /* 0x000f68000c1e9900 */
[----:B------:R-:W5:Y:S01]  /*0250*/  LDG.E.CONSTANT R19, [R8.64+0x200] ;  /* 0x0002000408137981 */ /* 0x000f62000c1e9900 */
[----:B------:R-:W-:-:S02]  /*0260*/  IADD3 R35, R28, R3, RZ ;  /* 0x000000031c237210 */ /* 0x000fc40007ffe0ff */
[----:B------:R-:W-:-:S04]  /*0270*/  IADD3 R6, R6, 0x1, RZ ;  /* 0x0000000106067810 */ /* 0x000fc80007ffe0ff */
[----:B------:R-:W-:Y:S01]  /*0280*/  ISETP.GE.U32.AND P0, PT, R6, 0x20, PT ;  /* 0x000000200600780c */ /* 0x000fe20003f06070 */
[----:B--2---:R-:W-:Y:S04]  /*0290*/  STS [R35.X4], R16 ;  /* 0x0000001023007388 */ /* 0x004fe80000004800 */
[----:B---3--:R-:W-:Y:S04]  /*02a0*/  STS [R35.X4+0x200], R18 ;  /* 0x0002001223007388 */ /* 0x008fe80000004800 */
[----:B----4-:R-:W-:Y:S04]  /*02b0*/  STS [R35.X4+0x400], R20 ;  /* 0x0004001423007388 */ /* 0x010fe80000004800 */
[----:B-----5:R-:W-:Y:S04]  /*02c0*/  STS [R35.X4+0x600], R22 ;  /* 0x0006001623007388 */ /* 0x020fe80000004800 */
[----:B------:R-:W-:Y:S04]  /*02d0*/  STS [R35.X4+0x800], R36 ;  /* 0x0008002423007388 */ /* 0x000fe80000004800 */
[----:B------:R-:W-:Y:S04]  /*02e0*/  STS [R35.X4+0xa00], R23 ;  /* 0x000a001723007388 */ /* 0x000fe80000004800 */
[----:B------:R-:W-:Y:S04]  /*02f0*/  STS [R35.X4+0xc00], R37 ;  /* 0x000c002523007388 */ /* 0x000fe80000004800 */
[----:B------:R-:W-:Y:S04]  /*0300*/  STS [R35.X4+0xe00], R24 ;  /* 0x000e001823007388 */ /* 0x000fe80000004800 */
[----:B------:R-:W-:Y:S04]  /*0310*/  STS [R35.X4+0x1000], R17 ;  /* 0x0010001123007388 */ /* 0x000fe80000004800 */
[----:B------:R-:W-:Y:S04]  /*0320*/  STS [R35.X4+0x1200], R19 ;  /* 0x0012001323007388 */ /* 0x000fe80000004800 */
[----:B------:R-:W-:Y:S06]  /*0330*/  BAR.SYNC 0x0 ;  /* 0x0000000000007b1d */ /* 0x000fec0000000000 */
[----:B------:R-:W-:Y:S04]  /*0340*/  LDS.64 R24, [R3.X8+0x1000] ;  /* 0x0010000003187984 */ /* 0x000fe80000008a00 */
[----:B------:R-:W0:Y:S04]  /*0350*/  LDS.128 R16, [R0.X16] ;  /* 0x0000000000107984 */ /* 0x000e28000000cc00 */
[----:B------:R-:W-:Y:S04]  /*0360*/  LDS.64 R20, [R3.X8+0x1040] ;  /* 0x0010400003147984 */ /* 0x000fe80000008a00 */
[----:B------:R-:W1:Y:S04]  /*0370*/  LDS.128 R8, [R0.X16+0x100] ;  /* 0x0001000000087984 */ /* 0x000e68000000cc00 */
[----:B------:R-:W-:Y:S01]  /*0380*/  LDS.64 R22, [R3.X8+0x1080] ;  /* 0x0010800003167984 */ /* 0x000fe20000008a00 */
[----:B0-----:R-:W-:Y:S01]  /*0390*/  FFMA R31, R24, R16, R15 ;  /* 0x00000010181f7223 */ /* 0x001fe2000000000f */
[----:B------:R-:W-:Y:S01]  /*03a0*/  FFMA R33, R16, R25, R13 ;  /* 0x0000001910217223 */ /* 0x000fe2000000000d */
[CC--:B------:R-:W-:Y:S01]  /*03b0*/  FFMA R16, R24.reuse, R17.reuse, R12 ;  /* 0x0000001118107223 */ /* 0x0c0fe2000000000c */
[C---:B------:R-:W-:Y:S01]  /*03c0*/  FFMA R36, R25.reuse, R17, R14 ;  /* 0x0000001119247223 */ /* 0x040fe2000000000e */
[CC--:B------:R-:W-:Y:S01]  /*03d0*/  FFMA R29, R24.reuse, R18.reuse, R29 ;  /* 0x00000012181d7223 */ /* 0x0c0fe2000000001d */
[----:B------:R-:W0:Y:S01]  /*03e0*/  LDS.128 R12, [R0.X16+0x200] ;  /* 0x00020000000c7984 */ /* 0x000e22000000cc00 */
[C---:B------:R-:W-:Y:S01]  /*03f0*/  FFMA R30, R25.reuse, R18, R30 ;  /* 0x00000012191e7223 */ /* 0x040fe2000000001e */
[----:B------:R-:W-:Y:S01]  /*0400*/  FFMA R32, R24, R19, R32 ;  /* 0x0000001318207223 */ /* 0x000fe20000000020 */
[----:B-1----:R-:W-:Y:S01]  /*0410*/  FFMA R31, R20, R8, R31 ;  /* 0x00000008141f7223 */ /* 0x002fe2000000001f */
[----:B------:R-:W-:Y:S01]  /*0420*/  FFMA R33, R8, R21, R33 ;  /* 0x0000001508217223 */ /* 0x000fe20000000021 */
[----:B------:R-:W-:Y:S01]  /*0430*/  FFMA R34, R25, R19, R34 ;  /* 0x0000001319227223 */ /* 0x000fe20000000022 */
[CC--:B------:R-:W-:Y:S01]  /*0440*/  FFMA R8, R20.reuse, R9.reuse, R16 ;  /* 0x0000000914087223 */ /* 0x0c0fe20000000010 */
[----:B------:R-:W-:Y:S01]  /*0450*/  LDS.64 R24, [R3.X8+0x10c0] ;  /* 0x0010c00003187984 */ /* 0x000fe20000008a00 */
[C---:B------:R-:W-:Y:S01]  /*0460*/  FFMA R36, R21.reuse, R9, R36 ;  /* 0x0000000915247223 */ /* 0x040fe20000000024 */
[CC--:B------:R-:W-:Y:S01]  /*0470*/  FFMA R29, R20.reuse, R10.reuse, R29 ;  /* 0x0000000a141d7223 */ /* 0x0c0fe2000000001d */
[C---:B------:R-:W-:Y:S01]  /*0480*/  FFMA R30, R21.reuse, R10, R30 ;  /* 0x0000000a151e7223 */ /* 0x040fe2000000001e */
[----:B------:R-:W1:Y:S01]  /*0490*/  LDS.128 R16, [R0.X16+0x300] ;  /* 0x0003000000107984 */ /* 0x000e62000000cc00 */
[-C--:B------:R-:W-:Y:S01]  /*04a0*/  FFMA R32, R20, R11.reuse, R32 ;  /* 0x0000000b14207223 */ /* 0x080fe20000000020 */
[----:B------:R-:W-:-:S02]  /*04b0*/  FFMA R34, R21, R11, R34 ;  /* 0x0000000b15227223 */ /* 0x000fc40000000022 */
[----:B------:R-:W-:Y:S01]  /*04c0*/  LDS.64 R20, [R3.X8+0x1100] ;  /* 0x0011000003147984 */ /* 0x000fe20000008a00 */
[----:B0-----:R-:W-:Y:S01]  /*04d0*/  FFMA R31, R22, R12, R31 ;  /* 0x0000000c161f7223 */ /* 0x001fe2000000001f */
[----:B------:R-:W-:Y:S01]  /*04e0*/  FFMA R33, R12, R23, R33 ;  /* 0x000000170c217223 */ /* 0x000fe20000000021 */
[CC--:B------:R-:W-:Y:S01]  /*04f0*/  FFMA R12, R22.reuse, R13.reuse, R8 ;  /* 0x0000000d160c7223 */ /* 0x0c0fe20000000008 */
[C---:B------:R-:W-:Y:S01]  /*0500*/  FFMA R36, R23.reuse, R13, R36 ;  /* 0x0000000d17247223 */ /* 0x040fe20000000024 */
[----:B------:R-:W0:Y:S01]  /*0510*/  LDS.128 R8, [R0.X16+0x400] ;  /* 0x0004000000087984 */ /* 0x000e22000000cc00 */
[CC--:B------:R-:W-:Y:S01]  /*0520*/  FFMA R29, R22.reuse, R14.reuse, R29 ;  /* 0x0000000e161d7223 */ /* 0x0c0fe2000000001d */
[C---:B------:R-:W-:Y:S01]  /*0530*/  FFMA R30, R23.reuse, R14, R30 ;  /* 0x0000000e171e7223 */ /* 0x040fe2000000001e */
[-C--:B------:R-:W-:Y:S01]  /*0540*/  FFMA R32, R22, R15.reuse, R32 ;  /* 0x0000000f16207223 */ /* 0x080fe20000000020 */
[----:B------:R-:W-:Y:S02]  /*0550*/  FFMA R34, R23, R15, R34 ;  /* 0x0000000f17227223 */ /* 0x000fe40000000022 */
[----:B------:R-:W-:Y:S01]  /*0560*/  LDS.64 R22, [R3.X8+0x1140] ;  /* 0x0011400003167984 */ /* 0x000fe20000008a00 */
[----:B-1----:R-:W-:Y:S01]  /*0570*/  FFMA R31, R24, R16, R31 ;  /* 0x00000010181f7223 */ /* 0x002fe2000000001f */
[----:B------:R-:W-:Y:S01]  /*0580*/  FFMA R33, R16, R25, R33 ;  /* 0x0000001910217223 */ /* 0x000fe20000000021 */
[CC--:B------:R-:W-:Y:S01]  /*0590*/  FFMA R16, R24.reuse, R17.reuse, R12 ;  /* 0x0000001118107223 */ /* 0x0c0fe2000000000c */
[C---:B------:R-:W-:Y:S01]  /*05a0*/  FFMA R36, R25.reuse, R17, R36 ;  /* 0x0000001119247223 */ /* 0x040fe20000000024 */
[----:B------:R-:W1:Y:S01]  /*05b0*/  LDS.128 R12, [R0.X16+0x500] ;  /* 0x00050000000c7984 */ /* 0x000e62000000cc00 */
[CC--:B------:R-:W-:Y:S01]  /*05c0*/  FFMA R29, R24.reuse, R18.reuse, R29 ;  /* 0x00000012181d7223 */ /* 0x0c0fe2000000001d */
[C---:B------:R-:W-:Y:S01]  /*05d0*/  FFMA R30, R25.reuse, R18, R30 ;  /* 0x00000012191e7223 */ /* 0x040fe2000000001e */
        /* <DEDUP_REMOVED lines=66> */
[CC--:B------:R-:W-:Y:S01]  /*0a00*/  FFMA R33, R20.reuse, R10.reuse, R17 ;  /* 0x0000000a14217223 */ /* 0x0c0fe20000000011 */
[C---:B------:R-:W-:Y:S01]  /*0a10*/  FFMA R36, R21.reuse, R9, R36 ;  /* 0x0000000915247223 */ /* 0x040fe20000000024 */
[----:B------:R-:W0:Y:S01]  /*0a20*/  LDS.128 R16, [R0.X16+0xc00] ;  /* 0x000c000000107984 */ /* 0x000e22000000cc00 */
        /* <DEDUP_REMOVED lines=10> */
[-C--:B------:R-:W-:Y:S01]  /*0ad0*/  FFMA R32, R22, R15.reuse, R32 ;  /* 0x0000000f16207223 */ /* 0x080fe20000000020 */
[C---:B------:R-:W-:Y:S01]  /*0ae0*/  FFMA R30, R23.reuse, R14, R30 ;  /* 0x0000000e171e7223 */ /* 0x040fe2000000001e */
        /* <DEDUP_REMOVED lines=8> */
[-C--:B------:R-:W-:Y:S01]  /*0b70*/  FFMA R32, R24, R19.reuse, R32 ;  /* 0x0000001318207223 */ /* 0x080fe20000000020 */
[C---:B------:R-:W-:Y:S01]  /*0b80*/  FFMA R30, R25.reuse, R18, R30 ;  /* 0x00000012191e7223 */ /* 0x040fe2000000001e */
[----:B------:R-:W-:Y:S01]  /*0b90*/  FFMA R34, R25, R19, R34 ;  /* 0x0000001319227223 */ /* 0x000fe20000000022 */
[----:B-1----:R-:W-:Y:S01]  /*0ba0*/  FFMA R31, R20, R8, R31 ;  /* 0x00000008141f7223 */ /* 0x002fe2000000001f */
[----:B------:R-:W-:Y:S01]  /*0bb0*/  FFMA R35, R8, R21, R35 ;  /* 0x0000001508237223 */ /* 0x000fe20000000023 */
[CC--:B------:R-:W-:Y:S01]  /*0bc0*/  FFMA R24, R20.reuse, R9.reuse, R16 ;  /* 0x0000000914187223 */ /* 0x0c0fe20000000010 */
[C---:B------:R-:W-:Y:S01]  /*0bd0*/  FFMA R36, R21.reuse, R9, R36 ;  /* 0x0000000915247223 */ /* 0x040fe20000000024 */
[----:B------:R-:W-:Y:S01]  /*0be0*/  LDS.128 R16, [R0.X16+0xf00] ;  /* 0x000f000000107984 */ /* 0x000fe2000000cc00 */
[CC--:B------:R-:W-:Y:S01]  /*0bf0*/  FFMA R33, R20.reuse, R10.reuse, R33 ;  /* 0x0000000a14217223 */ /* 0x0c0fe20000000021 */
[C---:B------:R-:W-:Y:S01]  /*0c00*/  FFMA R30, R21.reuse, R10, R30 ;  /* 0x0000000a151e7223 */ /* 0x040fe2000000001e */
[-C--:B------:R-:W-:Y:S01]  /*0c10*/  FFMA R32, R20, R11.reuse, R32 ;  /* 0x0000000b14207223 */ /* 0x080fe20000000020 */
[----:B------:R-:W1:Y:S01]  /*0c20*/  LDS.64 R8, [R3.X8+0x13c0] ;  /* 0x0013c00003087984 */ /* 0x000e620000008a00 */
[----:B------:R-:W-:Y:S01]  /*0c30*/  FFMA R34, R21, R11, R34 ;  /* 0x0000000b15227223 */ /* 0x000fe20000000022 */
[----:B0-----:R-:W-:Y:S01]  /*0c40*/  FFMA R31, R22, R12, R31 ;  /* 0x0000000c161f7223 */ /* 0x001fe2000000001f */
[----:B------:R-:W-:Y:S01]  /*0c50*/  FFMA R35, R12, R23, R35 ;  /* 0x000000170c237223 */ /* 0x000fe20000000023 */
[CC--:B------:R-:W-:Y:S01]  /*0c60*/  FFMA R24, R22.reuse, R13.reuse, R24 ;  /* 0x0000000d16187223 */ /* 0x0c0fe20000000018 */
[C---:B------:R-:W-:Y:S01]  /*0c70*/  FFMA R36, R23.reuse, R13, R36 ;  /* 0x0000000d17247223 */ /* 0x040fe20000000024 */
[CC--:B------:R-:W-:Y:S01]  /*0c80*/  FFMA R33, R22.reuse, R14.reuse, R33 ;  /* 0x0000000e16217223 */ /* 0x0c0fe20000000021 */
[C---:B------:R-:W-:Y:S01]  /*0c90*/  FFMA R30, R23.reuse, R14, R30 ;  /* 0x0000000e171e7223 */ /* 0x040fe2000000001e */
[-C--:B------:R-:W-:Y:S01]  /*0ca0*/  FFMA R32, R22, R15.reuse, R32 ;  /* 0x0000000f16207223 */ /* 0x080fe20000000020 */
[----:B------:R-:W-:Y:S01]  /*0cb0*/  FFMA R34, R23, R15, R34 ;  /* 0x0000000f17227223 */ /* 0x000fe20000000022 */
[----:B-1----:R-:W-:Y:S01]  /*0cc0*/  FFMA R15, R8, R16, R31 ;  /* 0x00000010080f7223 */ /* 0x002fe2000000001f */
[----:B------:R-:W-:Y:S01]  /*0cd0*/  FFMA R13, R16, R9, R35 ;  /* 0x00000009100d7223 */ /* 0x000fe20000000023 */
[CC--:B------:R-:W-:Y:S01]  /*0ce0*/  FFMA R12, R8.reuse, R17.reuse, R24 ;  /* 0x00000011080c7223 */ /* 0x0c0fe20000000018 */
[C---:B------:R-:W-:Y:S01]  /*0cf0*/  FFMA R14, R9.reuse, R17, R36 ;  /* 0x00000011090e7223 */ /* 0x040fe20000000024 */
[CC--:B------:R-:W-:Y:S01]  /*0d00*/  FFMA R29, R8.reuse, R18.reuse, R33 ;  /* 0x00000012081d7223 */ /* 0x0c0fe20000000021 */
[C---:B------:R-:W-:Y:S01]  /*0d10*/  FFMA R30, R9.reuse, R18, R30 ;  /* 0x00000012091e7223 */ /* 0x040fe2000000001e */
[-C--:B------:R-:W-:Y:S01]  /*0d20*/  FFMA R32, R8, R19.reuse, R32 ;  /* 0x0000001308207223 */ /* 0x080fe20000000020 */
[----:B------:R-:W-:Y:S01]  /*0d30*/  FFMA R34, R9, R19, R34 ;  /* 0x0000001309227223 */ /* 0x000fe20000000022 */
[----:B------:R-:W-:Y:S05]  /*0d40*/  @!P0 BRA `(.L_x_9) ;  /* 0xfffff3f000008947 */ /* 0x000fea000383ffff */
[----:B------:R-:W-:-:S04]  /*0d50*/  LEA R0, R2, R5, 0x3 ;  /* 0x0000000502007211 */ /* 0x000fc800078e18ff */
[----:B------:R-:W-:-:S04]  /*0d60*/  LEA R0, R0, R27, 0xa ;  /* 0x0000001b00007211 */ /* 0x000fc800078e50ff */
[----:B------:R-:W-:-:S05]  /*0d70*/  LEA R5, R3, R0, 0x1 ;  /* 0x0000000003057211 */ /* 0x000fca00078e08ff */
[----:B------:R-:W-:-:S05]  /*0d80*/  IMAD.WIDE R4, R5, R4, c[0x0][0x160] ;  /* 0x0000580005047625 */ /* 0x000fca00078e0204 */
[----:B------:R-:W-:Y:S04]  /*0d90*/  STG.E [R4.64], R15 ;  /* 0x0000000f04007986 */ /* 0x000fe8000c101904 */
        /* <DEDUP_REMOVED lines=8> */
.L_x_10:
        /* <DEDUP_REMOVED lines=14> */
.L_x_92:


//--------------------- .text.tvmgen_default_fused_nn_global_avg_pool2d_kernel --------------------------
	.section	.text.tvmgen_default_fused_nn_global_avg_pool2d_kernel,"ax",@progbits
	.sectioninfo	@"SHI_REGISTERS=16"
	.align	128
        .global         tvmgen_default_fused_nn_global_avg_pool2d_kernel
        .type           tvmgen_default_fused_nn_global_avg_pool2d_kernel,@function
        .size           tvmgen_default_fused_nn_global_avg_pool2d_kernel,(.L_x_93 - tvmgen_default_fused_nn_global_avg_pool2d_kernel)
        .other          tvmgen_default_fused_nn_global_avg_pool2d_kernel,@"STO_CUDA_ENTRY STV_DEFAULT"
tvmgen_default_fused_nn_global_avg_pool2d_kernel:
.text.tvmgen_default_fused_nn_global_avg_pool2d_kernel:
[----:B------:R-:W-:-:S02]  /*0000*/  MOV R1, c[0x0][0x28] ;  /* 0x00000a0000017a02 */ /* 0x000fc40000000f00 */
[----:B------:R-:W0:Y:S01]  /*0010*/  S2R R11, SR_TID.X ;  /* 0x00000000000b7919 */ /* 0x000e220000002100 */
[----:B------:R-:W-:Y:S01]  /*0020*/  MOV R13, 0x4 ;  /* 0x00000004000d7802 */ /* 0x000fe20000000f00 */
[----:B------:R-:W-:Y:S02]  /*0030*/  ULDC.64 UR4, c[0x0][0x118] ;  /* 0x0000460000047ab9 */ /* 0x000fe40000000a00 */
[----:B------:R-:W1:Y:S04]  /*0040*/  S2R R8, SR_TID.Y ;  /* 0x0000000000087919 */ /* 0x000e680000002200 */
[----:B------:R-:W2:Y:S01]  /*0050*/  S2R R9, SR_CTAID.X ;  /* 0x0000000000097919 */ /* 0x000ea20000002500 */
[C---:B0-----:R-:W-:Y:S02]  /*0060*/  ISETP.GT.AND P0, PT, R11.reuse, 0x30, PT ;  /* 0x000000300b00780c */ /* 0x041fe40003f04270 */
[----:B------:R-:W-:Y:S01]  /*0070*/  ISETP.GT.AND P1, PT, R11, 0x10, PT ;  /* 0x000000100b00780c */ /* 0x000fe20003f24270 */
[----:B-1----:R-:W-:-:S04]  /*0080*/  IMAD R0, R8, 0x31, R11 ;  /* 0x0000003108007824 */ /* 0x002fc800078e020b */
[----:B--2---:R-:W-:-:S04]  /*0090*/  IMAD R0, R9, 0x620, R0 ;  /* 0x0000062009007824 */ /* 0x004fc800078e0200 */
[----:B------:R-:W-:-:S05]  /*00a0*/  IMAD.WIDE R2, R0, R13, c[0x0][0x168] ;  /* 0x00005a0000027625 */ /* 0x000fca00078e020d */
[----:B------:R0:W2:Y:S04]  /*00b0*/  @!P0 LDG.E.CONSTANT R4, [R2.64] ;  /* 0x0000000402048981 */ /* 0x0000a8000c1e9900 */
[----:B------:R0:W3:Y:S01]  /*00c0*/  @!P1 LDG.E.CONSTANT R5, [R2.64+0x80] ;  /* 0x0000800402059981 */ /* 0x0000e2000c1e9900 */
[----:B------:R-:W-:Y:S02]  /*00d0*/  MOV R0, RZ ;  /* 0x000000ff00007202 */ /* 0x000fe40000000f00 */
[----:B0-----:R-:W-:Y:S01]  /*00e0*/  SHF.L.U32 R2, R8, 0x5, RZ ;  /* 0x0000000508027819 */ /* 0x001fe200000006ff */
[----:B--2---:R-:W-:Y:S01]  /*00f0*/  @!P0 FADD R0, RZ, R4 ;  /* 0x00000004ff008221 */ /* 0x004fe20000000000 */
[----:B------:R-:W-:-:S03]  /*0100*/  ISETP.NE.AND P0, PT, R11, RZ, PT ;  /* 0x000000ff0b00720c */ /* 0x000fc60003f05270 */
[----:B---3--:R-:W-:-:S05]  /*0110*/  @!P1 FADD R0, R0, R5 ;  /* 0x0000000500009221 */ /* 0x008fca0000000000 */
[----:B------:R-:W0:Y:S02]  /*0120*/  SHFL.DOWN PT, R5, R0, 0x10, 0x1f ;  /* 0x0a001f0000057f89 */ /* 0x000e2400000e0000 */
[----:B0-----:R-:W-:-:S05]  /*0130*/  FADD R5, R5, R0 ;  /* 0x0000000005057221 */ /* 0x001fca0000000000 */
        /* <DEDUP_REMOVED lines=8> */
[----:B------:R0:W1:Y:S01]  /*01c0*/  SHFL.IDX PT, R11, R3, R2, 0x1f ;  /* 0x00001f02030b7589 */ /* 0x00006200000e0000 */
[----:B------:R-:W-:Y:S05]  /*01d0*/  @P0 EXIT ;  /* 0x000000000000094d */ /* 0x000fea0003800000 */
[----:B0-----:R-:W-:-:S05]  /*01e0*/  LEA R2, R9, R8, 0x5 ;  /* 0x0000000809027211 */ /* 0x001fca00078e28ff */
[----:B------:R-:W-:-:S05]  /*01f0*/  IMAD.WIDE R2, R2, R13, c[0x0][0x160] ;  /* 0x0000580002027625 */ /* 0x000fca00078e020d */
[----:B-1----:R-:W-:Y:S01]  /*0200*/  STG.E [R2.64], R11 ;  /* 0x0000000b02007986 */ /* 0x002fe2000c101904 */
[----:B------:R-:W-:Y:S05]  /*0210*/  EXIT ;  /* 0x000000000000794d */ /* 0x000fea0003800000 */
.L_x_11:
        /* <DEDUP_REMOVED lines=14> */
.L_x_93:


//--------------------- .text.tvmgen_default_fused_nn_contrib_conv2d_winograd_without_weight_transform_add_add_nn_relu_kernel --------------------------
	.section	.text.tvmgen_default_fused_nn_contrib_conv2d_winograd_without_weight_transform_add_add_nn_relu_kernel,"ax",@progbits
	.sectioninfo	@"SHI_REGISTERS=64"
	.align	128
        .global         tvmgen_default_fused_nn_contrib_conv2d_winograd_without_weight_transform_add_add_nn_relu_kernel
        .type           tvmgen_default_fused_nn_contrib_conv2d_winograd_without_weight_transform_add_add_nn_relu_kernel,@function
        .size           tvmgen_default_fused_nn_contrib_conv2d_winograd_without_weight_transform_add_add_nn_relu_kernel,(.L_x_94 - tvmgen_default_fused_nn_contrib_conv2d_winograd_without_weight_transform_add_add_nn_relu_kernel)
        .other          tvmgen_default_fused_nn_contrib_conv2d_winograd_without_weight_transform_add_add_nn_relu_kernel,@"STO_CUDA_ENTRY STV_DEFAULT"
tvmgen_default_fused_nn_contrib_conv2d_winograd_without_weight_transform_add_add_nn_relu_kernel:
.text.tvmgen_default_fused_nn_contrib_conv2d_winograd_without_weight_transform_add_add_nn_relu_kernel:
[----:B------:R-:W-:-:S02]  /*0000*/  MOV R1, c[0x0][0x28] ;  /* 0x00000a0000017a02 */ /* 0x000fc40000000f00 */
[----:B------:R-:W0:Y:S01]  /*0010*/  S2R R4, SR_TID.X ;  /* 0x0000000000047919 */ /* 0x000e220000002100 */
[----:B------:R-:W-:Y:S01]  /*0020*/  MOV R31, 0x4 ;  /* 0x00000004001f7802 */ /* 0x000fe20000000f00 */
[----:B------:R-:W-:Y:S02]  /*0030*/  ULDC.64 UR4, c[0x0][0x118] ;  /* 0x0000460000047ab9 */ /* 0x000fe40000000a00 */
[----:B------:R-:W1:Y:S01]  /*0040*/  S2R R17, SR_CTAID.X ;  /* 0x0000000000117919 */ /* 0x000e620000002500 */
[----:B0-----:R-:W-:-:S04]  /*0050*/  SHF.R.S32.HI R6, RZ, 0x1, R4 ;  /* 0x00000001ff067819 */ /* 0x001fc80000011404 */
[C---:B-1----:R-:W-:Y:S02]  /*0060*/  LEA R7, R17.reuse, R6, 0x6 ;  /* 0x0000000611077211 */ /* 0x042fe400078e30ff */
[----:B------:R-:W-:Y:S02]  /*0070*/  LEA R5, R17, R4, 0x1 ;  /* 0x0000000411057211 */ /* 0x000fe400078e08ff */
[----:B------:R-:W-:Y:S01]  /*0080*/  MOV R4, RZ ;  /* 0x000000ff00047202 */ /* 0x000fe20000000f00 */
[----:B------:R-:W-:Y:S01]  /*0090*/  IMAD.HI R0, R7, 0x5397829d, RZ ;  /* 0x5397829d07007827 */ /* 0x000fe200078e02ff */
[----:B------:R-:W-:-:S03]  /*00a0*/  MOV R6, RZ ;  /* 0x000000ff00067202 */ /* 0x000fc60000000f00 */
[----:B------:R-:W-:Y:S01]  /*00b0*/  IMAD.HI R2, R5, -0x6db6db6d, R4 ;  /* 0x9249249305027827 */ /* 0x000fe200078e0204 */
[----:B------:R-:W-:-:S03]  /*00c0*/  SHF.R.U32.HI R3, RZ, 0x1f, R0 ;  /* 0x0000001fff037819 */ /* 0x000fc60000011600 */
[----:B------:R-:W-:Y:S01]  /*00d0*/  IMAD.HI R6, R7, -0x6db6db6d, R6 ;  /* 0x9249249307067827 */ /* 0x000fe200078e0206 */
[----:B------:R-:W-:Y:S02]  /*00e0*/  SHF.R.U32.HI R9, RZ, 0x1f, R2 ;  /* 0x0000001fff097819 */ /* 0x000fe40000011602 */
[----:B------:R-:W-:Y:S02]  /*00f0*/  LEA.HI.SX32 R3, R0, R3, 0x1b ;  /* 0x0000000300037211 */ /* 0x000fe400078fdaff */
[----:B------:R-:W-:Y:S02]  /*0100*/  LEA.HI.SX32 R9, R2, R9, 0x1d ;  /* 0x0000000902097211 */ /* 0x000fe400078feaff */
[----:B------:R-:W-:Y:S01]  /*0110*/  MOV R2, RZ ;  /* 0x000000ff00027202 */ /* 0x000fe20000000f00 */
[----:B------:R-:W-:Y:S02]  /*0120*/  IMAD R3, R3, -0x62, R7 ;  /* 0xffffff9e03037824 */ /* 0x000fe400078e0207 */
[----:B------:R-:W-:-:S02]  /*0130*/  IMAD R9, R9, -0xe, R5 ;  /* 0xfffffff209097824 */ /* 0x000fc400078e0205 */
[----:B------:R-:W-:-:S03]  /*0140*/  IMAD.HI R2, R3, -0x6db6db6d, R2 ;  /* 0x9249249303027827 */ /* 0x000fc600078e0202 */
[----:B------:R-:W-:Y:S02]  /*0150*/  SHF.L.U32 R9, R9, 0x2, RZ ;  /* 0x0000000209097819 */ /* 0x000fe400000006ff */
[----:B------:R-:W-:Y:S02]  /*0160*/  SHF.R.U32.HI R3, RZ, 0x1f, R2 ;  /* 0x0000001fff037819 */ /* 0x000fe40000011602 */
[----:B------:R-:W-:Y:S02]  /*0170*/  IADD3 R0, R9, -0x1, RZ ;  /* 0xffffffff09007810 */ /* 0x000fe40007ffe0ff */
[----:B------:R-:W-:Y:S02]  /*0180*/  LEA.HI R3, R2, R3, RZ, 0x1e ;  /* 0x0000000302037211 */ /* 0x000fe400078ff0ff */
[----:B------:R-:W-:Y:S02]  /*0190*/  ISETP.GT.U32.AND P3, PT, R0, 0x37, PT ;  /* 0x000000370000780c */ /* 0x000fe40003f64070 */
[----:B------:R-:W-:-:S02]  /*01a0*/  SHF.L.U32 R4, R3, 0x2, RZ ;  /* 0x0000000203047819 */ /* 0x000fc400000006ff */
[----:B------:R-:W-:Y:S02]  /*01b0*/  SHF.R.U32.HI R3, RZ, 0x1f, R6 ;  /* 0x0000001fff037819 */ /* 0x000fe40000011606 */
[----:B------:R-:W-:Y:S02]  /*01c0*/  IADD3 R10, R4, -0x1, RZ ;  /* 0xffffffff040a7810 */ /* 0x000fe40007ffe0ff */
[----:B------:R-:W-:Y:S02]  /*01d0*/  LEA.HI.SX32 R6, R6, R3, 0x1e ;  /* 0x0000000306067211 */ /* 0x000fe400078ff2ff */
[----:B------:R-:W-:-:S03]  /*01e0*/  ISETP.GT.U32.OR P6, PT, R10, 0x37, P3 ;  /* 0x000000370a00780c */ /* 0x000fc60001fc4470 */
[----:B------:R-:W-:-:S04]  /*01f0*/  IMAD R6, R6, 0xe0, R9 ;  /* 0x000000e006067824 */ /* 0x000fc800078e0209 */
[----:B------:R-:W-:-:S06]  /*0200*/  IMAD.WIDE R30, R6, R31, c[0x0][0x168] ;  /* 0x00005a00061e7625 */ /* 0x000fcc00078e021f */
[----:B------:R-:W2:Y:S01]  /*0210*/  @!P6 LDG.E.CONSTANT R2, [R30.64+-0xe4] ;  /* 0xffff1c041e02e981 */ /* 0x000ea2000c1e9900 */
[C---:B------:R-:W-:Y:S01]  /*0220*/  IADD3 R0, R9.reuse, 0x1, RZ ;  /* 0x0000000109007810 */ /* 0x040fe20007ffe0ff */
[----:B------:R-:W-:Y:S01]  /*0230*/  CS2R R34, SRZ ;  /* 0x0000000000227805 */ /* 0x000fe2000001ff00 */
[C---:B------:R-:W-:Y:S02]  /*0240*/  ISETP.GT.U32.AND P4, PT, R9.reuse, 0x37, PT ;  /* 0x000000370900780c */ /* 0x040fe40003f84070 */
[----:B------:R-:W-:Y:S02]  /*0250*/  ISETP.GT.U32.AND P5, PT, R0, 0x37, PT ;  /* 0x000000370000780c */ /* 0x000fe40003fa4070 */
[----:B------:R-:W-:Y:S02]  /*0260*/  IADD3 R0, R9, 0x2, RZ ;  /* 0x0000000209007810 */ /* 0x000fe40007ffe0ff */
[----:B------:R-:W-:Y:S02]  /*0270*/  ISETP.GT.U32.OR P1, PT, R10, 0x37, P4 ;  /* 0x000000370a00780c */ /* 0x000fe40002724470 */
[----:B------:R-:W-:-:S02]  /*0280*/  ISETP.GT.U32.AND P0, PT, R0, 0x37, PT ;  /* 0x000000370000780c */ /* 0x000fc40003f04070 */
[----:B------:R-:W-:Y:S02]  /*0290*/  ISETP.GT.U32.OR P2, PT, R10, 0x37, P5 ;  /* 0x000000370a00780c */ /* 0x000fe40002f44470 */
[----:B------:R-:W-:Y:S02]  /*02a0*/  IADD3 R0, R9, 0x3, RZ ;  /* 0x0000000309007810 */ /* 0x000fe40007ffe0ff */
[----:B------:R-:W-:Y:S01]  /*02b0*/  MOV R36, RZ ;  /* 0x000000ff00247202 */ /* 0x000fe20000000f00 */
[----:B------:R-:W-:-:S08]  /*02c0*/  CS2R R32, SRZ ;  /* 0x0000000000207805 */ /* 0x000fd0000001ff00 */
[----:B------:R-:W3:Y:S01]  /*02d0*/  @!P2 LDG.E.CONSTANT R36, [R30.64+-0xdc] ;  /* 0xffff24041e24a981 */ /* 0x000ee2000c1e9900 */
[----:B------:R-:W-:Y:S02]  /*02e0*/  MOV R45, RZ ;  /* 0x000000ff002d7202 */ /* 0x000fe40000000f00 */
[----:B------:R-:W-:Y:S01]  /*02f0*/  MOV R43, RZ ;  /* 0x000000ff002b7202 */ /* 0x000fe20000000f00 */
[----:B------:R-:W-:Y:S01]  /*0300*/  CS2R R28, SRZ ;  /* 0x00000000001c7805 */ /* 0x000fe2000001ff00 */
[----:B------:R-:W-:Y:S01]  /*0310*/  IADD3 R9, R9, 0x4, RZ ;  /* 0x0000000409097810 */ /* 0x000fe20007ffe0ff */
[----:B------:R-:W-:Y:S01]  /*0320*/  CS2R R26, SRZ ;  /* 0x00000000001a7805 */ /* 0x000fe2000001ff00 */
[C---:B------:R-:W-:Y:S02]  /*0330*/  IADD3 R5, R4.reuse, 0x1, RZ ;  /* 0x0000000104057810 */ /* 0x040fe40007ffe0ff */
[----:B------:R-:W-:Y:S01]  /*0340*/  MOV R55, RZ ;  /* 0x000000ff00377202 */ /* 0x000fe20000000f00 */
[----:B------:R-:W-:Y:S01]  /*0350*/  CS2R R24, SRZ ;  /* 0x0000000000187805 */ /* 0x000fe2000001ff00 */
[----:B------:R-:W-:Y:S01]  /*0360*/  CS2R R12, SRZ ;  /* 0x00000000000c7805 */ /* 0x000fe2000001ff00 */
[----:B------:R-:W-:Y:S01]  /*0370*/  CS2R R18, SRZ ;  /* 0x0000000000127805 */ /* 0x000fe2000001ff00 */
[----:B------:R-:W-:-:S02]  /*0380*/  IADD3 R7, R4, 0x2, RZ ;  /* 0x0000000204077810 */ /* 0x000fc40007ffe0ff */
[----:B------:R-:W-:Y:S01]  /*0390*/  MOV R16, RZ ;  /* 0x000000ff00107202 */ /* 0x000fe20000000f00 */
[----:B------:R-:W-:Y:S01]  /*03a0*/  CS2R R22, SRZ ;  /* 0x0000000000167805 */ /* 0x000fe2000001ff00 */
[----:B------:R-:W-:Y:S01]  /*03b0*/  CS2R R14, SRZ ;  /* 0x00000000000e7805 */ /* 0x000fe2000001ff00 */
[----:B------:R-:W-:Y:S01]  /*03c0*/  IADD3 R8, R4, 0x3, RZ ;  /* 0x0000000304087810 */ /* 0x000fe20007ffe0ff */
[----:B------:R-:W-:Y:S01]  /*03d0*/  CS2R R20, SRZ ;  /* 0x0000000000147805 */ /* 0x000fe2000001ff00 */
[----:B------:R-:W-:Y:S01]  /*03e0*/  MOV R6, RZ ;  /* 0x000000ff00067202 */ /* 0x000fe20000000f00 */
[----:B--2---:R-:W-:Y:S01]  /*03f0*/  @!P6 FADD R35, RZ, R2 ;  /* 0x00000002ff23e221 */ /* 0x004fe20000000000 */
[----:B------:R-:W-:Y:S01]  /*0400*/  ISETP.GT.U32.OR P6, PT, R10, 0x37, P0 ;  /* 0x000000370a00780c */ /* 0x000fe200007c4470 */
[----:B------:R-:W-:-:S06]  /*0410*/  CS2R R2, SRZ ;  /* 0x0000000000027805 */ /* 0x000fcc000001ff00 */
[----:B------:R-:W2:Y:S01]  /*0420*/  @!P1 LDG.E.CONSTANT R2, [R30.64+-0xe0] ;  /* 0xffff20041e029981 */ /* 0x000ea2000c1e9900 */
[----:B------:R-:W-:-:S04]  /*0430*/  ISETP.GT.U32.AND P1, PT, R0, 0x37, PT ;  /* 0x000000370000780c */ /* 0x000fc80003f24070 */
[----:B------:R-:W-:Y:S01]  /*0440*/  ISETP.GT.U32.OR P2, PT, R10, 0x37, P1 ;  /* 0x000000370a00780c */ /* 0x000fe20000f44470 */
[----:B------:R-:W4:Y:S01]  /*0450*/  @!P6 LDG.E.CONSTANT R34, [R30.64+-0xd8] ;  /* 0xffff28041e22e981 */ /* 0x000f22000c1e9900 */
[----:B------:R-:W-:Y:S02]  /*0460*/  ISETP.GT.U32.OR P6, PT, R4, 0x37, P3 ;  /* 0x000000370400780c */ /* 0x000fe40001fc4470 */
[----:B------:R-:W-:-:S09]  /*0470*/  MOV R0, RZ ;  /* 0x000000ff00007202 */ /* 0x000fd20000000f00 */
[----:B------:R0:W5:Y:S01]  /*0480*/  @!P2 LDG.E.CONSTANT R33, [R30.64+-0xd4] ;  /* 0xffff2c041e21a981 */ /* 0x000162000c1e9900 */
[----:B------:R-:W-:-:S03]  /*0490*/  ISETP.GT.U32.OR P2, PT, R4, 0x37, P4 ;  /* 0x000000370400780c */ /* 0x000fc60002744470 */
[----:B------:R-:W4:Y:S01]  /*04a0*/  @!P6 LDG.E.CONSTANT R0, [R30.64+-0x4] ;  /* 0xfffffc041e00e981 */ /* 0x000f22000c1e9900 */
[----:B------:R-:W-:-:S09]  /*04b0*/  ISETP.GT.U32.OR P6, PT, R4, 0x37, P5 ;  /* 0x000000370400780c */ /* 0x000fd20002fc4470 */
[----:B------:R0:W4:Y:S01]  /*04c0*/  @!P2 LDG.E.CONSTANT R45, [R30.64] ;  /* 0x000000041e2da981 */ /* 0x000122000c1e9900 */
[----:B------:R-:W-:-:S03]  /*04d0*/  ISETP.GT.U32.OR P2, PT, R4, 0x37, P0 ;  /* 0x000000370400780c */ /* 0x000fc60000744470 */
[----:B------:R0:W4:Y:S01]  /*04e0*/  @!P6 LDG.E.CONSTANT R43, [R30.64+0x4] ;  /* 0x000004041e2be981 */ /* 0x000122000c1e9900 */
[----:B------:R-:W-:-:S09]  /*04f0*/  ISETP.GT.U32.OR P6, PT, R4, 0x37, P1 ;  /* 0x000000370400780c */ /* 0x000fd20000fc4470 */
[----:B------:R0:W5:Y:S01]  /*0500*/  @!P2 LDG.E.CONSTANT R32, [R30.64+0x8] ;  /* 0x000008041e20a981 */ /* 0x000162000c1e9900 */
[----:B------:R-:W-:-:S03]  /*0510*/  ISETP.GT.U32.AND P2, PT, R9, 0x37, PT ;  /* 0x000000370900780c */ /* 0x000fc60003f44070 */
[----:B------:R0:W5:Y:S01]  /*0520*/  @!P6 LDG.E.CONSTANT R29, [R30.64+0xc] ;  /* 0x00000c041e1de981 */ /* 0x000162000c1e9900 */
[----:B------:R-:W-:-:S13]  /*0530*/  ISETP.GT.U32.OR P6, PT, R4, 0x37, P2 ;  /* 0x000000370400780c */ /* 0x000fda00017c4470 */
        /* <DEDUP_REMOVED lines=32> */
[----:B------:R0:W5:Y:S01]  /*0740*/  @!P6 LDG.E.CONSTANT R27, [R30.64+-0xd0] ;  /* 0xffff30041e1be981 */ /* 0x000162000c1e9900 */
[----:B------:R-:W-:-:S13]  /*0750*/  ISETP.GT.U32.OR P6, PT, R5, 0x37, P2 ;  /* 0x000000370500780c */ /* 0x000fda00017c4470 */
[----:B------:R0:W5:Y:S01]  /*0760*/  @!P6 LDG.E.CONSTANT R23, [R30.64+0xf0] ;  /* 0x0000f0041e17e981 */ /* 0x000162000c1e9900 */
[----:B------:R-:W-:Y:S02]  /*0770*/  ISETP.GT.U32.OR P6, PT, R7, 0x37, P2 ;  /* 0x000000370700780c */ /* 0x000fe400017c4470 */
[----:B------:R-:W-:Y:S01]  /*0780*/  IADD3 R4, R4, 0x4, RZ ;  /* 0x0000000404047810 */ /* 0x000fe20007ffe0ff */
[----:B---3--:R-:W-:Y:S01]  /*0790*/  FADD R38, R36, R36 ;  /* 0x0000002424267221 */ /* 0x008fe20000000000 */
[----:B--2---:R-:W-:Y:S02]  /*07a0*/  FFMA R35, R2, -1.5, R35 ;  /* 0xbfc0000002237823 */ /* 0x004fe40000000023 */
[C---:B------:R-:W-:Y:S02]  /*07b0*/  ISETP.GT.U32.OR P3, PT, R4.reuse, 0x37, P3 ;  /* 0x000000370400780c */ /* 0x040fe40001f64470 */
[C---:B------:R-:W-:Y:S02]  /*07c0*/  ISETP.GT.U32.OR P4, PT, R4.reuse, 0x37, P4 ;  /* 0x000000370400780c */ /* 0x040fe40002784470 */
[----:B------:R-:W-:-:S03]  /*07d0*/  ISETP.GT.U32.OR P5, PT, R4, 0x37, P5 ;  /* 0x000000370400780c */ /* 0x000fc60002fa4470 */
[----:B------:R0:W2:Y:S01]  /*07e0*/  @!P6 LDG.E.CONSTANT R15, [R30.64+0x1d0] ;  /* 0x0001d0041e0fe981 */ /* 0x0000a2000c1e9900 */
[----:B------:R-:W-:Y:S02]  /*07f0*/  ISETP.GT.U32.OR P6, PT, R8, 0x37, P2 ;  /* 0x000000370800780c */ /* 0x000fe400017c4470 */
[C---:B------:R-:W-:Y:S02]  /*0800*/  ISETP.GT.U32.OR P0, PT, R4.reuse, 0x37, P0 ;  /* 0x000000370400780c */ /* 0x040fe40000704470 */
[C---:B------:R-:W-:Y:S02]  /*0810*/  ISETP.GT.U32.OR P1, PT, R4.reuse, 0x37, P1 ;  /* 0x000000370400780c */ /* 0x040fe40000f24470 */
[----:B------:R-:W-:Y:S01]  /*0820*/  ISETP.GT.U32.OR P2, PT, R4, 0x37, P2 ;  /* 0x000000370400780c */ /* 0x000fe20001744470 */
[----:B------:R-:W-:Y:S01]  /*0830*/  FADD R35, R35, -R38 ;  /* 0x8000002623237221 */ /* 0x000fe20000000000 */
[C-C-:B------:R-:W-:Y:S01]  /*0840*/  FADD R38, R2.reuse, R2.reuse ;  /* 0x0000000202267221 */ /* 0x140fe20000000000 */
[--C-:B------:R-:W-:Y:S01]  /*0850*/  FADD R39, RZ, -R2.reuse ;  /* 0x80000002ff277221 */ /* 0x100fe20000000000 */
[----:B------:R-:W-:Y:S01]  /*0860*/  FFMA R49, R2, 0.5, RZ ;  /* 0x3f00000002317823 */ /* 0x000fe200000000ff */
[----:B------:R-:W-:Y:S01]  /*0870*/  FADD R37, RZ, R2 ;  /* 0x00000002ff257221 */ /* 0x000fe20000000000 */
[----:B------:R-:W-:Y:S01]  /*0880*/  MOV R7, RZ ;  /* 0x000000ff00077202 */ /* 0x000fe20000000f00 */
[----:B------:R-:W-:Y:S01]  /*0890*/  CS2R R10, SRZ ;  /* 0x00000000000a7805 */ /* 0x000fe2000001ff00 */
[----:B------:R-:W-:Y:S01]  /*08a0*/  CS2R R8, SRZ ;  /* 0x0000000000087805 */ /* 0x000fe2000001ff00 */
[----:B------:R-:W-:-:S02]  /*08b0*/  MOV R5, RZ ;  /* 0x000000ff00057202 */ /* 0x000fc40000000f00 */
[----:B------:R-:W-:Y:S01]  /*08c0*/  MOV R4, RZ ;  /* 0x000000ff00047202 */ /* 0x000fe20000000f00 */
[----:B------:R-:W-:Y:S01]  /*08d0*/  FADD R47, RZ, -R38 ;  /* 0x80000026ff2f7221 */ /* 0x000fe20000000000 */
[C---:B------:R-:W-:Y:S01]  /*08e0*/  FFMA R41, R36.reuse, 0.5, R39 ;  /* 0x3f00000024297823 */ /* 0x040fe20000000027 */
[----:B------:R-:W-:Y:S01]  /*08f0*/  FADD R49, R49, -R36 ;  /* 0x8000002431317221 */ /* 0x000fe20000000000 */
[C-C-:B------:R-:W-:Y:S01]  /*0900*/  FFMA R39, R36.reuse, -2.5, R37.reuse ;  /* 0xc020000024277823 */ /* 0x140fe20000000025 */
[----:B------:R-:W-:Y:S01]  /*0910*/  FFMA R37, R36, -1.5, R37 ;  /* 0xbfc0000024257823 */ /* 0x000fe20000000025 */
[C---:B----4-:R-:W-:Y:S01]  /*0920*/  FADD R2, R34.reuse, R34 ;  /* 0x0000002222027221 */ /* 0x050fe20000000000 */
[----:B------:R0:W3:Y:S01]  /*0930*/  @!P6 LDG.E.CONSTANT R7, [R30.64+0x2b0] ;  /* 0x0002b0041e07e981 */ /* 0x0000e2000c1e9900 */
[----:B------:R-:W-:Y:S01]  /*0940*/  FADD R47, R47, -R36 ;  /* 0x800000242f2f7221 */ /* 0x000fe20000000000 */
[C---:B------:R-:W-:Y:S01]  /*0950*/  FFMA R40, R34.reuse, 2.5, R41 ;  /* 0x4020000022287823 */ /* 0x040fe20000000029 */
[----:B------:R-:W-:Y:S01]  /*0960*/  FFMA R36, R34, -0.5, R49 ;  /* 0xbf00000022247823 */ /* 0x000fe20000000031 */
[----:B------:R0:W4:Y:S01]  /*0970*/  @!P3 LDG.E.CONSTANT R11, [R30.64+0x37c] ;  /* 0x00037c041e0bb981 */ /* 0x000122000c1e9900 */
[----:B------:R-:W-:-:S03]  /*0980*/  FADD R52, -R2, R37 ;  /* 0x0000002502347221 */ /* 0x000fc60000000100 */
[----:B------:R0:W2:Y:S04]  /*0990*/  @!P4 LDG.E.CONSTANT R10, [R30.64+0x380] ;  /* 0x000380041e0ac981 */ /* 0x0000a8000c1e9900 */
[----:B------:R0:W2:Y:S04]  /*09a0*/  @!P5 LDG.E.CONSTANT R8, [R30.64+0x384] ;  /* 0x000384041e08d981 */ /* 0x0000a8000c1e9900 */
[----:B------:R0:W2:Y:S04]  /*09b0*/  @!P0 LDG.E.CONSTANT R9, [R30.64+0x388] ;  /* 0x000388041e098981 */ /* 0x0000a8000c1e9900 */
[----:B------:R0:W2:Y:S04]  /*09c0*/  @!P1 LDG.E.CONSTANT R5, [R30.64+0x38c] ;  /* 0x00038c041e059981 */ /* 0x0000a8000c1e9900 */
[----:B------:R0:W2:Y:S01]  /*09d0*/  @!P2 LDG.E.CONSTANT R4, [R30.64+0x390] ;  /* 0x000390041e04a981 */ /* 0x0000a2000c1e9900 */
[----:B------:R-:W-:Y:S01]  /*09e0*/  FADD R2, R47, R2 ;  /* 0x000000022f027221 */ /* 0x000fe20000000000 */
[----:B------:R-:W-:Y:S01]  /*09f0*/  FFMA R37, R0, 0.5, RZ ;  /* 0x3f00000000257823 */ /* 0x000fe200000000ff */
[C---:B0-----:R-:W-:Y:S01]  /*0a00*/  FFMA R30, R34.reuse, 0.5, R39 ;  /* 0x3f000000221e7823 */ /* 0x041fe20000000027 */
[----:B------:R-:W-:Y:S01]  /*0a10*/  FFMA R34, R34, 1.5, R35 ;  /* 0x3fc0000022227823 */ /* 0x000fe20000000023 */
[----:B-----5:R-:W-:-:S03]  /*0a20*/  FADD R50, R2, R33 ;  /* 0x0000002102327221 */ /* 0x020fc60000000000 */
[--C-:B------:R-:W-:Y:S01]  /*0a30*/  FADD R35, R34, R33.reuse ;  /* 0x0000002122237221 */ /* 0x100fe20000000000 */
[C---:B------:R-:W-:Y:S01]  /*0a40*/  FMUL R2, R45.reuse, 0.5 ;  /* 0x3f0000002d027820 */ /* 0x040fe20000400000 */
[----:B------:R-:W-:Y:S01]  /*0a50*/  FMUL R54, R45, -1.5 ;  /* 0xbfc000002d367820 */ /* 0x000fe20000400000 */
[----:B------:R-:W-:Y:S01]  /*0a60*/  FADD R39, R36, R33 ;  /* 0x0000002124277221 */ /* 0x000fe20000000000 */
[----:B------:R-:W-:Y:S01]  /*0a70*/  FFMA R35, R0, -1.5, R35 ;  /* 0xbfc0000000237823 */ /* 0x000fe20000000023 */
[----:B------:R-:W-:Y:S01]  /*0a80*/  FMUL R31, R43, -1.5 ;  /* 0xbfc000002b1f7820 */ /* 0x000fe20000400000 */
[----:B------:R-:W-:Y:S01]  /*0a90*/  FFMA R41, R2, -1.5, R37 ;  /* 0xbfc0000002297823 */ /* 0x000fe20000000025 */
[C---:B------:R-:W-:Y:S01]  /*0aa0*/  FADD R37, R54.reuse, R54 ;  /* 0x0000003636257221 */ /* 0x040fe20000000000 */
[----:B------:R-:W-:Y:S01]  /*0ab0*/  FFMA R35, R54, -1.5, R35 ;  /* 0xbfc0000036237823 */ /* 0x000fe20000000023 */
[--C-:B------:R-:W-:Y:S01]  /*0ac0*/  FADD R30, R30, R33.reuse ;  /* 0x000000211e1e7221 */ /* 0x100fe20000000000 */
[----:B------:R-:W-:Y:S01]  /*0ad0*/  FADD R40, R40, R33 ;  /* 0x0000002128287221 */ /* 0x000fe20000000000 */
[----:B------:R-:W-:Y:S01]  /*0ae0*/  FFMA R52, R33, 1.5, R52 ;  /* 0x3fc0000021347823 */ /* 0x000fe20000000034 */
[----:B------:R-:W-:Y:S01]  /*0af0*/  FADD R34, R31, R31 ;  /* 0x0000001f1f227221 */ /* 0x000fe20000000000 */
[----:B------:R-:W-:Y:S01]  /*0b00*/  FFMA R54, R54, 0.5, R39 ;  /* 0x3f00000036367823 */ /* 0x000fe20000000027 */
[----:B------:R-:W-:Y:S01]  /*0b10*/  FADD R46, RZ, R45 ;  /* 0x0000002dff2e7221 */ /* 0x000fe20000000000 */
[----:B------:R-:W-:Y:S01]  /*0b20*/  FMUL R33, R43, 0.5 ;  /* 0x3f0000002b217820 */ /* 0x000fe20000400000 */
[----:B------:R-:W-:Y:S01]  /*0b30*/  FADD R39, R2, R2 ;  /* 0x0000000202277221 */ /* 0x000fe20000000000 */
[----:B------:R-:W-:Y:S01]  /*0b40*/  FADD R50, R50, -R37 ;  /* 0x8000002532327221 */ /* 0x000fe20000000000 */
[----:B------:R-:W-:Y:S01]  /*0b50*/  FADD R35, R35, -R34 ;  /* 0x8000002223237221 */ /* 0x000fe20000000000 */
[----:B------:R-:W-:Y:S01]  /*0b60*/  FMUL R44, R32, 0.5 ;  /* 0x3f000000202c7820 */ /* 0x000fe20000400000 */
[----:B------:R-:W-:Y:S01]  /*0b70*/  FFMA R37, R43, -2.5, R46 ;  /* 0xc02000002b257823 */ /* 0x000fe2000000002e */
[----:B------:R-:W-:Y:S01]  /*0b80*/  FADD R36, R33, R33 ;  /* 0x0000002121247221 */ /* 0x000fe20000000000 */
[--C-:B------:R-:W-:Y:S01]  /*0b90*/  FADD R34, RZ, R2.reuse ;  /* 0x00000002ff227221 */ /* 0x100fe20000000000 */
[----:B------:R-:W-:Y:S01]  /*0ba0*/  FADD R42, RZ, -R39 ;  /* 0x80000027ff2a7221 */ /* 0x000fe20000000000 */
[----:B------:R-:W-:Y:S01]  /*0bb0*/  FADD R38, RZ, -R2 ;  /* 0x80000002ff267221 */ /* 0x000fe20000000000 */
[----:B------:R-:W-:Y:S01]  /*0bc0*/  FFMA R48, R2, 0.5, RZ ;  /* 0x3f00000002307823 */ /* 0x000fe200000000ff */
[----:B------:R-:W-:Y:S01]  /*0bd0*/  FADD R60, R37, R44 ;  /* 0x0000002c253c7221 */ /* 0x000fe20000000000 */
[----:B------:R-:W-:Y:S01]  /*0be0*/  FADD R41, R41, -R36 ;  /* 0x8000002429297221 */ /* 0x000fe20000000000 */
[----:B------:R-:W-:Y:S01]  /*0bf0*/  FADD R2, R44, R44 ;  /* 0x0000002c2c027221 */ /* 0x000fe20000000000 */
[C---:B------:R-:W-:Y:S01]  /*0c00*/  FFMA R61, R33.reuse, -1.5, R34 ;  /* 0xbfc00000213d7823 */ /* 0x040fe20000000022 */
[C---:B------:R-:W-:Y:S01]  /*0c10*/  FADD R37, -R33.reuse, R42 ;  /* 0x0000002a21257221 */ /* 0x040fe20000000100 */
[----:B------:R-:W-:Y:S01]  /*0c20*/  FADD R36, RZ, -R45 ;  /* 0x8000002dff247221 */ /* 0x000fe20000000000 */
[----:B------:R-:W-:Y:S01]  /*0c30*/  FFMA R51, R33, 0.5, R38 ;  /* 0x3f00000021337823 */ /* 0x000fe20000000026 */
[----:B------:R-:W-:Y:S01]  /*0c40*/  FADD R61, -R2, R61 ;  /* 0x0000003d023d7221 */ /* 0x000fe20000000100 */
[--C-:B------:R-:W-:Y:S01]  /*0c50*/  FADD R49, R38, R43.reuse ;  /* 0x0000002b26317221 */ /* 0x100fe20000000000 */
[----:B------:R-:W-:Y:S01]  /*0c60*/  FFMA R53, R43, 2.5, R36 ;  /* 0x402000002b357823 */ /* 0x000fe20000000024 */
[----:B------:R-:W-:Y:S01]  /*0c70*/  FADD R59, R34, -R43 ;  /* 0x8000002b223b7221 */ /* 0x000fe20000000000 */
[----:B------:R-:W-:Y:S01]  /*0c80*/  FFMA R47, R33, -2.5, R34 ;  /* 0xc0200000212f7823 */ /* 0x000fe20000000022 */
[----:B------:R-:W-:Y:S01]  /*0c90*/  FFMA R40, R45, 1.5, R40 ;  /* 0x3fc000002d287823 */ /* 0x000fe20000000028 */
[----:B------:R-:W-:Y:S01]  /*0ca0*/  FADD R39, -R33, R48 ;  /* 0x0000003021277221 */ /* 0x000fe20000000100 */
[C---:B------:R-:W-:Y:S01]  /*0cb0*/  FFMA R48, R44.reuse, 1.5, R41 ;  /* 0x3fc000002c307823 */ /* 0x040fe20000000029 */
[C---:B------:R-:W-:Y:S01]  /*0cc0*/  FFMA R42, R44.reuse, 2.5, R51 ;  /* 0x402000002c2a7823 */ /* 0x040fe20000000033 */
[C---:B------:R-:W-:Y:S01]  /*0cd0*/  FADD R34, -R44.reuse, R53 ;  /* 0x000000352c227221 */ /* 0x040fe20000000100 */
[C---:B------:R-:W-:Y:S01]  /*0ce0*/  FADD R59, -R44.reuse, R59 ;  /* 0x0000003b2c3b7221 */ /* 0x040fe20000000100 */
[C---:B------:R-:W-:Y:S01]  /*0cf0*/  FADD R38, R44.reuse, R49 ;  /* 0x000000312c267221 */ /* 0x040fe20000000000 */
[C---:B------:R-:W-:Y:S01]  /*0d00*/  FFMA R41, R44.reuse, 0.5, R47 ;  /* 0x3f0000002c297823 */ /* 0x040fe2000000002f */
[----:B------:R-:W-:Y:S01]  /*0d10*/  FFMA R30, R45, -1.5, R30 ;  /* 0xbfc000002d1e7823 */ /* 0x000fe2000000001e */
[----:B------:R-:W-:Y:S01]  /*0d20*/  FFMA R50, R43, 1.5, R50 ;  /* 0x3fc000002b327823 */ /* 0x000fe20000000032 */
[----:B------:R-:W-:Y:S01]  /*0d30*/  FFMA R44, R44, -0.5, R39 ;  /* 0xbf0000002c2c7823 */ /* 0x000fe20000000027 */
[----:B------:R-:W-:Y:S01]  /*0d40*/  FADD R39, R45, R45 ;  /* 0x0000002d2d277221 */ /* 0x000fe20000000000 */
[C---:B------:R-:W-:Y:S01]  /*0d50*/  FFMA R53, R43.reuse, 1.5, R54 ;  /* 0x3fc000002b357823 */ /* 0x040fe20000000036 */
[----:B------:R-:W-:Y:S01]  /*0d60*/  FFMA R57, R43, 1.5, R36 ;  /* 0x3fc000002b397823 */ /* 0x000fe20000000024 */
[--C-:B------:R-:W-:Y:S01]  /*0d70*/  FADD R60, R60, R29.reuse ;  /* 0x0000001d3c3c7221 */ /* 0x100fe20000000000 */
[--C-:B------:R-:W-:Y:S01]  /*0d80*/  FADD R34, R34, -R29.reuse ;  /* 0x8000001d22227221 */ /* 0x100fe20000000000 */
[--C-:B------:R-:W-:Y:S01]  /*0d90*/  FADD R59, R59, R29.reuse ;  /* 0x0000001d3b3b7221 */ /* 0x100fe20000000000 */
[----:B------:R-:W-:Y:S01]  /*0da0*/  FADD R38, R38, -R29 ;  /* 0x8000001d26267221 */ /* 0x000fe20000000000 */
[----:B------:R-:W-:Y:S01]  /*0db0*/  FADD R56, R52, R27 ;  /* 0x0000001b34387221 */ /* 0x000fe20000000000 */
[----:B------:R-:W-:Y:S01]  /*0dc0*/  FADD R52, R37, R2 ;  /* 0x0000000225347221 */ /* 0x000fe20000000000 */
[----:B------:R-:W-:-:S02]  /*0dd0*/  FMUL R2, R32, -1.5 ;  /* 0xbfc0000020027820 */ /* 0x000fc40000400000 */
[----:B------:R-:W-:Y:S01]  /*0de0*/  FFMA R56, R45, -1.5, R56 ;  /* 0xbfc000002d387823 */ /* 0x000fe20000000038 */
[C---:B------:R-:W-:Y:S01]  /*0df0*/  FFMA R37, R31.reuse, 0.5, R40 ;  /* 0x3f0000001f257823 */ /* 0x040fe20000000028 */
[----:B------:R-:W-:Y:S02]  /*0e00*/  FADD R51, R2, R2 ;  /* 0x0000000202337221 */ /* 0x000fe40000000000 */
[C---:B------:R-:W-:Y:S01]  /*0e10*/  FFMA R40, R31.reuse, -1.5, R56 ;  /* 0xbfc000001f287823 */ /* 0x040fe20000000038 */
[----:B------:R-:W-:Y:S01]  /*0e20*/  FFMA R27, R31, -2.5, R30 ;  /* 0xc02000001f1b7823 */ /* 0x000fe2000000001e */
[----:B------:R-:W-:Y:S02]  /*0e30*/  FADD R56, R50, R51 ;  /* 0x0000003332387221 */ /* 0x000fe40000000000 */
[----:B------:R-:W-:Y:S01]  /*0e40*/  FADD R51, -R51, R40 ;  /* 0x0000002833337221 */ /* 0x000fe20000000100 */
[--C-:B------:R-:W-:Y:S01]  /*0e50*/  FADD R40, RZ, -R39.reuse ;  /* 0x80000027ff287221 */ /* 0x100fe20000000000 */
[----:B------:R-:W-:Y:S01]  /*0e60*/  FADD R39, RZ, R39 ;  /* 0x00000027ff277221 */ /* 0x000fe20000000000 */
[C---:B------:R-:W-:Y:S01]  /*0e70*/  FFMA R30, R2.reuse, 0.5, R27 ;  /* 0x3f000000021e7823 */ /* 0x040fe2000000001b */
[C---:B------:R-:W-:Y:S01]  /*0e80*/  FFMA R31, R2.reuse, 2.5, R37 ;  /* 0x40200000021f7823 */ /* 0x040fe20000000025 */
[C---:B------:R-:W-:Y:S01]  /*0e90*/  FFMA R53, R2.reuse, -0.5, R53 ;  /* 0xbf00000002357823 */ /* 0x040fe20000000035 */
[----:B------:R-:W-:Y:S01]  /*0ea0*/  FFMA R27, R2, 1.5, R35 ;  /* 0x3fc00000021b7823 */ /* 0x000fe20000000023 */
[----:B------:R-:W-:Y:S01]  /*0eb0*/  FADD R2, R32, R32 ;  /* 0x0000002020027221 */ /* 0x000fe20000000000 */
[----:B------:R-:W-:Y:S01]  /*0ec0*/  FFMA R35, R43, -1.5, R46 ;  /* 0xbfc000002b237823 */ /* 0x000fe2000000002e */
[--C-:B------:R-:W-:Y:S01]  /*0ed0*/  FADD R47, R40, -R43.reuse ;  /* 0x8000002b282f7221 */ /* 0x100fe20000000000 */
[----:B------:R-:W-:Y:S01]  /*0ee0*/  FADD R49, R39, R43 ;  /* 0x0000002b27317221 */ /* 0x000fe20000000000 */
[----:B------:R-:W-:Y:S01]  /*0ef0*/  FADD R37, R46, -R33 ;  /* 0x800000212e257221 */ /* 0x000fe20000000000 */
[----:B------:R-:W-:Y:S01]  /*0f00*/  FADD R33, R33, R36 ;  /* 0x0000002421217221 */ /* 0x000fe20000000000 */
[C---:B------:R-:W-:Y:S01]  /*0f10*/  FADD R46, -R2.reuse, R35 ;  /* 0x00000023022e7221 */ /* 0x040fe20000000100 */
[C---:B------:R-:W-:Y:S01]  /*0f20*/  FADD R35, R2.reuse, R57 ;  /* 0x0000003902237221 */ /* 0x040fe20000000000 */
[----:B------:R-:W-:Y:S01]  /*0f30*/  FADD R54, R47, R2 ;  /* 0x000000022f367221 */ /* 0x000fe20000000000 */
[----:B------:R-:W-:Y:S01]  /*0f40*/  FADD R36, -R2, R49 ;  /* 0x0000003102247221 */ /* 0x000fe20000000100 */
[--C-:B------:R-:W-:Y:S01]  /*0f50*/  FADD R2, RZ, R0.reuse ;  /* 0x00000000ff027221 */ /* 0x100fe20000000000 */
[--C-:B------:R-:W-:Y:S01]  /*0f60*/  FADD R50, RZ, -R0.reuse ;  /* 0x80000000ff327221 */ /* 0x100fe20000000000 */
[----:B------:R-:W-:Y:S01]  /*0f70*/  FADD R47, R0, R0 ;  /* 0x00000000002f7221 */ /* 0x000fe20000000000 */
[C---:B------:R-:W-:Y:S01]  /*0f80*/  FMUL R0, R45.reuse, -2 ;  /* 0xc00000002d007820 */ /* 0x040fe20000400000 */
[C---:B------:R-:W-:Y:S01]  /*0f90*/  FFMA R49, R45.reuse, -1.5, R2 ;  /* 0xbfc000002d317823 */ /* 0x040fe20000000002 */
[----:B------:R-:W-:Y:S01]  /*0fa0*/  FFMA R2, R45, 1.5, R50 ;  /* 0x3fc000002d027823 */ /* 0x000fe20000000032 */
[----:B------:R-:W-:Y:S01]  /*0fb0*/  FADD R45, RZ, -R47 ;  /* 0x8000002fff2d7221 */ /* 0x000fe20000000000 */
[----:B------:R-:W-:-:S03]  /*0fc0*/  FMUL R47, R43, -2 ;  /* 0xc00000002b2f7820 */ /* 0x000fc60000400000 */
[C---:B------:R-:W-:Y:S01]  /*0fd0*/  FFMA R45, R0.reuse, -1.5, R45 ;  /* 0xbfc00000002d7823 */ /* 0x040fe2000000002d */
[----:B------:R-:W-:Y:S01]  /*0fe0*/  FADD R50, R47, R47 ;  /* 0x0000002f2f327221 */ /* 0x000fe20000000000 */
[----:B------:R-:W-:-:S03]  /*0ff0*/  FADD R58, R0, R0 ;  /* 0x00000000003a7221 */ /* 0x000fc60000000000 */
[----:B------:R-:W-:Y:S01]  /*1000*/  FADD R50, R45, -R50 ;  /* 0x800000322d327221 */ /* 0x000fe20000000000 */
[----:B------:R-:W-:Y:S01]  /*1010*/  FADD R45, R43, R43 ;  /* 0x0000002b2b2d7221 */ /* 0x000fe20000000000 */
[----:B------:R-:W-:Y:S01]  /*1020*/  FADD R58, RZ, -R58 ;  /* 0x8000003aff3a7221 */ /* 0x000fe20000000000 */
[----:B------:R-:W-:Y:S02]  /*1030*/  FFMA R57, R0, 0.5, RZ ;  /* 0x3f00000000397823 */ /* 0x000fe400000000ff */
[----:B------:R-:W-:Y:S01]  /*1040*/  FADD R43, R45, R2 ;  /* 0x000000022d2b7221 */ /* 0x000fe20000000000 */
[----:B------:R-:W-:Y:S01]  /*1050*/  FADD R49, R49, -R45 ;  /* 0x8000002d31317221 */ /* 0x000fe20000000000 */
[----:B------:R-:W-:Y:S01]  /*1060*/  FADD R0, R45, R58 ;  /* 0x0000003a2d007221 */ /* 0x000fe20000000000 */
[C---:B------:R-:W-:Y:S01]  /*1070*/  FFMA R58, R32.reuse, 2.5, R33 ;  /* 0x40200000203a7823 */ /* 0x040fe20000000021 */
[C---:B------:R-:W-:Y:S01]  /*1080*/  FFMA R2, R32.reuse, -1.5, R43 ;  /* 0xbfc0000020027823 */ /* 0x040fe2000000002b */
[C---:B------:R-:W-:Y:S01]  /*1090*/  FFMA R37, R32.reuse, -2.5, R37 ;  /* 0xc020000020257823 */ /* 0x040fe20000000025 */
[C---:B------:R-:W-:Y:S01]  /*10a0*/  FFMA R33, R32.reuse, 1.5, R49 ;  /* 0x3fc0000020217823 */ /* 0x040fe20000000031 */
[----:B------:R-:W-:Y:S01]  /*10b0*/  FMUL R43, R32, -2 ;  /* 0xc0000000202b7820 */ /* 0x000fe20000400000 */
[C---:B------:R-:W-:Y:S01]  /*10c0*/  FFMA R39, R47.reuse, 0.5, R39 ;  /* 0x3f0000002f277823 */ /* 0x040fe20000000027 */
[--C-:B------:R-:W-:Y:S01]  /*10d0*/  FFMA R32, R47, -2.5, R40.reuse ;  /* 0xc02000002f207823 */ /* 0x100fe20000000028 */
[----:B------:R-:W-:Y:S01]  /*10e0*/  FADD R45, R45, R57 ;  /* 0x000000392d2d7221 */ /* 0x000fe20000000000 */
[----:B------:R-:W-:Y:S01]  /*10f0*/  FFMA R49, R47, -1.5, R40 ;  /* 0xbfc000002f317823 */ /* 0x000fe20000000028 */
[C---:B------:R-:W-:Y:S01]  /*1100*/  FFMA R40, R43.reuse, 2.5, R39 ;  /* 0x402000002b287823 */ /* 0x040fe20000000027 */
[C---:B------:R-:W-:Y:S01]  /*1110*/  FFMA R39, R43.reuse, 0.5, R32 ;  /* 0x3f0000002b277823 */ /* 0x040fe20000000020 */
[C---:B------:R-:W-:Y:S01]  /*1120*/  FFMA R32, R43.reuse, -0.5, R45 ;  /* 0xbf0000002b207823 */ /* 0x040fe2000000002d */
[C---:B------:R-:W-:Y:S01]  /*1130*/  FFMA R50, R43.reuse, 1.5, R50 ;  /* 0x3fc000002b327823 */ /* 0x040fe20000000032 */
[----:B------:R-:W-:-:S04]  /*1140*/  FADD R43, R43, R43 ;  /* 0x0000002b2b2b7221 */ /* 0x000fc80000000000 */
[----:B------:R-:W-:Y:S01]  /*1150*/  FADD R0, R0, R43 ;  /* 0x0000002b00007221 */ /* 0x000fe20000000000 */
[----:B------:R-:W-:Y:S01]  /*1160*/  FADD R49, -R43, R49 ;  /* 0x000000312b317221 */ /* 0x000fe20000000100 */
[C---:B------:R-:W-:Y:S01]  /*1170*/  FMUL R43, R29.reuse, -1.5 ;  /* 0xbfc000001d2b7820 */ /* 0x040fe20000400000 */
[--C-:B------:R-:W-:Y:S01]  /*1180*/  FADD R47, R54, R29.reuse ;  /* 0x0000001d362f7221 */ /* 0x100fe20000000000 */
[----:B------:R-:W-:Y:S01]  /*1190*/  FFMA R45, R29, 1.5, R46 ;  /* 0x3fc000001d2d7823 */ /* 0x000fe2000000002e */
[----:B------:R-:W-:Y:S01]  /*11a0*/  FADD R54, R33, R29 ;  /* 0x0000001d21367221 */ /* 0x000fe20000000000 */
[----:B------:R-:W-:Y:S01]  /*11b0*/  FFMA R51, R43, 1.5, R51 ;  /* 0x3fc000002b337823 */ /* 0x000fe20000000033 */
[--C-:B------:R-:W-:Y:S01]  /*11c0*/  FADD R43, R29, R29.reuse ;  /* 0x0000001d1d2b7221 */ /* 0x100fe20000000000 */
[--C-:B------:R-:W-:Y:S01]  /*11d0*/  FADD R58, R58, R29.reuse ;  /* 0x0000001d3a3a7221 */ /* 0x100fe20000000000 */
[----:B------:R-:W-:Y:S01]  /*11e0*/  FADD R46, R37, -R29 ;  /* 0x8000001d252e7221 */ /* 0x000fe20000000000 */
[C---:B------:R-:W-:Y:S01]  /*11f0*/  FFMA R35, R29.reuse, -1.5, R35 ;  /* 0xbfc000001d237823 */ /* 0x040fe20000000023 */
[--C-:B------:R-:W-:Y:S01]  /*1200*/  FADD R36, R36, -R29.reuse ;  /* 0x8000001d24247221 */ /* 0x100fe20000000000 */
[----:B------:R-:W-:Y:S01]  /*1210*/  FADD R2, R2, -R29 ;  /* 0x8000001d02027221 */ /* 0x000fe20000000000 */
[C---:B------:R-:W-:Y:S01]  /*1220*/  FFMA R30, R29.reuse, -1.5, R30 ;  /* 0xbfc000001d1e7823 */ /* 0x040fe2000000001e */
[C---:B------:R-:W-:Y:S01]  /*1230*/  FFMA R31, R29.reuse, -1.5, R31 ;  /* 0xbfc000001d1f7823 */ /* 0x040fe2000000001f */
[C---:B------:R-:W-:Y:S01]  /*1240*/  FFMA R53, R29.reuse, -1.5, R53 ;  /* 0xbfc000001d357823 */ /* 0x040fe20000000035 */
[C---:B------:R-:W-:Y:S01]  /*1250*/  FFMA R56, R29.reuse, -1.5, R56 ;  /* 0xbfc000001d387823 */ /* 0x040fe20000000038 */
[C---:B------:R-:W-:Y:S01]  /*1260*/  FFMA R27, R29.reuse, -1.5, R27 ;  /* 0xbfc000001d1b7823 */ /* 0x040fe2000000001b */
[C---:B------:R-:W-:Y:S01]  /*1270*/  FMUL R33, R29.reuse, -2 ;  /* 0xc00000001d217820 */ /* 0x040fe20000400000 */
[----:B------:R-:W-:-:S03]  /*1280*/  FMUL R29, R29, 0.5 ;  /* 0x3f0000001d1d7820 */ /* 0x000fc60000400000 */
[----:B------:R-:W-:Y:S01]  /*1290*/  FFMA R49, R33, 1.5, R49 ;  /* 0x3fc0000021317823 */ /* 0x000fe20000000031 */
[----:B------:R-:W-:Y:S01]  /*12a0*/  FADD R48, R48, R29 ;  /* 0x0000001d30307221 */ /* 0x000fe20000000000 */
[C---:B------:R-:W-:Y:S01]  /*12b0*/  FADD R41, R29.reuse, R41 ;  /* 0x000000291d297221 */ /* 0x040fe20000000000 */
[C---:B------:R-:W-:Y:S01]  /*12c0*/  FADD R42, R29.reuse, R42 ;  /* 0x0000002a1d2a7221 */ /* 0x040fe20000000000 */
[C---:B------:R-:W-:Y:S01]  /*12d0*/  FADD R44, R29.reuse, R44 ;  /* 0x0000002c1d2c7221 */ /* 0x040fe20000000000 */
[C---:B------:R-:W-:Y:S01]  /*12e0*/  FFMA R61, R29.reuse, 1.5, R61 ;  /* 0x3fc000001d3d7823 */ /* 0x040fe2000000003d */
[----:B------:R-:W-:Y:S01]  /*12f0*/  FADD R52, R29, R52 ;  /* 0x000000341d347221 */ /* 0x000fe20000000000 */
[----:B------:R-:W-:-:S04]  /*1300*/  FADD R29, R26, R26 ;  /* 0x0000001a1a1d7221 */ /* 0x000fc80000000000 */
[----:B------:R-:W-:Y:S01]  /*1310*/  FADD R49, R49, -R29 ;  /* 0x8000001d31317221 */ /* 0x000fe20000000000 */
[----:B------:R-:W-:-:S04]  /*1320*/  FADD R29, R55, R55 ;  /* 0x00000037371d7221 */ /* 0x000fc80000000000 */
[----:B------:R-:W-:Y:S01]  /*1330*/  FADD R29, R27, -R29 ;  /* 0x8000001d1b1d7221 */ /* 0x000fe20000000000 */
[----:B------:R-:W-:-:S04]  /*1340*/  FMUL R27, R28, -2 ;  /* 0xc00000001c1b7820 */ /* 0x000fc80000400000 */
[----:B------:R-:W-:-:S04]  /*1350*/  FADD R33, R27, R27 ;  /* 0x0000001b1b217221 */ /* 0x000fc80000000000 */
[----:B------:R-:W-:Y:S01]  /*1360*/  FADD R56, R56, -R33 ;  /* 0x8000002138387221 */ /* 0x000fe20000000000 */
[----:B------:R-:W-:Y:S01]  /*1370*/  FMUL R33, R28, 0.5 ;  /* 0x3f0000001c217820 */ /* 0x000fe20000400000 */
[C---:B------:R-:W-:Y:S01]  /*1380*/  FFMA R53, R27.reuse, 0.5, R53 ;  /* 0x3f0000001b357823 */ /* 0x040fe20000000035 */
[----:B------:R-:W-:Y:S02]  /*1390*/  FFMA R29, R27, -1.5, R29 ;  /* 0xbfc000001b1d7823 */ /* 0x000fe4000000001d */
[----:B------:R-:W-:Y:S01]  /*13a0*/  FADD R27, R33, R33 ;  /* 0x00000021211b7221 */ /* 0x000fe20000000000 */
[----:B------:R-:W-:Y:S01]  /*13b0*/  FADD R50, R50, -R43 ;  /* 0x8000002b32327221 */ /* 0x000fe20000000000 */
[C---:B------:R-:W-:Y:S01]  /*13c0*/  FFMA R2, R55.reuse, 0.5, R2 ;  /* 0x3f00000037027823 */ /* 0x040fe20000000002 */
[----:B------:R-:W-:Y:S01]  /*13d0*/  FADD R48, R48, -R55 ;  /* 0x8000003730307221 */ /* 0x000fe20000000000 */
[----:B------:R-:W-:Y:S01]  /*13e0*/  FADD R36, R36, -R27 ;  /* 0x8000001b24247221 */ /* 0x000fe20000000000 */
[C-C-:B------:R-:W-:Y:S01]  /*13f0*/  FFMA R27, R55.reuse, -2.5, R54.reuse ;  /* 0xc0200000371b7823 */ /* 0x140fe20000000036 */
[----:B------:R-:W-:Y:S01]  /*1400*/  FFMA R57, R55, -1.5, R54 ;  /* 0xbfc0000037397823 */ /* 0x000fe20000000036 */
[----:B------:R-:W-:Y:S01]  /*1410*/  FADD R55, R50, -R55 ;  /* 0x8000003732377221 */ /* 0x000fe20000000000 */
[----:B------:R-:W-:Y:S01]  /*1420*/  FADD R50, R35, -R26 ;  /* 0x8000001a23327221 */ /* 0x000fe20000000000 */
[----:B------:R-:W-:Y:S01]  /*1430*/  FADD R32, -R43, R32 ;  /* 0x000000202b207221 */ /* 0x000fe20000000100 */
[C---:B------:R-:W-:Y:S01]  /*1440*/  FADD R35, -R33.reuse, R46 ;  /* 0x0000002e21237221 */ /* 0x040fe20000000100 */
[C---:B------:R-:W-:Y:S01]  /*1450*/  FFMA R37, R33.reuse, 0.5, R38 ;  /* 0x3f00000021257823 */ /* 0x040fe20000000026 */
[----:B------:R-:W-:Y:S01]  /*1460*/  FADD R38, R33, R50 ;  /* 0x0000003221267221 */ /* 0x000fe20000000000 */
[----:B------:R-:W-:Y:S01]  /*1470*/  FMUL R46, R28, -2.5 ;  /* 0xc02000001c2e7820 */ /* 0x000fe20000400000 */
[C---:B------:R-:W-:Y:S01]  /*1480*/  FADD R39, -R43.reuse, R39 ;  /* 0x000000272b277221 */ /* 0x040fe20000000100 */
[C---:B------:R-:W-:Y:S01]  /*1490*/  FADD R40, -R43.reuse, R40 ;  /* 0x000000282b287221 */ /* 0x040fe20000000100 */
[----:B------:R-:W-:Y:S01]  /*14a0*/  FADD R0, -R43, R0 ;  /* 0x000000002b007221 */ /* 0x000fe20000000100 */
[----:B------:R-:W-:Y:S01]  /*14b0*/  FMUL R50, R25, -2.5 ;  /* 0xc020000019327820 */ /* 0x000fe20000400000 */
[C---:B------:R-:W-:Y:S01]  /*14c0*/  FADD R34, R33.reuse, R34 ;  /* 0x0000002221227221 */ /* 0x040fe20000000000 */
[C---:B------:R-:W-:Y:S01]  /*14d0*/  FADD R43, -R33.reuse, R32 ;  /* 0x00000020212b7221 */ /* 0x040fe20000000100 */
[C---:B------:R-:W-:Y:S01]  /*14e0*/  FADD R44, -R33.reuse, R44 ;  /* 0x0000002c212c7221 */ /* 0x040fe20000000100 */
[----:B------:R-:W-:Y:S01]  /*14f0*/  FFMA R33, R33, -1.5, R2 ;  /* 0xbfc0000021217823 */ /* 0x000fe20000000002 */
[----:B------:R-:W-:Y:S01]  /*1500*/  FADD R45, R45, R26 ;  /* 0x0000001a2d2d7221 */ /* 0x000fe20000000000 */
[----:B------:R-:W-:Y:S01]  /*1510*/  FFMA R61, R26, 0.5, R61 ;  /* 0x3f0000001a3d7823 */ /* 0x000fe2000000003d */
[----:B------:R-:W-:Y:S01]  /*1520*/  FADD R32, R28, R28 ;  /* 0x0000001c1c207221 */ /* 0x000fe20000000000 */
[----:B------:R-:W-:Y:S01]  /*1530*/  FFMA R2, R46, -1.5, R27 ;  /* 0xbfc000002e027823 */ /* 0x000fe2000000001b */
[----:B------:R-:W-:Y:S01]  /*1540*/  FFMA R26, R26, -1.5, R51 ;  /* 0xbfc000001a1a7823 */ /* 0x000fe20000000033 */
[----:B------:R-:W-:Y:S01]  /*1550*/  FADD R27, R50, R50 ;  /* 0x00000032321b7221 */ /* 0x000fe20000000000 */
[C---:B------:R-:W-:Y:S01]  /*1560*/  FADD R51, R32.reuse, R0 ;  /* 0x0000000020337221 */ /* 0x040fe20000000000 */
[----:B------:R-:W-:Y:S01]  /*1570*/  FADD R52, R32, R52 ;  /* 0x0000003420347221 */ /* 0x000fe20000000000 */
[----:B------:R-:W-:Y:S01]  /*1580*/  FADD R30, R30, -R32 ;  /* 0x800000201e1e7221 */ /* 0x000fe20000000000 */
[C---:B------:R-:W-:Y:S01]  /*1590*/  FADD R31, R32.reuse, R31 ;  /* 0x0000001f201f7221 */ /* 0x040fe20000000000 */
[----:B------:R-:W-:Y:S01]  /*15a0*/  FADD R32, -R32, R26 ;  /* 0x0000001a20207221 */ /* 0x000fe20000000100 */
[----:B------:R-:W-:Y:S01]  /*15b0*/  FADD R2, R2, -R27 ;  /* 0x8000001b02027221 */ /* 0x000fe20000000000 */
[C---:B------:R-:W-:Y:S01]  /*15c0*/  FFMA R26, R28.reuse, -2.5, R60 ;  /* 0xc02000001c1a7823 */ /* 0x040fe2000000003c */
[C---:B------:R-:W-:Y:S01]  /*15d0*/  FFMA R0, R28.reuse, 2.5, R58 ;  /* 0x402000001c007823 */ /* 0x040fe2000000003a */
[C---:B------:R-:W-:Y:S01]  /*15e0*/  FFMA R27, R28.reuse, -2.5, R45 ;  /* 0xc02000001c1b7823 */ /* 0x040fe2000000002d */
[----:B------:R-:W-:Y:S01]  /*15f0*/  FFMA R54, R28, 1.5, R55 ;  /* 0x3fc000001c367823 */ /* 0x000fe20000000037 */
[C---:B------:R-:W-:Y:S01]  /*1600*/  FFMA R26, R50.reuse, -2.5, R26 ;  /* 0xc0200000321a7823 */ /* 0x040fe2000000001a */
[C---:B------:R-:W-:Y:S01]  /*1610*/  FFMA R0, R50.reuse, 0.5, R0 ;  /* 0x3f00000032007823 */ /* 0x040fe20000000000 */
[----:B------:R-:W-:Y:S01]  /*1620*/  FFMA R27, R50, -1.5, R27 ;  /* 0xbfc00000321b7823 */ /* 0x000fe2000000001b */
[C---:B------:R-:W-:Y:S01]  /*1630*/  FFMA R60, R28.reuse, -1.5, R60 ;  /* 0xbfc000001c3c7823 */ /* 0x040fe2000000003c */
[----:B------:R-:W-:Y:S01]  /*1640*/  FFMA R58, R28, 1.5, R58 ;  /* 0x3fc000001c3a7823 */ /* 0x000fe2000000003a */
[--C-:B------:R-:W-:Y:S01]  /*1650*/  FADD R39, R39, -R28.reuse ;  /* 0x8000001c27277221 */ /* 0x100fe20000000000 */
[--C-:B------:R-:W-:Y:S01]  /*1660*/  FADD R40, R40, R28.reuse ;  /* 0x0000001c28287221 */ /* 0x100fe20000000000 */
[--C-:B------:R-:W-:Y:S01]  /*1670*/  FADD R41, R41, -R28.reuse ;  /* 0x8000001c29297221 */ /* 0x100fe20000000000 */
[----:B------:R-:W-:Y:S01]  /*1680*/  FADD R42, R42, R28 ;  /* 0x0000001c2a2a7221 */ /* 0x000fe20000000000 */
[C---:B------:R-:W-:Y:S01]  /*1690*/  FFMA R48, R28.reuse, 1.5, R48 ;  /* 0x3fc000001c307823 */ /* 0x040fe20000000030 */
[--C-:B------:R-:W-:Y:S01]  /*16a0*/  FADD R49, R49, -R28.reuse ;  /* 0x8000001c31317221 */ /* 0x100fe20000000000 */
[----:B------:R-:W-:Y:S01]  /*16b0*/  FADD R50, R61, -R28 ;  /* 0x8000001c3d327221 */ /* 0x000fe20000000000 */
[C---:B------:R-:W-:Y:S01]  /*16c0*/  FMUL R55, R28.reuse, -1.5 ;  /* 0xbfc000001c377820 */ /* 0x040fe20000400000 */
[----:B------:R-:W-:Y:S01]  /*16d0*/  FFMA R28, R28, -1.5, R45 ;  /* 0xbfc000001c1c7823 */ /* 0x000fe2000000002d */
[C---:B------:R-:W-:Y:S01]  /*16e0*/  FADD R45, R46.reuse, R46 ;  /* 0x0000002e2e2d7221 */ /* 0x040fe20000000000 */
[----:B------:R-:W-:Y:S01]  /*16f0*/  FFMA R46, R46, 0.5, R59 ;  /* 0x3f0000002e2e7823 */ /* 0x000fe2000000003b */
[C---:B------:R-:W-:Y:S01]  /*1700*/  FADD R61, R55.reuse, R55 ;  /* 0x00000037373d7221 */ /* 0x040fe20000000000 */
[C---:B------:R-:W-:Y:S01]  /*1710*/  FFMA R57, R55.reuse, -1.5, R57 ;  /* 0xbfc0000037397823 */ /* 0x040fe20000000039 */
[----:B------:R-:W-:Y:S01]  /*1720*/  FFMA R59, R55, 0.5, R59 ;  /* 0x3f000000373b7823 */ /* 0x000fe2000000003b */
[----:B------:R-:W-:Y:S01]  /*1730*/  FMUL R55, R25, -2 ;  /* 0xc000000019377820 */ /* 0x000fe20000400000 */
[C---:B------:R-:W-:Y:S01]  /*1740*/  FADD R45, R47.reuse, -R45 ;  /* 0x8000002d2f2d7221 */ /* 0x040fe20000000000 */
[----:B------:R-:W-:-:S02]  /*1750*/  FADD R47, R47, -R61 ;  /* 0x8000003d2f2f7221 */ /* 0x000fc40000000000 */
[C---:B------:R-:W-:Y:S01]  /*1760*/  FADD R61, R55.reuse, R55 ;  /* 0x00000037373d7221 */ /* 0x040fe20000000000 */
[C---:B------:R-:W-:Y:S01]  /*1770*/  FFMA R30, R55.reuse, -2.5, R30 ;  /* 0xc0200000371e7823 */ /* 0x040fe2000000001e */
[C---:B------:R-:W-:Y:S01]  /*1780*/  FFMA R31, R55.reuse, 0.5, R31 ;  /* 0x3f000000371f7823 */ /* 0x040fe2000000001f */
[----:B------:R-:W-:Y:S01]  /*1790*/  FFMA R32, R55, -1.5, R32 ;  /* 0xbfc0000037207823 */ /* 0x000fe20000000020 */
[----:B------:R-:W-:Y:S01]  /*17a0*/  FMUL R55, R25, 0.5 ;  /* 0x3f00000019377820 */ /* 0x000fe20000400000 */
[----:B------:R-:W-:-:S03]  /*17b0*/  FADD R29, R29, -R61 ;  /* 0x8000003d1d1d7221 */ /* 0x000fc60000000000 */
[C---:B------:R-:W-:Y:S01]  /*17c0*/  FADD R61, R55.reuse, R55 ;  /* 0x00000037373d7221 */ /* 0x040fe20000000000 */
[C---:B------:R-:W-:Y:S01]  /*17d0*/  FFMA R34, R55.reuse, -2.5, R34 ;  /* 0xc020000037227823 */ /* 0x040fe20000000022 */
[C---:B------:R-:W-:Y:S01]  /*17e0*/  FFMA R35, R55.reuse, 0.5, R35 ;  /* 0x3f00000037237823 */ /* 0x040fe20000000023 */
[C---:B------:R-:W-:Y:S01]  /*17f0*/  FADD R36, -R55.reuse, R36 ;  /* 0x0000002437247221 */ /* 0x040fe20000000100 */
[C---:B------:R-:W-:Y:S01]  /*1800*/  FADD R37, -R55.reuse, R37 ;  /* 0x0000002537257221 */ /* 0x040fe20000000100 */
[C---:B------:R-:W-:Y:S01]  /*1810*/  FFMA R38, R55.reuse, -1.5, R38 ;  /* 0xbfc0000037267823 */ /* 0x040fe20000000026 */
[C---:B------:R-:W-:Y:S01]  /*1820*/  FADD R40, -R55.reuse, R40 ;  /* 0x0000002837287221 */ /* 0x040fe20000000100 */
[----:B------:R-:W-:Y:S01]  /*1830*/  FADD R42, -R55, R42 ;  /* 0x0000002a372a7221 */ /* 0x000fe20000000100 */
[C---:B------:R-:W-:Y:S01]  /*1840*/  FMUL R55, R25.reuse, -1.5 ;  /* 0xbfc0000019377820 */ /* 0x040fe20000400000 */
[C---:B------:R-:W-:Y:S01]  /*1850*/  FFMA R39, R25.reuse, 2.5, R39 ;  /* 0x4020000019277823 */ /* 0x040fe20000000027 */
[----:B------:R-:W-:Y:S01]  /*1860*/  FFMA R41, R25, 2.5, R41 ;  /* 0x4020000019297823 */ /* 0x000fe20000000029 */
[--C-:B------:R-:W-:Y:S01]  /*1870*/  FADD R43, R43, R25.reuse ;  /* 0x000000192b2b7221 */ /* 0x100fe20000000000 */
[----:B------:R-:W-:Y:S01]  /*1880*/  FADD R44, R44, R25 ;  /* 0x000000192c2c7221 */ /* 0x000fe20000000000 */
[C---:B------:R-:W-:Y:S01]  /*1890*/  FFMA R45, R25.reuse, 2.5, R45 ;  /* 0x40200000192d7823 */ /* 0x040fe2000000002d */
[C---:B------:R-:W-:Y:S01]  /*18a0*/  FFMA R46, R25.reuse, 2.5, R46 ;  /* 0x40200000192e7823 */ /* 0x040fe2000000002e */
[C---:B------:R-:W-:Y:S01]  /*18b0*/  FFMA R47, R25.reuse, 1.5, R47 ;  /* 0x3fc00000192f7823 */ /* 0x040fe2000000002f */
[C---:B------:R-:W-:Y:S01]  /*18c0*/  FFMA R48, R25.reuse, 2, R48 ;  /* 0x4000000019307823 */ /* 0x040fe20000000030 */
[C---:B------:R-:W-:Y:S01]  /*18d0*/  FFMA R49, R25.reuse, 1.5, R49 ;  /* 0x3fc0000019317823 */ /* 0x040fe20000000031 */
[----:B------:R-:W-:Y:S01]  /*18e0*/  FFMA R50, R25, 1.5, R50 ;  /* 0x3fc0000019327823 */ /* 0x000fe20000000032 */
[--C-:B------:R-:W-:Y:S01]  /*18f0*/  FADD R51, R51, R25.reuse ;  /* 0x0000001933337221 */ /* 0x100fe20000000000 */
[----:B------:R-:W-:Y:S01]  /*1900*/  FADD R52, R52, R25 ;  /* 0x0000001934347221 */ /* 0x000fe20000000000 */
[C---:B------:R-:W-:Y:S01]  /*1910*/  FFMA R54, R25.reuse, 2, R54 ;  /* 0x4000000019367823 */ /* 0x040fe20000000036 */
[C---:B------:R-:W-:Y:S01]  /*1920*/  FFMA R53, R25.reuse, 2, R53 ;  /* 0x4000000019357823 */ /* 0x040fe20000000035 */
[C---:B------:R-:W-:Y:S01]  /*1930*/  FFMA R56, R25.reuse, 2, R56 ;  /* 0x4000000019387823 */ /* 0x040fe20000000038 */
[----:B------:R-:W-:Y:S01]  /*1940*/  FFMA R25, R25, 1.5, R59 ;  /* 0x3fc0000019197823 */ /* 0x000fe2000000003b */
[C---:B------:R-:W-:Y:S01]  /*1950*/  FADD R59, R55.reuse, R55 ;  /* 0x00000037373b7221 */ /* 0x040fe20000000000 */
[C---:B------:R-:W-:Y:S01]  /*1960*/  FFMA R58, R55.reuse, 0.5, R58 ;  /* 0x3f000000373a7823 */ /* 0x040fe2000000003a */
[----:B------:R-:W-:-:S02]  /*1970*/  FFMA R28, R55, -1.5, R28 ;  /* 0xbfc00000371c7823 */ /* 0x000fc4000000001c */
[----:B------:R-:W-:Y:S01]  /*1980*/  FADD R57, R57, -R59 ;  /* 0x8000003b39397221 */ /* 0x000fe20000000000 */
[----:B------:R-:W-:Y:S01]  /*1990*/  FFMA R59, R55, -2.5, R60 ;  /* 0xc0200000373b7823 */ /* 0x000fe2000000003c */
[----:B------:R-:W-:-:S04]  /*19a0*/  FMUL R55, R13, -2 ;  /* 0xc00000000d377820 */ /* 0x000fc80000400000 */
[C---:B------:R-:W-:Y:S01]  /*19b0*/  FFMA R30, R55.reuse, 0.5, R30 ;  /* 0x3f000000371e7823 */ /* 0x040fe2000000001e */
[C---:B------:R-:W-:Y:S01]  /*19c0*/  FFMA R31, R55.reuse, 2.5, R31 ;  /* 0x40200000371f7823 */ /* 0x040fe2000000001f */
[C---:B------:R-:W-:Y:S01]  /*19d0*/  FFMA R53, R55.reuse, -0.5, R53 ;  /* 0xbf00000037357823 */ /* 0x040fe20000000035 */
[C---:B------:R-:W-:Y:S01]  /*19e0*/  FFMA R29, R55.reuse, 1.5, R29 ;  /* 0x3fc00000371d7823 */ /* 0x040fe2000000001d */
[----:B------:R-:W-:-:S04]  /*19f0*/  FADD R55, R55, R55 ;  /* 0x0000003737377221 */ /* 0x000fc80000000000 */
[----:B------:R-:W-:Y:S01]  /*1a00*/  FADD R56, R56, R55 ;  /* 0x0000003738387221 */ /* 0x000fe20000000000 */
[----:B------:R-:W-:Y:S01]  /*1a10*/  FADD R32, -R55, R32 ;  /* 0x0000002037207221 */ /* 0x000fe20000000100 */
[----:B------:R-:W-:Y:S01]  /*1a20*/  FMUL R55, R13, -2.5 ;  /* 0xc02000000d377820 */ /* 0x000fe20000400000 */
[----:B------:R-:W-:-:S03]  /*1a30*/  FADD R33, R33, -R61 ;  /* 0x8000003d21217221 */ /* 0x000fc60000000000 */
[C---:B------:R-:W-:Y:S01]  /*1a40*/  FFMA R61, R55.reuse, 0.5, R26 ;  /* 0x3f000000373d7823 */ /* 0x040fe2000000001a */
[----:B------:R-:W-:-:S04]  /*1a50*/  FADD R26, R55, R55 ;  /* 0x00000037371a7221 */ /* 0x000fc80000000000 */
[----:B------:R-:W-:Y:S01]  /*1a60*/  FADD R45, R45, R26 ;  /* 0x0000001a2d2d7221 */ /* 0x000fe20000000000 */
[----:B------:R-:W-:Y:S01]  /*1a70*/  FADD R27, -R26, R27 ;  /* 0x0000001b1a1b7221 */ /* 0x000fe20000000100 */
[----:B------:R-:W-:Y:S01]  /*1a80*/  FMUL R26, R13, 0.5 ;  /* 0x3f0000000d1a7820 */ /* 0x000fe20000400000 */
[C---:B------:R-:W-:Y:S01]  /*1a90*/  FFMA R0, R55.reuse, 2.5, R0 ;  /* 0x4020000037007823 */ /* 0x040fe20000000000 */
[C---:B------:R-:W-:Y:S01]  /*1aa0*/  FFMA R46, R55.reuse, -0.5, R46 ;  /* 0xbf000000372e7823 */ /* 0x040fe2000000002e */
[----:B------:R-:W-:Y:S01]  /*1ab0*/  FFMA R2, R55, 1.5, R2 ;  /* 0x3fc0000037027823 */ /* 0x000fe20000000002 */
[C---:B------:R-:W-:Y:S01]  /*1ac0*/  FADD R55, R26.reuse, R26 ;  /* 0x0000001a1a377221 */ /* 0x040fe20000000000 */
[C---:B------:R-:W-:Y:S01]  /*1ad0*/  FFMA R34, R26.reuse, 0.5, R34 ;  /* 0x3f0000001a227823 */ /* 0x040fe20000000022 */
[C---:B------:R-:W-:Y:S01]  /*1ae0*/  FFMA R35, R26.reuse, 2.5, R35 ;  /* 0x402000001a237823 */ /* 0x040fe20000000023 */
[----:B------:R-:W-:Y:S01]  /*1af0*/  FFMA R37, R26, -0.5, R37 ;  /* 0xbf0000001a257823 */ /* 0x000fe20000000025 */
[----:B------:R-:W-:Y:S01]  /*1b00*/  FADD R36, R36, R55 ;  /* 0x0000003724247221 */ /* 0x000fe20000000000 */
[----:B------:R-:W-:Y:S01]  /*1b10*/  FADD R38, -R55, R38 ;  /* 0x0000002637267221 */ /* 0x000fe20000000100 */
[C---:B------:R-:W-:Y:S01]  /*1b20*/  FADD R39, -R26.reuse, R39 ;  /* 0x000000271a277221 */ /* 0x040fe20000000100 */
[C---:B------:R-:W-:Y:S01]  /*1b30*/  FADD R43, R26.reuse, R43 ;  /* 0x0000002b1a2b7221 */ /* 0x040fe20000000000 */
[C---:B------:R-:W-:Y:S01]  /*1b40*/  FADD R41, -R26.reuse, R41 ;  /* 0x000000291a297221 */ /* 0x040fe20000000100 */
[C---:B------:R-:W-:Y:S01]  /*1b50*/  FFMA R33, R26.reuse, 1.5, R33 ;  /* 0x3fc000001a217823 */ /* 0x040fe20000000021 */
[----:B------:R-:W-:Y:S01]  /*1b60*/  FADD R55, R26, R44 ;  /* 0x0000002c1a377221 */ /* 0x000fe20000000000 */
[----:B------:R-:W-:-:S04]  /*1b70*/  FADD R26, R13, R13 ;  /* 0x0000000d0d1a7221 */ /* 0x000fc80000000000 */
[----:B------:R-:W-:Y:S01]  /*1b80*/  FADD R51, R51, -R26 ;  /* 0x8000001a33337221 */ /* 0x000fe20000000000 */
[C---:B------:R-:W-:Y:S01]  /*1b90*/  FADD R49, R26.reuse, R49 ;  /* 0x000000311a317221 */ /* 0x040fe20000000000 */
[C---:B------:R-:W-:Y:S01]  /*1ba0*/  FADD R52, -R26.reuse, R52 ;  /* 0x000000341a347221 */ /* 0x040fe20000000100 */
[----:B------:R-:W-:Y:S01]  /*1bb0*/  FADD R50, R26, R50 ;  /* 0x000000321a327221 */ /* 0x000fe20000000000 */
[C---:B------:R-:W-:Y:S01]  /*1bc0*/  FMUL R26, R13.reuse, -1.5 ;  /* 0xbfc000000d1a7820 */ /* 0x040fe20000400000 */
[C---:B------:R-:W-:Y:S01]  /*1bd0*/  FFMA R40, R13.reuse, -2.5, R40 ;  /* 0xc02000000d287823 */ /* 0x040fe20000000028 */
[C---:B------:R-:W-:Y:S01]  /*1be0*/  FFMA R42, R13.reuse, -2.5, R42 ;  /* 0xc02000000d2a7823 */ /* 0x040fe2000000002a */
[C---:B------:R-:W-:Y:S01]  /*1bf0*/  FFMA R48, R13.reuse, -1.5, R48 ;  /* 0xbfc000000d307823 */ /* 0x040fe20000000030 */
[----:B------:R-:W-:Y:S01]  /*1c00*/  FFMA R54, R13, -1.5, R54 ;  /* 0xbfc000000d367823 */ /* 0x000fe20000000036 */
[C---:B------:R-:W-:Y:S01]  /*1c10*/  FFMA R59, R26.reuse, 0.5, R59 ;  /* 0x3f0000001a3b7823 */ /* 0x040fe2000000003b */
[C---:B------:R-:W-:Y:S01]  /*1c20*/  FFMA R13, R26.reuse, 2.5, R58 ;  /* 0x402000001a0d7823 */ /* 0x040fe2000000003a */
[C---:B------:R-:W-:Y:S01]  /*1c30*/  FADD R44, R26.reuse, R26 ;  /* 0x0000001a1a2c7221 */ /* 0x040fe20000000000 */
[C---:B------:R-:W-:Y:S01]  /*1c40*/  FFMA R57, R26.reuse, 1.5, R57 ;  /* 0x3fc000001a397823 */ /* 0x040fe20000000039 */
[----:B------:R-:W-:Y:S01]  /*1c50*/  FFMA R25, R26, -0.5, R25 ;  /* 0xbf0000001a197823 */ /* 0x000fe20000000019 */
[----:B------:R-:W-:-:S04]  /*1c60*/  FADD R26, R18, R18 ;  /* 0x00000012121a7221 */ /* 0x000fc80000000000 */
[C---:B------:R-:W-:Y:S01]  /*1c70*/  FADD R30, -R26.reuse, R30 ;  /* 0x0000001e1a1e7221 */ /* 0x040fe20000000100 */
[C---:B------:R-:W-:Y:S01]  /*1c80*/  FADD R31, -R26.reuse, R31 ;  /* 0x0000001f1a1f7221 */ /* 0x040fe20000000100 */
[C---:B------:R-:W-:Y:S01]  /*1c90*/  FADD R53, -R26.reuse, R53 ;  /* 0x000000351a357221 */ /* 0x040fe20000000100 */
[----:B------:R-:W-:Y:S01]  /*1ca0*/  FADD R56, -R26, R56 ;  /* 0x000000381a387221 */ /* 0x000fe20000000100 */
[----:B------:R-:W-:Y:S01]  /*1cb0*/  FADD R29, R29, -R26 ;  /* 0x8000001a1d1d7221 */ /* 0x000fe20000000000 */
[----:B------:R-:W-:-:S04]  /*1cc0*/  FMUL R26, R18, -2 ;  /* 0xc0000000121a7820 */ /* 0x000fc80000400000 */
[----:B------:R-:W-:Y:S01]  /*1cd0*/  FFMA R26, R26, 1.5, R32 ;  /* 0x3fc000001a1a7823 */ /* 0x000fe20000000020 */
[----:B------:R-:W-:-:S04]  /*1ce0*/  FADD R32, R23, R23 ;  /* 0x0000001717207221 */ /* 0x000fc80000000000 */
[----:B------:R-:W-:Y:S01]  /*1cf0*/  FADD R26, R26, -R32 ;  /* 0x800000201a1a7221 */ /* 0x000fe20000000000 */
[----:B------:R-:W-:Y:S01]  /*1d00*/  FMUL R32, R18, -2.5 ;  /* 0xc020000012207820 */ /* 0x000fe20000400000 */
[----:B------:R-:W-:Y:S01]  /*1d10*/  FADD R47, R47, R44 ;  /* 0x0000002c2f2f7221 */ /* 0x000fe20000000000 */
[----:B------:R-:W-:Y:S01]  /*1d20*/  FADD R28, -R44, R28 ;  /* 0x0000001c2c1c7221 */ /* 0x000fe20000000100 */
[----:B------:R-:W-:Y:S01]  /*1d30*/  FFMA R44, R18, -1.5, R49 ;  /* 0xbfc00000122c7823 */ /* 0x000fe20000000031 */
[----:B------:R-:W-:Y:S01]  /*1d40*/  FFMA R32, R32, 1.5, R27 ;  /* 0x3fc0000020207823 */ /* 0x000fe2000000001b */
[----:B------:R-:W-:Y:S01]  /*1d50*/  FADD R27, R48, -R18 ;  /* 0x80000012301b7221 */ /* 0x000fe20000000000 */
[C---:B------:R-:W-:Y:S01]  /*1d60*/  FMUL R48, R18.reuse, -1.5 ;  /* 0xbfc0000012307820 */ /* 0x040fe20000400000 */
[C---:B------:R-:W-:Y:S01]  /*1d70*/  FMUL R49, R18.reuse, 0.5 ;  /* 0x3f00000012317820 */ /* 0x040fe20000400000 */
[----:B------:R-:W-:Y:S02]  /*1d80*/  FFMA R50, R18, -1.5, R50 ;  /* 0xbfc0000012327823 */ /* 0x000fe40000000032 */
[----:B------:R-:W-:Y:S01]  /*1d90*/  FFMA R28, R48, 1.5, R28 ;  /* 0x3fc00000301c7823 */ /* 0x000fe2000000001c */
[----:B------:R-:W-:Y:S01]  /*1da0*/  FFMA R38, R49, 1.5, R38 ;  /* 0x3fc0000031267823 */ /* 0x000fe20000000026 */
[----:B------:R-:W-:Y:S01]  /*1db0*/  FMUL R48, R3, 2.5 ;  /* 0x4020000003307820 */ /* 0x000fe20000400000 */
[C---:B------:R-:W-:Y:S01]  /*1dc0*/  FFMA R61, R18.reuse, -2.5, R61 ;  /* 0xc0200000123d7823 */ /* 0x040fe2000000003d */
[C---:B------:R-:W-:Y:S01]  /*1dd0*/  FFMA R0, R18.reuse, -2.5, R0 ;  /* 0xc020000012007823 */ /* 0x040fe20000000000 */
[C---:B------:R-:W-:Y:S01]  /*1de0*/  FFMA R59, R18.reuse, -1.5, R59 ;  /* 0xbfc00000123b7823 */ /* 0x040fe2000000003b */
[----:B------:R-:W-:Y:S01]  /*1df0*/  FFMA R13, R18, -1.5, R13 ;  /* 0xbfc00000120d7823 */ /* 0x000fe2000000000d */
[--C-:B------:R-:W-:Y:S01]  /*1e00*/  FADD R40, R40, -R18.reuse ;  /* 0x8000001228287221 */ /* 0x100fe20000000000 */
[----:B------:R-:W-:Y:S01]  /*1e10*/  FADD R42, R42, -R18 ;  /* 0x800000122a2a7221 */ /* 0x000fe20000000000 */
[C---:B------:R-:W-:Y:S01]  /*1e20*/  FFMA R45, R18.reuse, -2.5, R45 ;  /* 0xc0200000122d7823 */ /* 0x040fe2000000002d */
[C---:B------:R-:W-:Y:S01]  /*1e30*/  FFMA R46, R18.reuse, -2.5, R46 ;  /* 0xc0200000122e7823 */ /* 0x040fe2000000002e */
[--C-:B------:R-:W-:Y:S01]  /*1e40*/  FADD R39, R39, -R18.reuse ;  /* 0x8000001227277221 */ /* 0x100fe20000000000 */
[--C-:B------:R-:W-:Y:S01]  /*1e50*/  FADD R43, R43, -R18.reuse ;  /* 0x800000122b2b7221 */ /* 0x100fe20000000000 */
[--C-:B------:R-:W-:Y:S01]  /*1e60*/  FADD R41, R41, -R18.reuse ;  /* 0x8000001229297221 */ /* 0x100fe20000000000 */
[----:B------:R-:W-:Y:S01]  /*1e70*/  FADD R55, R55, -R18 ;  /* 0x8000001237377221 */ /* 0x000fe20000000000 */
[C---:B------:R-:W-:Y:S01]  /*1e80*/  FFMA R47, R18.reuse, -1.5, R47 ;  /* 0xbfc00000122f7823 */ /* 0x040fe2000000002f */
[C---:B------:R-:W-:Y:S01]  /*1e90*/  FFMA R25, R18.reuse, -1.5, R25 ;  /* 0xbfc0000012197823 */ /* 0x040fe20000000019 */
[----:B------:R-:W-:Y:S01]  /*1ea0*/  FFMA R2, R18, -2.5, R2 ;  /* 0xc020000012027823 */ /* 0x000fe20000000002 */
[--C-:B------:R-:W-:Y:S01]  /*1eb0*/  FADD R51, R51, -R18.reuse ;  /* 0x8000001233337221 */ /* 0x100fe20000000000 */
[--C-:B------:R-:W-:Y:S01]  /*1ec0*/  FADD R52, R52, -R18.reuse ;  /* 0x8000001234347221 */ /* 0x100fe20000000000 */
[----:B------:R-:W-:Y:S01]  /*1ed0*/  FFMA R57, R18, -1.5, R57 ;  /* 0xbfc0000012397823 */ /* 0x000fe20000000039 */
[----:B------:R-:W-:Y:S01]  /*1ee0*/  FADD R54, R54, -R18 ;  /* 0x8000001236367221 */ /* 0x000fe20000000000 */
[----:B------:R-:W-:Y:S01]  /*1ef0*/  FADD R18, R24, R24 ;  /* 0x0000001818127221 */ /* 0x000fe20000000000 */
[C---:B------:R-:W-:Y:S01]  /*1f00*/  FFMA R32, R23.reuse, -2.5, R32 ;  /* 0xc020000017207823 */ /* 0x040fe20000000020 */
[C---:B------:R-:W-:Y:S01]  /*1f10*/  FFMA R38, R23.reuse, 0.5, R38 ;  /* 0x3f00000017267823 */ /* 0x040fe20000000026 */
[--C-:B------:R-:W-:Y:S01]  /*1f20*/  FADD R44, R44, -R23.reuse ;  /* 0x800000172c2c7221 */ /* 0x100fe20000000000 */
[----:B------:R-:W-:Y:S01]  /*1f30*/  FADD R50, R50, -R23 ;  /* 0x8000001732327221 */ /* 0x000fe20000000000 */
[----:B------:R-:W-:Y:S01]  /*1f40*/  FFMA R28, R23, -1.5, R28 ;  /* 0xbfc00000171c7823 */ /* 0x000fe2000000001c */
[----:B------:R-:W-:Y:S01]  /*1f50*/  FADD R36, R49, R36 ;  /* 0x0000002431247221 */ /* 0x000fe20000000000 */
[----:B------:R-:W-:Y:S01]  /*1f60*/  FADD R33, R33, R49 ;  /* 0x0000003121217221 */ /* 0x000fe20000000000 */
[----:B------:R-:W-:Y:S01]  /*1f70*/  FADD R23, R48, R48 ;  /* 0x0000003030177221 */ /* 0x000fe20000000000 */
[----:B------:R-:W-:Y:S01]  /*1f80*/  FADD R57, -R18, R57 ;  /* 0x0000003912397221 */ /* 0x000fe20000000100 */
[----:B------:R-:W-:Y:S01]  /*1f90*/  FADD R54, R54, R18 ;  /* 0x0000001236367221 */ /* 0x000fe20000000000 */
[C---:B------:R-:W-:Y:S01]  /*1fa0*/  FADD R34, R49.reuse, R34 ;  /* 0x0000002231227221 */ /* 0x040fe20000000000 */
[C---:B------:R-:W-:Y:S01]  /*1fb0*/  FADD R35, R49.reuse, R35 ;  /* 0x0000002331237221 */ /* 0x040fe20000000000 */
[----:B------:R-:W-:Y:S01]  /*1fc0*/  FADD R37, R49, R37 ;  /* 0x0000002531257221 */ /* 0x000fe20000000000 */
[----:B------:R-:W-:Y:S01]  /*1fd0*/  FFMA R18, R24, 2.5, R33 ;  /* 0x4020000018127823 */ /* 0x000fe20000000021 */
[----:B------:R-:W-:Y:S01]  /*1fe0*/  FADD R36, R36, -R23 ;  /* 0x8000001724247221 */ /* 0x000fe20000000000 */
[----:B------:R-:W-:Y:S01]  /*1ff0*/  FMUL R23, R3, 0.5 ;  /* 0x3f00000003177820 */ /* 0x000fe20000400000 */
[C---:B------:R-:W-:Y:S01]  /*2000*/  FADD R34, R48.reuse, R34 ;  /* 0x0000002230227221 */ /* 0x040fe20000000000 */
[C---:B------:R-:W-:Y:S01]  /*2010*/  FADD R35, -R48.reuse, R35 ;  /* 0x0000002330237221 */ /* 0x040fe20000000100 */
[C---:B------:R-:W-:Y:S01]  /*2020*/  FFMA R37, R48.reuse, 0.5, R37 ;  /* 0x3f00000030257823 */ /* 0x040fe20000000025 */
[C---:B------:R-:W-:Y:S01]  /*2030*/  FFMA R18, R48.reuse, -1.5, R18 ;  /* 0xbfc0000030127823 */ /* 0x040fe20000000012 */
[----:B------:R-:W-:Y:S01]  /*2040*/  FADD R38, R48, R38 ;  /* 0x0000002630267221 */ /* 0x000fe20000000000 */
[----:B------:R-:W-:Y:S01]  /*2050*/  FADD R48, R23, R23 ;  /* 0x0000001717307221 */ /* 0x000fe20000000000 */
[----:B------:R-:W-:-:S03]  /*2060*/  FFMA R2, R24, 0.5, R2 ;  /* 0x3f00000018027823 */ /* 0x000fc60000000002 */
[----:B------:R-:W-:Y:S01]  /*2070*/  FADD R45, R45, -R48 ;  /* 0x800000302d2d7221 */ /* 0x000fe20000000000 */
[C---:B------:R-:W-:Y:S01]  /*2080*/  FADD R48, R3.reuse, R3 ;  /* 0x0000000303307221 */ /* 0x040fe20000000000 */
[C---:B------:R-:W-:Y:S01]  /*2090*/  FFMA R27, R24.reuse, -0.5, R27 ;  /* 0xbf000000181b7823 */ /* 0x040fe2000000001b */
[----:B------:R-:W-:Y:S01]  /*20a0*/  FFMA R29, R24, 1.5, R29 ;  /* 0x3fc00000181d7823 */ /* 0x000fe2000000001d */
[----:B------:R-:W-:Y:S01]  /*20b0*/  FMUL R24, R3, -0.5 ;  /* 0xbf00000003187820 */ /* 0x000fe20000400000 */
[----:B------:R-:W-:-:S03]  /*20c0*/  FADD R58, R48, R48 ;  /* 0x00000030303a7221 */ /* 0x000fc60000000000 */
[----:B------:R-:W-:Y:S01]  /*20d0*/  FADD R33, R24, R24 ;  /* 0x0000001818217221 */ /* 0x000fe20000000000 */
[----:B------:R-:W-:Y:S01]  /*20e0*/  FADD R51, R51, -R58 ;  /* 0x8000003a33337221 */ /* 0x000fe20000000000 */
[----:B------:R-:W-:Y:S01]  /*20f0*/  FMUL R58, R3, -2 ;  /* 0xc0000000033a7820 */ /* 0x000fe20000400000 */
[C---:B------:R-:W-:Y:S01]  /*2100*/  FADD R61, R23.reuse, R61 ;  /* 0x0000003d173d7221 */ /* 0x040fe20000000000 */
[C---:B------:R-:W-:Y:S01]  /*2110*/  FADD R0, -R23.reuse, R0 ;  /* 0x0000000017007221 */ /* 0x040fe20000000100 */
[C---:B------:R-:W-:Y:S01]  /*2120*/  FFMA R46, R23.reuse, 0.5, R46 ;  /* 0x3f000000172e7823 */ /* 0x040fe2000000002e */
[C---:B------:R-:W-:Y:S01]  /*2130*/  FADD R41, -R23.reuse, R41 ;  /* 0x0000002917297221 */ /* 0x040fe20000000100 */
[C---:B------:R-:W-:Y:S01]  /*2140*/  FADD R42, R23.reuse, R42 ;  /* 0x0000002a172a7221 */ /* 0x040fe20000000000 */
[C---:B------:R-:W-:Y:S01]  /*2150*/  FADD R32, R23.reuse, R32 ;  /* 0x0000002017207221 */ /* 0x040fe20000000000 */
[C---:B------:R-:W-:Y:S01]  /*2160*/  FFMA R2, R23.reuse, -1.5, R2 ;  /* 0xbfc0000017027823 */ /* 0x040fe20000000002 */
[----:B------:R-:W-:Y:S01]  /*2170*/  FADD R50, -R23, R50 ;  /* 0x0000003217327221 */ /* 0x000fe20000000100 */
[----:B------:R-:W-:Y:S01]  /*2180*/  FADD R52, R52, -R33 ;  /* 0x8000002134347221 */ /* 0x000fe20000000000 */
[----:B------:R-:W-:Y:S01]  /*2190*/  FFMA R55, R24, 0.5, R55 ;  /* 0x3f00000018377823 */ /* 0x000fe20000000037 */
[C---:B------:R-:W-:Y:S01]  /*21a0*/  FADD R59, -R48.reuse, R59 ;  /* 0x0000003b303b7221 */ /* 0x040fe20000000100 */
[C---:B------:R-:W-:Y:S01]  /*21b0*/  FADD R13, R48.reuse, R13 ;  /* 0x0000000d300d7221 */ /* 0x040fe20000000000 */
[C---:B------:R-:W-:Y:S01]  /*21c0*/  FADD R39, R48.reuse, R39 ;  /* 0x0000002730277221 */ /* 0x040fe20000000000 */
[C---:B------:R-:W-:Y:S01]  /*21d0*/  FADD R40, -R48.reuse, R40 ;  /* 0x0000002830287221 */ /* 0x040fe20000000100 */
[C---:B------:R-:W-:Y:S01]  /*21e0*/  FFMA R43, R48.reuse, 0.5, R43 ;  /* 0x3f000000302b7823 */ /* 0x040fe2000000002b */
[C---:B------:R-:W-:Y:S01]  /*21f0*/  FADD R28, -R48.reuse, R28 ;  /* 0x0000001c301c7221 */ /* 0x040fe20000000100 */
[C---:B------:R-:W-:Y:S01]  /*2200*/  FFMA R54, R48.reuse, -1.5, R54 ;  /* 0xbfc0000030367823 */ /* 0x040fe20000000036 */
[----:B------:R-:W-:Y:S01]  /*2210*/  FADD R44, R48, R44 ;  /* 0x0000002c302c7221 */ /* 0x000fe20000000000 */
[C---:B------:R-:W-:Y:S01]  /*2220*/  FMUL R23, R16.reuse, 0.5 ;  /* 0x3f00000010177820 */ /* 0x040fe20000400000 */
[----:B------:R-:W-:Y:S01]  /*2230*/  FMUL R48, R16, -2 ;  /* 0xc000000010307820 */ /* 0x000fe20000400000 */
[----:B------:R-:W-:Y:S01]  /*2240*/  FADD R60, R58, R58 ;  /* 0x0000003a3a3c7221 */ /* 0x000fe20000000000 */
[----:B------:R-:W-:Y:S01]  /*2250*/  FFMA R24, R24, -1.5, R27 ;  /* 0xbfc0000018187823 */ /* 0x000fe2000000001b */
[C---:B------:R-:W-:Y:S01]  /*2260*/  FFMA R25, R58.reuse, 0.5, R25 ;  /* 0x3f0000003a197823 */ /* 0x040fe20000000019 */
[----:B------:R-:W-:Y:S01]  /*2270*/  FFMA R57, R58, -1.5, R57 ;  /* 0xbfc000003a397823 */ /* 0x000fe20000000039 */
[C---:B------:R-:W-:Y:S01]  /*2280*/  FADD R27, R23.reuse, R23 ;  /* 0x00000017171b7221 */ /* 0x040fe20000000000 */
[C---:B------:R-:W-:Y:S01]  /*2290*/  FFMA R61, R23.reuse, -2.5, R61 ;  /* 0xc0200000173d7823 */ /* 0x040fe2000000003d */
[C---:B------:R-:W-:Y:S01]  /*22a0*/  FFMA R0, R23.reuse, 0.5, R0 ;  /* 0x3f00000017007823 */ /* 0x040fe20000000000 */
[C---:B------:R-:W-:Y:S01]  /*22b0*/  FADD R45, -R23.reuse, R45 ;  /* 0x0000002d172d7221 */ /* 0x040fe20000000100 */
[C---:B------:R-:W-:Y:S01]  /*22c0*/  FADD R46, -R23.reuse, R46 ;  /* 0x0000002e172e7221 */ /* 0x040fe20000000100 */
[C---:B------:R-:W-:Y:S01]  /*22d0*/  FADD R55, R23.reuse, R55 ;  /* 0x0000003717377221 */ /* 0x040fe20000000000 */
[C---:B------:R-:W-:Y:S01]  /*22e0*/  FADD R52, R23.reuse, R52 ;  /* 0x0000003417347221 */ /* 0x040fe20000000000 */
[----:B------:R-:W-:Y:S01]  /*22f0*/  FFMA R32, R23, -1.5, R32 ;  /* 0xbfc0000017207823 */ /* 0x000fe20000000020 */
[----:B------:R-:W-:Y:S01]  /*2300*/  FMUL R23, R16, 2.5 ;  /* 0x4020000010177820 */ /* 0x000fe20000400000 */
[C---:B------:R-:W-:Y:S01]  /*2310*/  FADD R58, R48.reuse, R48 ;  /* 0x00000030303a7221 */ /* 0x040fe20000000000 */
[C---:B------:R-:W-:Y:S01]  /*2320*/  FFMA R59, R48.reuse, -2.5, R59 ;  /* 0xc0200000303b7823 */ /* 0x040fe2000000003b */
[C---:B------:R-:W-:Y:S01]  /*2330*/  FFMA R13, R48.reuse, 0.5, R13 ;  /* 0x3f000000300d7823 */ /* 0x040fe2000000000d */
[----:B------:R-:W-:Y:S01]  /*2340*/  FFMA R28, R48, -1.5, R28 ;  /* 0xbfc00000301c7823 */ /* 0x000fe2000000001c */
[----:B------:R-:W-:Y:S01]  /*2350*/  FADD R47, R47, -R60 ;  /* 0x8000003c2f2f7221 */ /* 0x000fe20000000000 */
[----:B------:R-:W-:Y:S01]  /*2360*/  FADD R48, R16, R16 ;  /* 0x0000001010307221 */ /* 0x000fe20000000000 */
[----:B------:R-:W-:Y:S01]  /*2370*/  FADD R2, R2, -R27 ;  /* 0x8000001b02027221 */ /* 0x000fe20000000000 */
[C---:B------:R-:W-:Y:S01]  /*2380*/  FADD R27, R23.reuse, R23 ;  /* 0x00000017171b7221 */ /* 0x040fe20000000000 */
[C---:B------:R-:W-:Y:S01]  /*2390*/  FFMA R34, R23.reuse, -2.5, R34 ;  /* 0xc020000017227823 */ /* 0x040fe20000000022 */
[C---:B------:R-:W-:Y:S01]  /*23a0*/  FFMA R35, R23.reuse, 0.5, R35 ;  /* 0x3f00000017237823 */ /* 0x040fe20000000023 */
[C---:B------:R-:W-:Y:S01]  /*23b0*/  FADD R36, -R23.reuse, R36 ;  /* 0x0000002417247221 */ /* 0x040fe20000000100 */
[C---:B------:R-:W-:Y:S01]  /*23c0*/  FADD R37, -R23.reuse, R37 ;  /* 0x0000002517257221 */ /* 0x040fe20000000100 */
[----:B------:R-:W-:Y:S01]  /*23d0*/  FFMA R38, R23, -1.5, R38 ;  /* 0xbfc0000017267823 */ /* 0x000fe20000000026 */
[C---:B------:R-:W-:Y:S01]  /*23e0*/  FADD R23, R48.reuse, R48 ;  /* 0x0000003030177221 */ /* 0x040fe20000000000 */
[C---:B------:R-:W-:Y:S01]  /*23f0*/  FFMA R39, R48.reuse, -2.5, R39 ;  /* 0xc020000030277823 */ /* 0x040fe20000000027 */
[C---:B------:R-:W-:Y:S01]  /*2400*/  FFMA R40, R48.reuse, 0.5, R40 ;  /* 0x3f00000030287823 */ /* 0x040fe20000000028 */
[C---:B------:R-:W-:Y:S01]  /*2410*/  FADD R43, -R48.reuse, R43 ;  /* 0x0000002b302b7221 */ /* 0x040fe20000000100 */
[C---:B------:R-:W-:Y:S01]  /*2420*/  FADD R47, R48.reuse, R47 ;  /* 0x0000002f302f7221 */ /* 0x040fe20000000000 */
[C---:B------:R-:W-:Y:S01]  /*2430*/  FADD R25, R48.reuse, R25 ;  /* 0x0000001930197221 */ /* 0x040fe20000000000 */
[C---:B------:R-:W-:Y:S01]  /*2440*/  FADD R51, -R48.reuse, R51 ;  /* 0x0000003330337221 */ /* 0x040fe20000000100 */
[----:B------:R-:W-:Y:S01]  /*2450*/  FFMA R44, R48, -1.5, R44 ;  /* 0xbfc00000302c7823 */ /* 0x000fe2000000002c */
[----:B------:R-:W-:Y:S01]  /*2460*/  FMUL R48, R16, -0.5 ;  /* 0xbf00000010307820 */ /* 0x000fe20000400000 */
[----:B------:R-:W-:-:S03]  /*2470*/  FADD R54, R54, -R23 ;  /* 0x8000001736367221 */ /* 0x000fc60000000000 */
[----:B------:R-:W-:Y:S01]  /*2480*/  FADD R23, R48, R48 ;  /* 0x0000003030177221 */ /* 0x000fe20000000000 */
[----:B------:R-:W-:Y:S01]  /*2490*/  FADD R18, R18, -R27 ;  /* 0x8000001b12127221 */ /* 0x000fe20000000000 */
[C---:B------:R-:W-:Y:S01]  /*24a0*/  FFMA R41, R48.reuse, -2.5, R41 ;  /* 0xc020000030297823 */ /* 0x040fe20000000029 */
[----:B------:R-:W-:Y:S01]  /*24b0*/  FFMA R42, R48, 0.5, R42 ;  /* 0x3f000000302a7823 */ /* 0x000fe2000000002a */
[----:B------:R-:W-:Y:S01]  /*24c0*/  FADD R24, R24, -R23 ;  /* 0x8000001718187221 */ /* 0x000fe20000000000 */
[----:B------:R-:W-:Y:S01]  /*24d0*/  FFMA R50, R48, -1.5, R50 ;  /* 0xbfc0000030327823 */ /* 0x000fe20000000032 */
[C---:B------:R-:W-:Y:S01]  /*24e0*/  FMUL R23, R22.reuse, 2.5 ;  /* 0x4020000016177820 */ /* 0x040fe20000400000 */
[----:B------:R-:W-:Y:S01]  /*24f0*/  FADD R48, R22, R22 ;  /* 0x0000001616307221 */ /* 0x000fe20000000000 */
[----:B------:R-:W-:Y:S02]  /*2500*/  FADD R57, R57, -R58 ;  /* 0x8000003a39397221 */ /* 0x000fe40000000000 */
[C---:B------:R-:W-:Y:S01]  /*2510*/  FFMA R34, R23.reuse, 0.5, R34 ;  /* 0x3f00000017227823 */ /* 0x040fe20000000022 */
[C---:B------:R-:W-:Y:S01]  /*2520*/  FFMA R35, R23.reuse, 2.5, R35 ;  /* 0x4020000017237823 */ /* 0x040fe20000000023 */
[C---:B------:R-:W-:Y:S01]  /*2530*/  FFMA R37, R23.reuse, -0.5, R37 ;  /* 0xbf00000017257823 */ /* 0x040fe20000000025 */
[C---:B------:R-:W-:Y:S01]  /*2540*/  FFMA R18, R23.reuse, 1.5, R18 ;  /* 0x3fc0000017127823 */ /* 0x040fe20000000012 */
[----:B------:R-:W-:Y:S01]  /*2550*/  FADD R23, R23, R23 ;  /* 0x0000001717177221 */ /* 0x000fe20000000000 */
[C---:B------:R-:W-:Y:S01]  /*2560*/  FFMA R39, R48.reuse, 0.5, R39 ;  /* 0x3f00000030277823 */ /* 0x040fe20000000027 */
[C---:B------:R-:W-:Y:S01]  /*2570*/  FFMA R40, R48.reuse, 2.5, R40 ;  /* 0x4020000030287823 */ /* 0x040fe20000000028 */
[C---:B------:R-:W-:Y:S01]  /*2580*/  FFMA R43, R48.reuse, -0.5, R43 ;  /* 0xbf000000302b7823 */ /* 0x040fe2000000002b */
[----:B------:R-:W-:Y:S01]  /*2590*/  FFMA R54, R48, 1.5, R54 ;  /* 0x3fc0000030367823 */ /* 0x000fe20000000036 */
[----:B------:R-:W-:Y:S01]  /*25a0*/  FMUL R58, R22, -2 ;  /* 0xc0000000163a7820 */ /* 0x000fe20000400000 */
[----:B------:R-:W-:Y:S01]  /*25b0*/  FADD R48, R48, R48 ;  /* 0x0000003030307221 */ /* 0x000fe20000000000 */
[----:B------:R-:W-:Y:S01]  /*25c0*/  FMUL R27, R22, 0.5 ;  /* 0x3f000000161b7820 */ /* 0x000fe20000400000 */
[----:B------:R-:W-:Y:S01]  /*25d0*/  FADD R36, R36, R23 ;  /* 0x0000001724247221 */ /* 0x000fe20000000000 */
[----:B------:R-:W-:Y:S01]  /*25e0*/  FADD R38, -R23, R38 ;  /* 0x0000002617267221 */ /* 0x000fe20000000100 */
[----:B------:R-:W-:Y:S01]  /*25f0*/  FADD R23, R58, R58 ;  /* 0x0000003a3a177221 */ /* 0x000fe20000000000 */
[----:B------:R-:W-:Y:S01]  /*2600*/  FADD R51, R51, R48 ;  /* 0x0000003033337221 */ /* 0x000fe20000000000 */
[----:B------:R-:W-:Y:S01]  /*2610*/  FADD R44, -R48, R44 ;  /* 0x0000002c302c7221 */ /* 0x000fe20000000100 */
[----:B------:R-:W-:Y:S01]  /*2620*/  FMUL R48, R22, -0.5 ;  /* 0xbf00000016307820 */ /* 0x000fe20000400000 */
[C---:B------:R-:W-:Y:S01]  /*2630*/  FFMA R61, R27.reuse, 0.5, R61 ;  /* 0x3f0000001b3d7823 */ /* 0x040fe2000000003d */
[C---:B------:R-:W-:Y:S01]  /*2640*/  FFMA R0, R27.reuse, 2.5, R0 ;  /* 0x402000001b007823 */ /* 0x040fe20000000000 */
[C---:B------:R-:W-:Y:S01]  /*2650*/  FFMA R46, R27.reuse, -0.5, R46 ;  /* 0xbf0000001b2e7823 */ /* 0x040fe2000000002e */
[C---:B------:R-:W-:Y:S01]  /*2660*/  FFMA R2, R27.reuse, 1.5, R2 ;  /* 0x3fc000001b027823 */ /* 0x040fe20000000002 */
[----:B------:R-:W-:Y:S01]  /*2670*/  FADD R27, R27, R27 ;  /* 0x0000001b1b1b7221 */ /* 0x000fe20000000000 */
[----:B------:R-:W-:Y:S01]  /*2680*/  FADD R47, R47, R23 ;  /* 0x000000172f2f7221 */ /* 0x000fe20000000000 */
[----:B------:R-:W-:Y:S01]  /*2690*/  FADD R28, -R23, R28 ;  /* 0x0000001c171c7221 */ /* 0x000fe20000000100 */
[----:B------:R-:W-:Y:S01]  /*26a0*/  FFMA R23, R48, 1.5, R24 ;  /* 0x3fc0000030177823 */ /* 0x000fe20000000018 */
[----:B------:R-:W-:Y:S01]  /*26b0*/  FMUL R24, R3, 1.5 ;  /* 0x3fc0000003187820 */ /* 0x000fe20000400000 */
[----:B------:R-:W-:Y:S01]  /*26c0*/  FMUL R16, R16, 1.5 ;  /* 0x3fc0000010107820 */ /* 0x000fe20000400000 */
[----:B------:R-:W-:Y:S01]  /*26d0*/  FADD R45, R45, R27 ;  /* 0x0000001b2d2d7221 */ /* 0x000fe20000000000 */
[----:B------:R-:W-:Y:S01]  /*26e0*/  FADD R32, -R27, R32 ;  /* 0x000000201b207221 */ /* 0x000fe20000000100 */
[C---:B------:R-:W-:Y:S01]  /*26f0*/  FFMA R41, R48.reuse, 0.5, R41 ;  /* 0x3f00000030297823 */ /* 0x040fe20000000029 */
[C---:B------:R-:W-:Y:S01]  /*2700*/  FFMA R42, R48.reuse, 2.5, R42 ;  /* 0x40200000302a7823 */ /* 0x040fe2000000002a */
[C---:B------:R-:W-:Y:S01]  /*2710*/  FFMA R55, R48.reuse, -0.5, R55 ;  /* 0xbf00000030377823 */ /* 0x040fe20000000037 */
[----:B------:R-:W-:Y:S01]  /*2720*/  FADD R27, R48, R48 ;  /* 0x00000030301b7221 */ /* 0x000fe20000000000 */
[----:B------:R-:W-:Y:S01]  /*2730*/  FFMA R29, R24, -1.5, R29 ;  /* 0xbfc00000181d7823 */ /* 0x000fe2000000001d */
[----:B------:R-:W-:Y:S01]  /*2740*/  FADD R48, R16, R16 ;  /* 0x0000001010307221 */ /* 0x000fe20000000000 */
[----:B------:R-:W-:Y:S01]  /*2750*/  FADD R3, R24, R24 ;  /* 0x0000001818037221 */ /* 0x000fe20000000000 */
[----:B------:R-:W-:Y:S01]  /*2760*/  FADD R52, R52, R27 ;  /* 0x0000001b34347221 */ /* 0x000fe20000000000 */
[----:B------:R-:W-:Y:S01]  /*2770*/  FADD R50, -R27, R50 ;  /* 0x000000321b327221 */ /* 0x000fe20000000100 */
[----:B------:R-:W-:Y:S01]  /*2780*/  FADD R48, R29, -R48 ;  /* 0x800000301d307221 */ /* 0x000fe20000000000 */
[C---:B------:R-:W-:Y:S01]  /*2790*/  FMUL R29, R14.reuse, 0.5 ;  /* 0x3f0000000e1d7820 */ /* 0x040fe20000400000 */
[----:B------:R-:W-:Y:S01]  /*27a0*/  FMUL R27, R14, 2.5 ;  /* 0x402000000e1b7820 */ /* 0x000fe20000400000 */
[----:B------:R-:W-:Y:S01]  /*27b0*/  FMUL R33, R22, 1.5 ;  /* 0x3fc0000016217820 */ /* 0x000fe20000400000 */
[C---:B------:R-:W-:Y:S01]  /*27c0*/  FFMA R59, R58.reuse, 0.5, R59 ;  /* 0x3f0000003a3b7823 */ /* 0x040fe2000000003b */
[C---:B------:R-:W-:Y:S01]  /*27d0*/  FFMA R13, R58.reuse, 2.5, R13 ;  /* 0x402000003a0d7823 */ /* 0x040fe2000000000d */
[C---:B------:R-:W-:Y:S01]  /*27e0*/  FFMA R25, R58.reuse, -0.5, R25 ;  /* 0xbf0000003a197823 */ /* 0x040fe20000000019 */
[----:B------:R-:W-:Y:S01]  /*27f0*/  FFMA R57, R58, 1.5, R57 ;  /* 0x3fc000003a397823 */ /* 0x000fe20000000039 */
[----:B------:R-:W-:Y:S01]  /*2800*/  FADD R3, R56, -R3 ;  /* 0x8000000338037221 */ /* 0x000fe20000000000 */
[----:B------:R-:W-:Y:S01]  /*2810*/  FADD R22, R14, R14 ;  /* 0x0000000e0e167221 */ /* 0x000fe20000000000 */
[----:B------:R-:W-:Y:S01]  /*2820*/  FADD R56, -R29, R23 ;  /* 0x000000171d387221 */ /* 0x000fe20000000100 */
[----:B------:R-:W-:Y:S01]  /*2830*/  FADD R58, R18, R27 ;  /* 0x0000001b123a7221 */ /* 0x000fe20000000000 */
[----:B------:R-:W-:Y:S01]  /*2840*/  FFMA R23, R33, 1.5, R48 ;  /* 0x3fc0000021177823 */ /* 0x000fe20000000030 */
[----:B------:R-:W-:Y:S01]  /*2850*/  FMUL R18, R14, 1.5 ;  /* 0x3fc000000e127820 */ /* 0x000fe20000400000 */
[----:B------:R-:W-:Y:S01]  /*2860*/  FADD R2, R2, R29 ;  /* 0x0000001d02027221 */ /* 0x000fe20000000000 */
[----:B------:R-:W-:Y:S01]  /*2870*/  FADD R60, -R22, R57 ;  /* 0x00000039163c7221 */ /* 0x000fe20000000100 */
[----:B------:R-:W-:Y:S01]  /*2880*/  FADD R54, R54, R22 ;  /* 0x0000001636367221 */ /* 0x000fe20000000000 */
[----:B------:R-:W-:Y:S01]  /*2890*/  FADD R48, R23, R18 ;  /* 0x0000001217307221 */ /* 0x000fe20000000000 */
[C---:B------:R-:W-:Y:S01]  /*28a0*/  FADD R23, R24.reuse, R30 ;  /* 0x0000001e18177221 */ /* 0x040fe20000000000 */
[C---:B------:R-:W-:Y:S01]  /*28b0*/  FADD R31, -R24.reuse, R31 ;  /* 0x0000001f181f7221 */ /* 0x040fe20000000100 */
[----:B------:R-:W-:Y:S01]  /*28c0*/  FFMA R53, R24, 0.5, R53 ;  /* 0x3f00000018357823 */ /* 0x000fe20000000035 */
[--C-:B------:R-:W-:Y:S01]  /*28d0*/  FADD R2, R2, R21.reuse ;  /* 0x0000001502027221 */ /* 0x100fe20000000000 */
[--C-:B------:R-:W-:Y:S01]  /*28e0*/  FADD R56, R56, R21.reuse ;  /* 0x0000001538387221 */ /* 0x100fe20000000000 */
[--C-:B------:R-:W-:Y:S01]  /*28f0*/  FADD R58, R58, R21.reuse ;  /* 0x000000153a3a7221 */ /* 0x100fe20000000000 */
[----:B------:R-:W-:Y:S01]  /*2900*/  FFMA R60, R21, 1.5, R60 ;  /* 0x3fc00000153c7823 */ /* 0x000fe2000000003c */
[--C-:B------:R-:W-:Y:S01]  /*2910*/  FADD R54, R54, R21.reuse ;  /* 0x0000001536367221 */ /* 0x100fe20000000000 */
[----:B------:R-:W-:Y:S01]  /*2920*/  FADD R21, R48, R21 ;  /* 0x0000001530157221 */ /* 0x000fe20000000000 */
[C---:B------:R-:W-:Y:S01]  /*2930*/  FFMA R30, R16.reuse, -2.5, R23 ;  /* 0xc0200000101e7823 */ /* 0x040fe20000000017 */
[C---:B------:R-:W-:Y:S01]  /*2940*/  FFMA R48, R16.reuse, 0.5, R31 ;  /* 0x3f00000010307823 */ /* 0x040fe2000000001f */
[C---:B------:R-:W-:Y:S01]  /*2950*/  FADD R49, -R16.reuse, R53 ;  /* 0x0000003510317221 */ /* 0x040fe20000000100 */
[----:B------:R-:W-:Y:S01]  /*2960*/  FADD R3, -R16, R3 ;  /* 0x0000000310037221 */ /* 0x000fe20000000100 */
[C---:B------:R-:W-:Y:S01]  /*2970*/  FFMA R31, R33.reuse, 0.5, R30 ;  /* 0x3f000000211f7823 */ /* 0x040fe2000000001e */
[C---:B------:R-:W-:Y:S01]  /*2980*/  FFMA R23, R33.reuse, 2.5, R48 ;  /* 0x4020000021177823 */ /* 0x040fe20000000030 */
[C---:B------:R-:W-:Y:S01]  /*2990*/  FFMA R49, R33.reuse, -0.5, R49 ;  /* 0xbf00000021317823 */ /* 0x040fe20000000031 */
[----:B------:R-:W-:Y:S01]  /*29a0*/  FADD R33, R33, R33 ;  /* 0x0000002121217221 */ /* 0x000fe20000000000 */
[----:B------:R-:W-:-:S03]  /*29b0*/  FADD R48, R29, R45 ;  /* 0x0000002d1d307221 */ /* 0x000fc60000000000 */
[----:B------:R-:W-:Y:S01]  /*29c0*/  FADD R45, R3, R33 ;  /* 0x00000021032d7221 */ /* 0x000fe20000000000 */
[----:B------:R-:W-:Y:S01]  /*29d0*/  FADD R30, R27, R36 ;  /* 0x000000241b1e7221 */ /* 0x000fe20000000000 */
[----:B------:R-:W-:Y:S01]  /*29e0*/  FADD R3, R6, R6 ;  /* 0x0000000606037221 */ /* 0x000fe20000000000 */
[----:B------:R-:W-:Y:S01]  /*29f0*/  FADD R51, R22, R51 ;  /* 0x0000003316337221 */ /* 0x000fe20000000000 */
[----:B------:R-:W-:Y:S01]  /*2a00*/  FADD R52, -R29, R52 ;  /* 0x000000341d347221 */ /* 0x000fe20000000100 */
[----:B------:R-:W-:Y:S01]  /*2a10*/  FADD R36, R18, R45 ;  /* 0x0000002d12247221 */ /* 0x000fe20000000000 */
[C---:B------:R-:W-:Y:S01]  /*2a20*/  FADD R57, -R3.reuse, R48 ;  /* 0x0000003003397221 */ /* 0x040fe20000000100 */
[C---:B------:R-:W-:Y:S01]  /*2a30*/  FADD R45, -R3.reuse, R51 ;  /* 0x00000033032d7221 */ /* 0x040fe20000000100 */
[C---:B------:R-:W-:Y:S01]  /*2a40*/  FADD R30, -R3.reuse, R30 ;  /* 0x0000001e031e7221 */ /* 0x040fe20000000100 */
[----:B------:R-:W-:Y:S01]  /*2a50*/  FADD R53, -R3, R52 ;  /* 0x0000003403357221 */ /* 0x000fe20000000100 */
[----:B------:R-:W-:Y:S01]  /*2a60*/  FADD R51, R36, -R3 ;  /* 0x8000000324337221 */ /* 0x000fe20000000000 */
[C---:B------:R-:W-:Y:S01]  /*2a70*/  FADD R61, R29.reuse, R61 ;  /* 0x0000003d1d3d7221 */ /* 0x040fe20000000000 */
[C---:B------:R-:W-:Y:S01]  /*2a80*/  FADD R3, R29.reuse, R0 ;  /* 0x000000001d037221 */ /* 0x040fe20000000000 */
[C---:B------:R-:W-:Y:S01]  /*2a90*/  FADD R46, R29.reuse, R46 ;  /* 0x0000002e1d2e7221 */ /* 0x040fe20000000000 */
[C---:B------:R-:W-:Y:S01]  /*2aa0*/  FADD R41, -R29.reuse, R41 ;  /* 0x000000291d297221 */ /* 0x040fe20000000100 */
[C---:B------:R-:W-:Y:S01]  /*2ab0*/  FADD R42, -R29.reuse, R42 ;  /* 0x0000002a1d2a7221 */ /* 0x040fe20000000100 */
[C---:B------:R-:W-:Y:S01]  /*2ac0*/  FADD R55, -R29.reuse, R55 ;  /* 0x000000371d377221 */ /* 0x040fe20000000100 */
[----:B------:R-:W-:Y:S01]  /*2ad0*/  FFMA R32, R29, 1.5, R32 ;  /* 0x3fc000001d207823 */ /* 0x000fe20000000020 */
[----:B------:R-:W-:-:S04]  /*2ae0*/  FMUL R29, R6, 1.5 ;  /* 0x3fc00000061d7820 */ /* 0x000fc80000400000 */
[C---:B------:R-:W-:Y:S01]  /*2af0*/  FADD R0, -R29.reuse, R2 ;  /* 0x000000021d007221 */ /* 0x040fe20000000100 */
[----:B------:R-:W-:Y:S01]  /*2b00*/  FADD R2, R20, R20 ;  /* 0x0000001414027221 */ /* 0x000fe20000000000 */
[C---:B------:R-:W-:Y:S01]  /*2b10*/  FADD R52, -R29.reuse, R58 ;  /* 0x0000003a1d347221 */ /* 0x040fe20000000100 */
[C---:B------:R-:W-:Y:S01]  /*2b20*/  FADD R48, -R29.reuse, R56 ;  /* 0x000000381d307221 */ /* 0x040fe20000000100 */
[----:B------:R-:W-:Y:S01]  /*2b30*/  FADD R36, -R29, R54 ;  /* 0x000000361d247221 */ /* 0x000fe20000000100 */
[----:B------:R-:W-:Y:S01]  /*2b40*/  FADD R21, R21, -R29 ;  /* 0x8000001d15157221 */ /* 0x000fe20000000000 */
[C---:B------:R-:W-:Y:S01]  /*2b50*/  FADD R0, -R2.reuse, R0 ;  /* 0x0000000002007221 */ /* 0x040fe20000000100 */
[C---:B------:R-:W-:Y:S01]  /*2b60*/  FADD R52, -R2.reuse, R52 ;  /* 0x0000003402347221 */ /* 0x040fe20000000100 */
[C---:B------:R-:W-:Y:S01]  /*2b70*/  FADD R48, -R2.reuse, R48 ;  /* 0x0000003002307221 */ /* 0x040fe20000000100 */
[----:B------:R-:W-:Y:S01]  /*2b80*/  FADD R36, -R2, R36 ;  /* 0x0000002402247221 */ /* 0x000fe20000000100 */
[----:B------:R-:W-:-:S02]  /*2b90*/  FADD R21, R21, -R2 ;  /* 0x8000000215157221 */ /* 0x000fc40000000000 */
[----:B------:R-:W0:Y:S01]  /*2ba0*/  S2R R2, SR_TID.X ;  /* 0x0000000000027919 */ /* 0x000e220000002100 */
[--C-:B------:R-:W-:Y:S01]  /*2bb0*/  FADD R61, R61, R6.reuse ;  /* 0x000000063d3d7221 */ /* 0x100fe20000000000 */
[----:B------:R-:W-:-:S04]  /*2bc0*/  FADD R3, R3, -R6 ;  /* 0x8000000603037221 */ /* 0x000fc80000000000 */
[----:B------:R-:W-:Y:S01]  /*2bd0*/  FFMA R54, R20, 0.5, R3 ;  /* 0x3f00000014367823 */ /* 0x000fe20000000003 */
[----:B------:R-:W-:Y:S01]  /*2be0*/  MOV R3, 0x4 ;  /* 0x0000000400037802 */ /* 0x000fe20000000f00 */
[----:B------:R-:W-:Y:S01]  /*2bf0*/  FADD R37, R27, R37 ;  /* 0x000000251b257221 */ /* 0x000fe20000000000 */
[----:B------:R-:W-:Y:S01]  /*2c00*/  FADD R39, R22, R39 ;  /* 0x0000002716277221 */ /* 0x000fe20000000000 */
[----:B0-----:R-:W-:Y:S01]  /*2c10*/  LEA R2, R17, R2, 0x7 ;  /* 0x0000000211027211 */ /* 0x001fe200078e38ff */
[----:B------:R-:W-:Y:S01]  /*2c20*/  FADD R17, R27, R34 ;  /* 0x000000221b117221 */ /* 0x000fe20000000000 */
[----:B------:R-:W-:-:S03]  /*2c30*/  FFMA R34, R20, -2.5, R61 ;  /* 0xc020000014227823 */ /* 0x000fc6000000003d */
[----:B------:R-:W-:Y:S01]  /*2c40*/  FADD R17, R17, R6 ;  /* 0x0000000611117221 */ /* 0x000fe20000000000 */
[----:B------:R-:W-:-:S03]  /*2c50*/  FFMA R61, R19, 2.5, R54 ;  /* 0x40200000133d7823 */ /* 0x000fc60000000036 */
[----:B------:R-:W-:Y:S01]  /*2c60*/  FFMA R56, R20, -2.5, R17 ;  /* 0xc020000014387823 */ /* 0x000fe20000000011 */
[----:B------:R-:W-:-:S03]  /*2c70*/  FFMA R17, R19, 0.5, R34 ;  /* 0x3f00000013117823 */ /* 0x000fc60000000022 */
[----:B------:R-:W-:Y:S01]  /*2c80*/  FFMA R34, R19, 0.5, R56 ;  /* 0x3f00000013227823 */ /* 0x000fe20000000038 */
[----:B------:R-:W-:Y:S01]  /*2c90*/  IMAD.WIDE R2, R2, R3, c[0x0][0x160] ;  /* 0x0000580002027625 */ /* 0x000fe200078e0203 */
[--C-:B------:R-:W-:Y:S01]  /*2ca0*/  FADD R61, R61, R12.reuse ;  /* 0x0000000c3d3d7221 */ /* 0x100fe20000000000 */
[----:B------:R-:W-:Y:S01]  /*2cb0*/  FADD R23, R18, R23 ;  /* 0x0000001712177221 */ /* 0x000fe20000000000 */
[----:B------:R-:W-:Y:S01]  /*2cc0*/  FADD R34, R34, R12 ;  /* 0x0000000c22227221 */ /* 0x000fe20000000000 */
[C---:B------:R-:W-:Y:S01]  /*2cd0*/  FADD R35, R27.reuse, R35 ;  /* 0x000000231b237221 */ /* 0x040fe20000000000 */
[----:B------:R-:W-:Y:S01]  /*2ce0*/  ULDC.64 UR4, c[0x0][0x118] ;  /* 0x0000460000047ab9 */ /* 0x000fe20000000a00 */
[----:B------:R-:W-:Y:S01]  /*2cf0*/  FFMA R38, R27, 1.5, R38 ;  /* 0x3fc000001b267823 */ /* 0x000fe20000000026 */
[----:B------:R-:W-:Y:S01]  /*2d00*/  FFMA R37, R6, 0.5, R37 ;  /* 0x3f00000006257823 */ /* 0x000fe20000000025 */
[----:B------:R-:W-:Y:S01]  /*2d10*/  FADD R39, R39, R6 ;  /* 0x0000000627277221 */ /* 0x000fe20000000000 */
[C---:B------:R-:W-:Y:S01]  /*2d20*/  FADD R27, R22.reuse, R40 ;  /* 0x00000028161b7221 */ /* 0x040fe20000000000 */
[----:B------:R-:W-:Y:S01]  /*2d30*/  FADD R43, R22, R43 ;  /* 0x0000002b162b7221 */ /* 0x000fe20000000000 */
[C---:B------:R-:W-:Y:S01]  /*2d40*/  FADD R31, R18.reuse, R31 ;  /* 0x0000001f121f7221 */ /* 0x040fe20000000000 */
[----:B------:R-:W-:Y:S01]  /*2d50*/  FADD R49, R18, R49 ;  /* 0x0000003112317221 */ /* 0x000fe20000000000 */
[----:B------:R-:W-:Y:S01]  /*2d60*/  FADD R23, R23, -R6 ;  /* 0x8000000617177221 */ /* 0x000fe20000000000 */
[----:B------:R0:W-:Y:S01]  /*2d70*/  STG.E [R2.64+0x62000], R61 ;  /* 0x0620003d02007986 */ /* 0x0001e2000c101904 */
[----:B------:R-:W-:Y:S01]  /*2d80*/  FADD R54, R17, R12 ;  /* 0x0000000c11367221 */ /* 0x000fe20000000000 */
[----:B------:R-:W-:Y:S01]  /*2d90*/  FADD R40, R35, -R6 ;  /* 0x8000000623287221 */ /* 0x000fe20000000000 */
[----:B------:R-:W-:Y:S01]  /*2da0*/  FADD R17, -R22, R47 ;  /* 0x0000002f16117221 */ /* 0x000fe20000000100 */
[----:B------:R1:W-:Y:S01]  /*2db0*/  STG.E [R2.64+0x9f400], R34 ;  /* 0x09f4002202007986 */ /* 0x0003e2000c101904 */
[----:B------:R-:W-:Y:S01]  /*2dc0*/  FADD R56, R29, R29 ;  /* 0x0000001d1d387221 */ /* 0x000fe20000000000 */
[C---:B------:R-:W-:Y:S01]  /*2dd0*/  FFMA R35, R6.reuse, 0.5, R55 ;  /* 0x3f00000006237823 */ /* 0x040fe20000000037 */
[----:B------:R-:W-:Y:S01]  /*2de0*/  FADD R58, R37, -R20 ;  /* 0x80000014253a7221 */ /* 0x000fe20000000000 */
[C---:B------:R-:W-:Y:S01]  /*2df0*/  FFMA R47, R6.reuse, 0.5, R46 ;  /* 0x3f000000062f7823 */ /* 0x040fe2000000002e */
[--C-:B------:R-:W-:Y:S01]  /*2e00*/  FADD R55, R27, -R6.reuse ;  /* 0x800000061b377221 */ /* 0x100fe20000000000 */
[----:B------:R-:W-:Y:S01]  /*2e10*/  FFMA R43, R6, 0.5, R43 ;  /* 0x3f000000062b7823 */ /* 0x000fe2000000002b */
[--C-:B0-----:R-:W-:Y:S01]  /*2e20*/  FADD R61, R41, R6.reuse ;  /* 0x00000006293d7221 */ /* 0x101fe20000000000 */
[--C-:B------:R-:W-:Y:S01]  /*2e30*/  FADD R41, R42, -R6.reuse ;  /* 0x800000062a297221 */ /* 0x100fe20000000000 */
[----:B------:R-:W-:Y:S01]  /*2e40*/  FADD R31, R31, R6 ;  /* 0x000000061f1f7221 */ /* 0x000fe20000000000 */
[C---:B------:R-:W-:Y:S01]  /*2e50*/  FFMA R37, R20.reuse, 0.5, R23 ;  /* 0x3f00000014257823 */ /* 0x040fe20000000017 */
[----:B-1----:R-:W-:Y:S01]  /*2e60*/  FFMA R34, R20, -2.5, R39 ;  /* 0xc020000014227823 */ /* 0x002fe20000000027 */
[----:B------:R-:W-:Y:S01]  /*2e70*/  FFMA R39, R6, 0.5, R49 ;  /* 0x3f00000006277823 */ /* 0x000fe20000000031 */
[C---:B------:R-:W-:Y:S01]  /*2e80*/  FMUL R23, R20.reuse, 1.5 ;  /* 0x3fc0000014177820 */ /* 0x040fe20000400000 */
[----:B------:R0:W-:Y:S01]  /*2e90*/  STG.E [R2.64+0x55c00], R54 ;  /* 0x055c003602007986 */ /* 0x0001e2000c101904 */
[----:B------:R-:W-:Y:S01]  /*2ea0*/  FADD R17, R17, -R56 ;  /* 0x8000003811117221 */ /* 0x000fe20000000000 */
[C---:B------:R-:W-:Y:S01]  /*2eb0*/  FFMA R42, R20.reuse, 0.5, R41 ;  /* 0x3f000000142a7823 */ /* 0x040fe20000000029 */
[C---:B------:R-:W-:Y:S01]  /*2ec0*/  FFMA R40, R20.reuse, 0.5, R40 ;  /* 0x3f00000014287823 */ /* 0x040fe20000000028 */
[--C-:B------:R-:W-:Y:S01]  /*2ed0*/  FADD R27, R47, -R20.reuse ;  /* 0x800000142f1b7221 */ /* 0x100fe20000000000 */
[C---:B------:R-:W-:Y:S01]  /*2ee0*/  FFMA R56, R20.reuse, -2.5, R61 ;  /* 0xc020000014387823 */ /* 0x040fe2000000003d */
[----:B------:R-:W-:Y:S01]  /*2ef0*/  FFMA R46, R20, 0.5, R55 ;  /* 0x3f000000142e7823 */ /* 0x000fe20000000037 */
[--C-:B------:R-:W-:Y:S01]  /*2f00*/  FADD R57, R57, -R20.reuse ;  /* 0x8000001439397221 */ /* 0x100fe20000000000 */
[--C-:B------:R-:W-:Y:S01]  /*2f10*/  FADD R30, R30, -R20.reuse ;  /* 0x800000141e1e7221 */ /* 0x100fe20000000000 */
[--C-:B------:R-:W-:Y:S01]  /*2f20*/  FADD R35, R35, -R20.reuse ;  /* 0x8000001423237221 */ /* 0x100fe20000000000 */
[--C-:B------:R-:W-:Y:S01]  /*2f30*/  FADD R45, R45, -R20.reuse ;  /* 0x800000142d2d7221 */ /* 0x100fe20000000000 */
[--C-:B------:R-:W-:Y:S01]  /*2f40*/  FADD R53, R53, -R20.reuse ;  /* 0x8000001435357221 */ /* 0x100fe20000000000 */
[--C-:B0-----:R-:W-:Y:S01]  /*2f50*/  FADD R54, R43, -R20.reuse ;  /* 0x800000142b367221 */ /* 0x101fe20000000000 */
[----:B------:R-:W-:Y:S01]  /*2f60*/  FFMA R41, R20, -2.5, R31 ;  /* 0xc020000014297823 */ /* 0x000fe2000000001f */
[--C-:B------:R-:W-:Y:S01]  /*2f70*/  FADD R39, R39, -R20.reuse ;  /* 0x8000001427277221 */ /* 0x100fe20000000000 */
[----:B------:R-:W-:Y:S01]  /*2f80*/  FADD R51, R51, -R20 ;  /* 0x8000001433337221 */ /* 0x000fe20000000000 */
[----:B------:R-:W-:Y:S01]  /*2f90*/  FFMA R31, R29, -1.5, R60 ;  /* 0xbfc000001d1f7823 */ /* 0x000fe2000000003c */
[----:B------:R-:W-:-:S04]  /*2fa0*/  FADD R20, R23, R23 ;  /* 0x0000001717147221 */ /* 0x000fc80000000000 */
[----:B------:R-:W-:Y:S01]  /*2fb0*/  FADD R31, R31, -R20 ;  /* 0x800000141f1f7221 */ /* 0x000fe20000000000 */
[C---:B------:R-:W-:Y:S01]  /*2fc0*/  FADD R20, R19.reuse, R19 ;  /* 0x0000001313147221 */ /* 0x040fe20000000000 */
[----:B------:R-:W-:-:S03]  /*2fd0*/  FFMA R27, R19, -0.5, R27 ;  /* 0xbf000000131b7823 */ /* 0x000fc6000000001b */
[----:B------:R-:W-:Y:S01]  /*2fe0*/  FADD R47, R20, R30 ;  /* 0x0000001e142f7221 */ /* 0x000fe20000000000 */
[----:B------:R-:W-:Y:S01]  /*2ff0*/  FADD R27, R27, R12 ;  /* 0x0000000c1b1b7221 */ /* 0x000fe20000000000 */
[----:B------:R-:W-:Y:S02]  /*3000*/  FFMA R56, R19, 0.5, R56 ;  /* 0x3f00000013387823 */ /* 0x000fe40000000038 */
[----:B------:R-:W-:Y:S02]  /*3010*/  FADD R47, R47, R12 ;  /* 0x0000000c2f2f7221 */ /* 0x000fe40000000000 */
[----:B------:R0:W-:Y:S01]  /*3020*/  STG.E [R2.64+0x7a800], R27 ;  /* 0x07a8001b02007986 */ /* 0x0001e2000c101904 */
[C---:B------:R-:W-:Y:S01]  /*3030*/  FFMA R43, R19.reuse, 2.5, R40 ;  /* 0x40200000132b7823 */ /* 0x040fe20000000028 */
[C---:B------:R-:W-:Y:S01]  /*3040*/  FFMA R49, R19.reuse, -0.5, R58 ;  /* 0xbf00000013317823 */ /* 0x040fe2000000003a */
[C---:B------:R-:W-:Y:S01]  /*3050*/  FFMA R55, R19.reuse, 0.5, R34 ;  /* 0x3f00000013377823 */ /* 0x040fe20000000022 */
[----:B------:R1:W-:Y:S01]  /*3060*/  STG.E [R2.64+0xb7c00], R47 ;  /* 0x0b7c002f02007986 */ /* 0x0003e2000c101904 */
[C---:B------:R-:W-:Y:S01]  /*3070*/  FFMA R61, R19.reuse, 2.5, R46 ;  /* 0x40200000133d7823 */ /* 0x040fe2000000002e */
[C---:B------:R-:W-:Y:S01]  /*3080*/  FFMA R54, R19.reuse, -0.5, R54 ;  /* 0xbf00000013367823 */ /* 0x040fe20000000036 */
[C---:B------:R-:W-:Y:S01]  /*3090*/  FFMA R35, R19.reuse, -0.5, R35 ;  /* 0xbf00000013237823 */ /* 0x040fe20000000023 */
[C---:B------:R-:W-:Y:S01]  /*30a0*/  FFMA R41, R19.reuse, 0.5, R41 ;  /* 0x3f00000013297823 */ /* 0x040fe20000000029 */
[C---:B------:R-:W-:Y:S01]  /*30b0*/  FFMA R37, R19.reuse, 2.5, R37 ;  /* 0x4020000013257823 */ /* 0x040fe20000000025 */
[C---:B------:R-:W-:Y:S01]  /*30c0*/  FFMA R39, R19.reuse, -0.5, R39 ;  /* 0xbf00000013277823 */ /* 0x040fe20000000027 */
[----:B0-----:R-:W-:Y:S01]  /*30d0*/  FADD R27, R56, R12 ;  /* 0x0000000c381b7221 */ /* 0x001fe20000000000 */
[C---:B-1----:R-:W-:Y:S01]  /*30e0*/  FFMA R47, R19.reuse, 2.5, R42 ;  /* 0x40200000132f7823 */ /* 0x042fe2000000002a */
[----:B------:R-:W-:-:S03]  /*30f0*/  FMUL R19, R19, 1.5 ;  /* 0x3fc0000013137820 */ /* 0x000fc60000400000 */
[----:B------:R0:W-:Y:S01]  /*3100*/  STG.E [R2.64+0x132400], R27 ;  /* 0x1324001b02007986 */ /* 0x0001e2000c101904 */
[----:B------:R-:W-:Y:S01]  /*3110*/  FADD R30, R35, R12 ;  /* 0x0000000c231e7221 */ /* 0x000fe20000000000 */
[C---:B------:R-:W-:Y:S01]  /*3120*/  FADD R35, R19.reuse, R52 ;  /* 0x0000003413237221 */ /* 0x040fe20000000000 */
[----:B0-----:R-:W-:-:S03]  /*3130*/  FADD R27, R19, R0 ;  /* 0x00000000131b7221 */ /* 0x001fc60000000000 */
[--C-:B------:R-:W-:Y:S01]  /*3140*/  FADD R35, R35, R12.reuse ;  /* 0x0000000c23237221 */ /* 0x100fe20000000000 */
[--C-:B------:R-:W-:Y:S01]  /*3150*/  FADD R27, R27, R12.reuse ;  /* 0x0000000c1b1b7221 */ /* 0x100fe20000000000 */
[----:B------:R-:W-:-:S03]  /*3160*/  FADD R43, R43, R12 ;  /* 0x0000000c2b2b7221 */ /* 0x000fc60000000000 */
[----:B------:R0:W-:Y:S04]  /*3170*/  STG.E [R2.64+0x93000], R35 ;  /* 0x0930002302007986 */ /* 0x0001e8000c101904 */
[----:B------:R1:W-:Y:S01]  /*3180*/  STG.E [R2.64+0x49800], R27 ;  /* 0x0498001b02007986 */ /* 0x0003e2000c101904 */
[----:B------:R-:W-:Y:S01]  /*3190*/  FADD R0, -R22, R59 ;  /* 0x0000003b16007221 */ /* 0x000fe20000000100 */
[----:B------:R-:W-:Y:S02]  /*31a0*/  FADD R57, R20, R57 ;  /* 0x0000003914397221 */ /* 0x000fe40000000000 */
[----:B------:R5:W-:Y:S01]  /*31b0*/  STG.E [R2.64+0xab800], R43 ;  /* 0x0ab8002b02007986 */ /* 0x000be2000c101904 */
[----:B0-----:R-:W-:Y:S01]  /*31c0*/  FMUL R35, R14, -2 ;  /* 0xc00000000e237820 */ /* 0x001fe20000400000 */
[----:B-1----:R-:W-:Y:S01]  /*31d0*/  FADD R27, R24, R26 ;  /* 0x0000001a181b7221 */ /* 0x002fe20000000000 */
[----:B------:R-:W-:-:S03]  /*31e0*/  FADD R24, -R22, R25 ;  /* 0x0000001916187221 */ /* 0x000fc60000000100 */
[----:B------:R-:W-:Y:S01]  /*31f0*/  FFMA R16, R16, -1.5, R27 ;  /* 0xbfc0000010107823 */ /* 0x000fe2000000001b */
[----:B------:R-:W-:Y:S01]  /*3200*/  FMUL R27, R14, -0.5 ;  /* 0xbf0000000e1b7820 */ /* 0x000fe20000400000 */
[----:B------:R-:W-:Y:S01]  /*3210*/  FADD R14, -R22, R13 ;  /* 0x0000000d160e7221 */ /* 0x000fe20000000100 */
[----:B-----5:R-:W-:Y:S01]  /*3220*/  FADD R43, R54, R12 ;  /* 0x0000000c362b7221 */ /* 0x020fe20000000000 */
[----:B------:R-:W-:Y:S01]  /*3230*/  FFMA R28, R35, 1.5, R28 ;  /* 0x3fc00000231c7823 */ /* 0x000fe2000000001c */
[----:B--2---:R-:W-:Y:S01]  /*3240*/  FADD R13, R15, R15 ;  /* 0x0000000f0f0d7221 */ /* 0x004fe20000000000 */
[----:B------:R-:W-:Y:S01]  /*3250*/  FADD R21, R21, R19 ;  /* 0x0000001315157221 */ /* 0x000fe20000000000 */
[----:B------:R-:W-:Y:S01]  /*3260*/  FADD R0, R29, R0 ;  /* 0x000000001d007221 */ /* 0x000fe20000000000 */
[----:B------:R-:W-:Y:S01]  /*3270*/  FADD R57, R57, R12 ;  /* 0x0000000c39397221 */ /* 0x000fe20000000000 */
[C---:B------:R-:W-:Y:S01]  /*3280*/  FADD R14, -R29.reuse, R14 ;  /* 0x0000000e1d0e7221 */ /* 0x040fe20000000100 */
[----:B------:R-:W-:Y:S01]  /*3290*/  FFMA R24, R29, 0.5, R24 ;  /* 0x3f0000001d187823 */ /* 0x000fe20000000018 */
[----:B------:R-:W-:Y:S01]  /*32a0*/  FADD R28, -R13, R28 ;  /* 0x0000001c0d1c7221 */ /* 0x000fe20000000100 */
[----:B------:R0:W-:Y:S01]  /*32b0*/  STG.E [R2.64+0x10d800], R43 ;  /* 0x10d8002b02007986 */ /* 0x0001e2000c101904 */
[----:B------:R-:W-:Y:S01]  /*32c0*/  FADD R21, R21, R12 ;  /* 0x0000000c15157221 */ /* 0x000fe20000000000 */
[C---:B------:R-:W-:Y:S01]  /*32d0*/  FFMA R0, R23.reuse, -2.5, R0 ;  /* 0xc020000017007823 */ /* 0x040fe20000000000 */
[C---:B------:R-:W-:Y:S01]  /*32e0*/  FFMA R14, R23.reuse, 0.5, R14 ;  /* 0x3f000000170e7823 */ /* 0x040fe2000000000e */
[----:B------:R-:W-:Y:S01]  /*32f0*/  FADD R24, -R23, R24 ;  /* 0x0000001817187221 */ /* 0x000fe20000000100 */
[----:B------:R1:W-:Y:S01]  /*3300*/  STG.E [R2.64+0x6e400], R57 ;  /* 0x06e4003902007986 */ /* 0x0003e2000c101904 */
[----:B------:R-:W-:Y:S01]  /*3310*/  FFMA R44, R22, 1.5, R44 ;  /* 0x3fc00000162c7823 */ /* 0x000fe2000000002c */
[----:B------:R-:W-:Y:S01]  /*3320*/  FADD R28, R29, R28 ;  /* 0x0000001c1d1c7221 */ /* 0x000fe20000000000 */
[----:B------:R-:W-:Y:S01]  /*3330*/  FFMA R50, R27, 1.5, R50 ;  /* 0x3fc000001b327823 */ /* 0x000fe20000000032 */
[C---:B0-----:R-:W-:Y:S01]  /*3340*/  FADD R43, R19.reuse, R48 ;  /* 0x00000030132b7221 */ /* 0x041fe20000000000 */
[----:B------:R-:W-:Y:S01]  /*3350*/  FFMA R25, R19, 0.5, R0 ;  /* 0x3f00000013197823 */ /* 0x000fe20000000000 */
[----:B------:R0:W-:Y:S01]  /*3360*/  STG.E [R2.64], R21 ;  /* 0x0000001502007986 */ /* 0x0001e2000c101904 */
[----:B------:R-:W-:Y:S01]  /*3370*/  FADD R33, -R33, R16 ;  /* 0x0000001021217221 */ /* 0x000fe20000000100 */
[--C-:B-1----:R-:W-:Y:S01]  /*3380*/  FADD R57, R47, R12.reuse ;  /* 0x0000000c2f397221 */ /* 0x102fe20000000000 */
[----:B------:R-:W-:Y:S01]  /*3390*/  FADD R47, R43, R12 ;  /* 0x0000000c2b2f7221 */ /* 0x000fe20000000000 */
[C---:B------:R-:W-:Y:S01]  /*33a0*/  FADD R43, R19.reuse, R36 ;  /* 0x00000024132b7221 */ /* 0x040fe20000000000 */
[C---:B------:R-:W-:Y:S01]  /*33b0*/  FFMA R27, R19.reuse, 2.5, R14 ;  /* 0x40200000131b7823 */ /* 0x040fe2000000000e */
[C---:B------:R-:W-:Y:S01]  /*33c0*/  FFMA R35, R19.reuse, -0.5, R24 ;  /* 0xbf00000013237823 */ /* 0x040fe20000000018 */
[C---:B------:R-:W-:Y:S01]  /*33d0*/  FFMA R31, R19.reuse, 1.5, R31 ;  /* 0x3fc00000131f7823 */ /* 0x040fe2000000001f */
[----:B------:R-:W-:Y:S01]  /*33e0*/  FADD R0, R19, R19 ;  /* 0x0000001313007221 */ /* 0x000fe20000000000 */
[C---:B------:R-:W-:Y:S01]  /*33f0*/  FADD R17, -R23.reuse, R17 ;  /* 0x0000001117117221 */ /* 0x040fe20000000100 */
[----:B------:R-:W-:Y:S01]  /*3400*/  FADD R19, R44, R13 ;  /* 0x0000000d2c137221 */ /* 0x000fe20000000000 */
[----:B0-----:R-:W-:Y:S01]  /*3410*/  FFMA R21, R23, -1.5, R28 ;  /* 0xbfc0000017157823 */ /* 0x001fe2000000001c */
[----:B------:R-:W-:Y:S01]  /*3420*/  FFMA R13, R15, 0.5, R32 ;  /* 0x3f0000000f0d7823 */ /* 0x000fe20000000020 */
[----:B------:R-:W-:Y:S01]  /*3430*/  FFMA R18, R18, 1.5, R33 ;  /* 0x3fc0000012127823 */ /* 0x000fe20000000021 */
[----:B------:R-:W-:Y:S01]  /*3440*/  FADD R29, R17, R0 ;  /* 0x00000000111d7221 */ /* 0x000fe20000000000 */
[----:B------:R-:W-:Y:S01]  /*3450*/  FADD R33, -R0, R21 ;  /* 0x0000001500217221 */ /* 0x000fe20000000100 */
[----:B------:R-:W-:Y:S01]  /*3460*/  FADD R0, R13, R6 ;  /* 0x000000060d007221 */ /* 0x000fe20000000000 */
[C---:B------:R-:W-:Y:S01]  /*3470*/  FADD R45, R20.reuse, R45 ;  /* 0x0000002d142d7221 */ /* 0x040fe20000000000 */
[----:B------:R-:W-:Y:S01]  /*3480*/  FADD R53, R20, R53 ;  /* 0x0000003514357221 */ /* 0x000fe20000000000 */
[----:B------:R-:W-:Y:S01]  /*3490*/  FADD R51, R51, R20 ;  /* 0x0000001433337221 */ /* 0x000fe20000000000 */
[----:B------:R-:W-:Y:S01]  /*34a0*/  FFMA R17, R15, 2.5, R38 ;  /* 0x402000000f117823 */ /* 0x000fe20000000026 */
[----:B------:R-:W-:Y:S01]  /*34b0*/  FADD R13, -R23, R0 ;  /* 0x00000000170d7221 */ /* 0x000fe20000000100 */
[----:B------:R-:W-:Y:S01]  /*34c0*/  FADD R16, R19, R6 ;  /* 0x0000000613107221 */ /* 0x000fe20000000000 */
        /* <DEDUP_REMOVED lines=10> */
[----:B------:R-:W-:Y:S01]  /*3570*/  FFMA R21, R15, -0.5, R50 ;  /* 0xbf0000000f157823 */ /* 0x000fe20000000032 */
[----:B------:R-:W-:Y:S01]  /*3580*/  FADD R14, R17, R6 ;  /* 0x00000006110e7221 */ /* 0x000fe20000000000 */
[----:B------:R-:W-:Y:S01]  /*3590*/  FMUL R12, R12, 1.5 ;  /* 0x3fc000000c0c7820 */ /* 0x000fe20000400000 */
[----:B------:R-:W-:Y:S01]  /*35a0*/  FADD R13, -R20, R13 ;  /* 0x0000000d140d7221 */ /* 0x000fe20000000100 */
[----:B------:R-:W-:Y:S01]  /*35b0*/  FFMA R15, R15, 1.5, R18 ;  /* 0x3fc000000f0f7823 */ /* 0x000fe20000000012 */
[----:B------:R-:W-:Y:S01]  /*35c0*/  FADD R17, -R23, R16 ;  /* 0x0000001017117221 */ /* 0x000fe20000000100 */
[--C-:B------:R-:W-:Y:S01]  /*35d0*/  FADD R18, R21, R6.reuse ;  /* 0x0000000615127221 */ /* 0x100fe20000000000 */
[----:B------:R-:W-:Y:S01]  /*35e0*/  FADD R0, R12, R13 ;  /* 0x0000000d0c007221 */ /* 0x000fe20000000000 */
[----:B------:R-:W-:Y:S01]  /*35f0*/  FADD R6, R15, R6 ;  /* 0x000000060f067221 */ /* 0x000fe20000000000 */
[----:B------:R-:W-:Y:S01]  /*3600*/  FADD R17, -R20, R17 ;  /* 0x0000001114117221 */ /* 0x000fe20000000100 */
[C---:B------:R-:W-:Y:S01]  /*3610*/  FADD R15, -R23.reuse, R14 ;  /* 0x0000000e170f7221 */ /* 0x040fe20000000100 */
[----:B------:R-:W-:Y:S01]  /*3620*/  FADD R19, -R23, R18 ;  /* 0x0000001217137221 */ /* 0x000fe20000000100 */
[----:B---3--:R-:W-:Y:S01]  /*3630*/  FADD R13, R0, R7 ;  /* 0x00000007000d7221 */ /* 0x008fe20000000000 */
[----:B------:R-:W-:Y:S01]  /*3640*/  FADD R23, R6, -R23 ;  /* 0x8000001706177221 */ /* 0x000fe20000000000 */
[C---:B------:R-:W-:Y:S01]  /*3650*/  FADD R0, R12.reuse, R17 ;  /* 0x000000110c007221 */ /* 0x040fe20000000000 */
[----:B------:R-:W-:Y:S01]  /*3660*/  FFMA R18, R12, 1.5, R33 ;  /* 0x3fc000000c127823 */ /* 0x000fe20000000021 */
[C---:B------:R-:W-:Y:S01]  /*3670*/  FADD R15, -R20.reuse, R15 ;  /* 0x0000000f140f7221 */ /* 0x040fe20000000100 */
[C---:B------:R-:W-:Y:S01]  /*3680*/  FADD R19, -R20.reuse, R19 ;  /* 0x0000001314137221 */ /* 0x040fe20000000100 */
[----:B------:R-:W-:Y:S01]  /*3690*/  FADD R23, -R20, R23 ;  /* 0x0000001714177221 */ /* 0x000fe20000000100 */
[----:B------:R-:W-:Y:S01]  /*36a0*/  FADD R17, R0, R7 ;  /* 0x0000000700117221 */ /* 0x000fe20000000000 */
[----:B------:R-:W-:Y:S01]  /*36b0*/  FADD R29, R12, R29 ;  /* 0x0000001d0c1d7221 */ /* 0x000fe20000000000 */
[----:B------:R-:W-:Y:S01]  /*36c0*/  FADD R0, R10, R10 ;  /* 0x0000000a0a007221 */ /* 0x000fe20000000000 */
[C---:B------:R-:W-:Y:S01]  /*36d0*/  FADD R16, R12.reuse, R31 ;  /* 0x0000001f0c107221 */ /* 0x040fe20000000000 */
[----:B------:R-:W-:Y:S01]  /*36e0*/  FFMA R21, R7, 1.5, R18 ;  /* 0x3fc0000007157823 */ /* 0x000fe20000000012 */
[C---:B------:R-:W-:Y:S01]  /*36f0*/  FADD R25, R12.reuse, R25 ;  /* 0x000000190c197221 */ /* 0x040fe20000000000 */
[C---:B------:R-:W-:Y:S01]  /*3700*/  FADD R27, R12.reuse, R27 ;  /* 0x0000001b0c1b7221 */ /* 0x040fe20000000000 */
[C---:B------:R-:W-:Y:S01]  /*3710*/  FADD R35, R12.reuse, R35 ;  /* 0x000000230c237221 */ /* 0x040fe20000000000 */
[C---:B------:R-:W-:Y:S01]  /*3720*/  FADD R6, R12.reuse, R15 ;  /* 0x0000000f0c067221 */ /* 0x040fe20000000000 */
[----:B------:R-:W-:Y:S01]  /*3730*/  FADD R14, R12, R19 ;  /* 0x000000130c0e7221 */ /* 0x000fe20000000000 */
[----:B------:R-:W-:Y:S01]  /*3740*/  FADD R12, R23, R12 ;  /* 0x0000000c170c7221 */ /* 0x000fe20000000000 */
[----:B------:R-:W-:Y:S01]  /*3750*/  FADD R29, R29, -R0 ;  /* 0x800000001d1d7221 */ /* 0x000fe20000000000 */
[----:B----4-:R-:W-:Y:S01]  /*3760*/  FADD R11, R16, R11 ;  /* 0x0000000b100b7221 */ /* 0x010fe20000000000 */
[--C-:B------:R-:W-:Y:S01]  /*3770*/  FADD R21, R21, R10.reuse ;  /* 0x0000000a15157221 */ /* 0x100fe20000000000 */
[--C-:B------:R-:W-:Y:S01]  /*3780*/  FADD R15, R6, R7.reuse ;  /* 0x00000007060f7221 */ /* 0x100fe20000000000 */
[--C-:B------:R-:W-:Y:S01]  /*3790*/  FADD R19, R14, R7.reuse ;  /* 0x000000070e137221 */ /* 0x100fe20000000000 */
[----:B------:R-:W-:Y:S01]  /*37a0*/  FADD R7, R12, R7 ;  /* 0x000000070c077221 */ /* 0x000fe20000000000 */
[--C-:B------:R-:W-:Y:S01]  /*37b0*/  FADD R25, R25, R10.reuse ;  /* 0x0000000a19197221 */ /* 0x100fe20000000000 */
[----:B------:R-:W-:Y:S01]  /*37c0*/  FADD R27, R27, -R10 ;  /* 0x8000000a1b1b7221 */ /* 0x000fe20000000000 */
[C---:B------:R-:W-:Y:S01]  /*37d0*/  FFMA R35, R10.reuse, 0.5, R35 ;  /* 0x3f0000000a237823 */ /* 0x040fe20000000023 */
[----:B------:R-:W-:Y:S01]  /*37e0*/  FADD R12, R9, R9 ;  /* 0x00000009090c7221 */ /* 0x000fe20000000000 */
[--C-:B------:R-:W-:Y:S01]  /*37f0*/  FADD R29, R29, -R8.reuse ;  /* 0x800000081d1d7221 */ /* 0x100fe20000000000 */
[----:B------:R-:W-:Y:S01]  /*3800*/  FFMA R11, R10, -1.5, R11 ;  /* 0xbfc000000a0b7823 */ /* 0x000fe2000000000b */
[C-C-:B------:R-:W-:Y:S01]  /*3810*/  FADD R0, R8.reuse, R8.reuse ;  /* 0x0000000808007221 */ /* 0x140fe20000000000 */
[C---:B------:R-:W-:Y:S01]  /*3820*/  FFMA R21, R8.reuse, -1.5, R21 ;  /* 0xbfc0000008157823 */ /* 0x040fe20000000015 */
[C---:B------:R-:W-:Y:S01]  /*3830*/  FFMA R6, R8.reuse, -2.5, R25 ;  /* 0xc020000008067823 */ /* 0x040fe20000000019 */
[----:B------:R-:W-:Y:S01]  /*3840*/  FFMA R10, R8, 0.5, R27 ;  /* 0x3f000000080a7823 */ /* 0x000fe2000000001b */
[----:B------:R-:W-:Y:S01]  /*3850*/  FADD R14, R35, -R8 ;  /* 0x80000008230e7221 */ /* 0x000fe20000000000 */
[----:B------:R-:W-:Y:S01]  /*3860*/  FADD R8, R29, R12 ;  /* 0x0000000c1d087221 */ /* 0x000fe20000000000 */
[----:B------:R-:W-:Y:S01]  /*3870*/  FADD R0, R11, -R0 ;  /* 0x800000000b007221 */ /* 0x000fe20000000000 */
[----:B------:R-:W-:Y:S01]  /*3880*/  FADD R12, -R12, R21 ;  /* 0x000000150c0c7221 */ /* 0x000fe20000000100 */
[----:B------:R0:W-:Y:S01]  /*3890*/  STG.E [R2.64+0xd0400], R15 ;  /* 0x0d04000f02007986 */ /* 0x0001e2000c101904 */
[C---:B------:R-:W-:Y:S01]  /*38a0*/  FFMA R6, R9.reuse, 0.5, R6 ;  /* 0x3f00000009067823 */ /* 0x040fe20000000006 */
[C---:B------:R-:W-:Y:S01]  /*38b0*/  FFMA R10, R9.reuse, 2.5, R10 ;  /* 0x40200000090a7823 */ /* 0x040fe2000000000a */
[C---:B------:R-:W-:Y:S01]  /*38c0*/  FFMA R14, R9.reuse, -0.5, R14 ;  /* 0xbf000000090e7823 */ /* 0x040fe2000000000e */
[----:B------:R-:W-:Y:S01]  /*38d0*/  FFMA R0, R9, 1.5, R0 ;  /* 0x3fc0000009007823 */ /* 0x000fe20000000000 */
[----:B------:R1:W-:Y:S01]  /*38e0*/  STG.E [R2.64+0x86c00], R13 ;  /* 0x086c000d02007986 */ /* 0x0003e2000c101904 */
[--C-:B------:R-:W-:Y:S01]  /*38f0*/  FADD R9, R10, R5.reuse ;  /* 0x000000050a097221 */ /* 0x100fe20000000000 */
[----:B------:R-:W-:-:S02]  /*3900*/  FADD R11, R8, R5 ;  /* 0x00000005080b7221 */ /* 0x000fc40000000000 */
[----:B------:R2:W-:Y:S01]  /*3910*/  STG.E [R2.64+0x3d400], R7 ;  /* 0x03d4000702007986 */ /* 0x0005e2000c101904 */
[----:B0-----:R-:W-:-:S04]  /*3920*/  FFMA R15, R5, 1.5, R12 ;  /* 0x3fc00000050f7823 */ /* 0x001fc8000000000c */
[----:B------:R-:W-:Y:S01]  /*3930*/  FADD R15, R15, R4 ;  /* 0x000000040f0f7221 */ /* 0x000fe20000000000 */
[--C-:B-1----:R-:W-:Y:S01]  /*3940*/  FADD R13, R14, R5.reuse ;  /* 0x000000050e0d7221 */ /* 0x102fe20000000000 */
[--C-:B--2---:R-:W-:Y:S01]  /*3950*/  FADD R7, R6, R5.reuse ;  /* 0x0000000506077221 */ /* 0x104fe20000000000 */
        /* <DEDUP_REMOVED lines=23> */
.L_x_12:
        /* <DEDUP_REMOVED lines=11> */
.L_x_94:


//--------------------- .text.tvmgen_default_fused_nn_contrib_conv2d_winograd_without_weight_transform_add_add_nn_relu_2_kernel_2 --------------------------
	.section	.text.tvmgen_default_fused_nn_contrib_conv2d_winograd_without_weight_transform_add_add_nn_relu_2_kernel_2,"ax",@progbits
	.sectioninfo	@"SHI_REGISTERS=34"
	.align	128
        .global         tvmgen_default_fused_nn_contrib_conv2d_winograd_without_weight_transform_add_add_nn_relu_2_kernel_2
        .type           tvmgen_default_fused_nn_contrib_conv2d_winograd_without_weight_transform_add_add_nn_relu_2_kernel_2,@function
        .size           tvmgen_default_fused_nn_contrib_conv2d_winograd_without_weight_transform_add_add_nn_relu_2_kernel_2,(.L_x_95 - tvmgen_default_fused_nn_contrib_conv2d_winograd_without_weight_transform_add_add_nn_relu_2_kernel_2)
        .other          tvmgen_default_fused_nn_contrib_conv2d_winograd_without_weight_transform_add_add_nn_relu_2_kernel_2,@"STO_CUDA_ENTRY STV_DEFAULT"
tvmgen_default_fused_nn_contrib_conv2d_winograd_without_weight_transform_add_add_nn_relu_2_kernel_2:
.text.tvmgen_default_fused_nn_contrib_conv2d_winograd_without_weight_transform_add_add_nn_relu_2_kernel_2:
[----:B------:R-:W-:-:S02]  /*0000*/  MOV R1, c[0x0][0x28] ;  /* 0x00000a0000017a02 */ /* 0x000fc40000000f00 */
[----:B------:R-:W0:Y:S01]  /*0010*/  S2R R9, SR_CTAID.X ;  /* 0x0000000000097919 */ /* 0x000e220000002500 */
[----:B------:R-:W-:Y:S01]  /*0020*/  MOV R8, RZ ;  /* 0x000000ff00087202 */ /* 0x000fe20000000f00 */
[----:B------:R-:W-:Y:S02]  /*0030*/  ULDC.64 UR4, c[0x0][0x118] ;  /* 0x0000460000047ab9 */ /* 0x000fe40000000a00 */
[----:B------:R-:W0:Y:S02]  /*0040*/  S2R R2, SR_TID.X ;  /* 0x0000000000027919 */ /* 0x000e240000002100 */
[----:B0-----:R-:W-:-:S05]  /*0050*/  LEA R3, R9, R2, 0x7 ;  /* 0x0000000209037211 */ /* 0x001fca00078e38ff */
[----:B------:R-:W-:-:S04]  /*0060*/  IMAD R6, R9, -0x62, R3 ;  /* 0xffffff9e09067824 */ /* 0x000fc800078e0203 */
[----:B------:R-:W-:-:S04]  /*0070*/  IMAD.HI R0, R6, 0x5397829d, RZ ;  /* 0x5397829d06007827 */ /* 0x000fc800078e02ff */
[----:B------:R-:W-:Y:S01]  /*0080*/  IMAD R9, R9, -0x1c, R6 ;  /* 0xffffffe409097824 */ /* 0x000fe200078e0206 */
[----:B------:R-:W-:-:S03]  /*0090*/  SHF.R.U32.HI R5, RZ, 0x1f, R0 ;  /* 0x0000001fff057819 */ /* 0x000fc60000011600 */
[----:B------:R-:W-:Y:S01]  /*00a0*/  IMAD.HI R4, R9, -0x6db6db6d, R8 ;  /* 0x9249249309047827 */ /* 0x000fe200078e0208 */
[----:B------:R-:W-:-:S04]  /*00b0*/  LEA.HI.SX32 R5, R0, R5, 0x1c ;  /* 0x0000000500057211 */ /* 0x000fc800078fe2ff */
[----:B------:R-:W-:Y:S01]  /*00c0*/  SHF.R.U32.HI R13, RZ, 0x1f, R4 ;  /* 0x0000001fff0d7819 */ /* 0x000fe20000011604 */
[----:B------:R-:W-:Y:S01]  /*00d0*/  IMAD R7, R5, -0x31, R6 ;  /* 0xffffffcf05077824 */ /* 0x000fe200078e0206 */
[----:B------:R-:W-:Y:S01]  /*00e0*/  MOV R6, RZ ;  /* 0x000000ff00067202 */ /* 0x000fe20000000f00 */
[----:B------:R-:W-:Y:S01]  /*00f0*/  IMAD.HI R5, R3, 0x5397829d, RZ ;  /* 0x5397829d03057827 */ /* 0x000fe200078e02ff */
[----:B------:R-:W-:-:S03]  /*0100*/  LEA.HI.SX32 R13, R4, R13, 0x1e ;  /* 0x0000000d040d7211 */ /* 0x000fc600078ff2ff */
[----:B------:R-:W-:Y:S01]  /*0110*/  IMAD.HI R2, R7, -0x6db6db6d, R6 ;  /* 0x9249249307027827 */ /* 0x000fe200078e0206 */
[----:B------:R-:W-:-:S03]  /*0120*/  SHF.R.U32.HI R0, RZ, 0x1f, R5 ;  /* 0x0000001fff007819 */ /* 0x000fc60000011605 */
[----:B------:R-:W-:Y:S01]  /*0130*/  IMAD R13, R13, -0x7, R9 ;  /* 0xfffffff90d0d7824 */ /* 0x000fe200078e0209 */
[----:B------:R-:W-:Y:S02]  /*0140*/  SHF.R.U32.HI R11, RZ, 0x1f, R2 ;  /* 0x0000001fff0b7819 */ /* 0x000fe40000011602 */
[----:B------:R-:W-:Y:S02]  /*0150*/  LEA.HI.SX32 R5, R5, R0, 0x1c ;  /* 0x0000000005057211 */ /* 0x000fe400078fe2ff */
[----:B------:R-:W-:-:S03]  /*0160*/  LEA.HI.SX32 R11, R2, R11, 0x1e ;  /* 0x0000000b020b7211 */ /* 0x000fc600078ff2ff */
[--C-:B------:R-:W-:Y:S02]  /*0170*/  IMAD R0, R5, 0x31, R7.reuse ;  /* 0x0000003105007824 */ /* 0x100fe400078e0207 */
[----:B------:R-:W-:-:S05]  /*0180*/  IMAD R11, R11, 0x7, -R7 ;  /* 0x000000070b0b7824 */ /* 0x000fca00078e0a07 */
[----:B------:R-:W-:Y:S02]  /*0190*/  IADD3 R11, R11, R0, R13 ;  /* 0x000000000b0b7210 */ /* 0x000fe40007ffe00d */
[----:B------:R-:W-:Y:S02]  /*01a0*/  MOV R0, 0x4 ;  /* 0x0000000400007802 */ /* 0x000fe40000000f00 */
[----:B------:R-:W-:-:S03]  /*01b0*/  IADD3 R7, R11, 0x3100, RZ ;  /* 0x000031000b077810 */ /* 0x000fc60007ffe0ff */
[----:B------:R-:W-:-:S04]  /*01c0*/  IMAD.WIDE R10, R11, R0, c[0x0][0x168] ;  /* 0x00005a000b0a7625 */ /* 0x000fc800078e0200 */
[----:B------:R-:W-:Y:S01]  /*01d0*/  IMAD.WIDE R6, R7, R0, c[0x0][0x168] ;  /* 0x00005a0007067625 */ /* 0x000fe200078e0200 */
[----:B------:R0:W2:Y:S04]  /*01e0*/  LDG.E.CONSTANT R28, [R10.64] ;  /* 0x000000040a1c7981 */ /* 0x0000a8000c1e9900 */
[----:B------:R-:W3:Y:S04]  /*01f0*/  LDG.E.CONSTANT R27, [R6.64] ;  /* 0x00000004061b7981 */ /* 0x000ee8000c1e9900 */
[----:B------:R-:W4:Y:S04]  /*0200*/  LDG.E.CONSTANT R20, [R6.64+0x24c00] ;  /* 0x024c000406147981 */ /* 0x000f28000c1e9900 */
[----:B------:R-:W5:Y:S01]  /*0210*/  LDG.E.CONSTANT R17, [R6.64+0x31000] ;  /* 0x0310000406117981 */ /* 0x000f62000c1e9900 */
[----:B------:R-:W-:-:S03]  /*0220*/  MOV R2, RZ ;  /* 0x000000ff00027202 */ /* 0x000fc60000000f00 */
[----:B------:R-:W5:Y:S04]  /*0230*/  LDG.E.CONSTANT R26, [R6.64+0xc400] ;  /* 0x00c40004061a7981 */ /* 0x000f68000c1e9900 */
[----:B------:R1:W5:Y:S04]  /*0240*/  LDG.E.CONSTANT R8, [R6.64+0x3d400] ;  /* 0x03d4000406087981 */ /* 0x000368000c1e9900 */
[----:B------:R1:W5:Y:S01]  /*0250*/  LDG.E.CONSTANT R21, [R6.64+0x18800] ;  /* 0x0188000406157981 */ /* 0x000362000c1e9900 */
[----:B------:R-:W-:-:S03]  /*0260*/  IMAD.HI R2, R3, -0x6db6db6d, R2 ;  /* 0x9249249303027827 */ /* 0x000fc600078e0202 */
[----:B------:R1:W5:Y:S04]  /*0270*/  LDG.E.CONSTANT R18, [R6.64+0x49800] ;  /* 0x0498000406127981 */ /* 0x000368000c1e9900 */
[----:B------:R1:W5:Y:S04]  /*0280*/  LDG.E.CONSTANT R16, [R6.64+0x55c00] ;  /* 0x055c000406107981 */ /* 0x000368000c1e9900 */
[----:B0-----:R1:W5:Y:S01]  /*0290*/  LDG.E.CONSTANT R11, [R6.64+0x62000] ;  /* 0x06200004060b7981 */ /* 0x001362000c1e9900 */
[----:B------:R-:W-:-:S03]  /*02a0*/  SHF.R.U32.HI R3, RZ, 0x1f, R2 ;  /* 0x0000001fff037819 */ /* 0x000fc60000011602 */
[----:B------:R1:W5:Y:S01]  /*02b0*/  LDG.E.CONSTANT R10, [R6.64+0x6e400] ;  /* 0x06e40004060a7981 */ /* 0x000362000c1e9900 */
[----:B------:R-:W-:-:S03]  /*02c0*/  LEA.HI.SX32 R2, R2, R3, 0x1e ;  /* 0x0000000302027211 */ /* 0x000fc600078ff2ff */
[----:B------:R1:W5:Y:S02]  /*02d0*/  LDG.E.CONSTANT R9, [R6.64+0x7a800] ;  /* 0x07a8000406097981 */ /* 0x000364000c1e9900 */
[----:B------:R-:W-:Y:S02]  /*02e0*/  IMAD R13, R2, 0xe, R13 ;  /* 0x0000000e020d7824 */ /* 0x000fe400078e020d */
[----:B------:R1:W5:Y:S04]  /*02f0*/  LDG.E.CONSTANT R15, [R6.64+0x86c00] ;  /* 0x086c0004060f7981 */ /* 0x000368000c1e9900 */
[----:B------:R1:W5:Y:S01]  /*0300*/  LDG.E.CONSTANT R12, [R6.64+0x93000] ;  /* 0x09300004060c7981 */ /* 0x000362000c1e9900 */
[----:B------:R-:W-:Y:S01]  /*0310*/  IMAD.WIDE R4, R5, R0, c[0x0][0x170] ;  /* 0x00005c0005047625 */ /* 0x000fe200078e0200 */
[----:B------:R-:W-:-:S02]  /*0320*/  SHF.L.U32 R13, R13, 0x1, RZ ;  /* 0x000000010d0d7819 */ /* 0x000fc400000006ff */
[----:B------:R1:W5:Y:S04]  /*0330*/  LDG.E.CONSTANT R14, [R6.64+0x9f400] ;  /* 0x09f40004060e7981 */ /* 0x000368000c1e9900 */
[----:B------:R1:W5:Y:S01]  /*0340*/  LDG.E.CONSTANT R19, [R6.64+0xab800] ;  /* 0x0ab8000406137981 */ /* 0x000362000c1e9900 */
[----:B------:R-:W-:-:S03]  /*0350*/  IMAD.WIDE R2, R13, R0, c[0x0][0x178] ;  /* 0x00005e000d027625 */ /* 0x000fc600078e0200 */
[----:B------:R0:W5:Y:S04]  /*0360*/  LDG.E.CONSTANT R4, [R4.64] ;  /* 0x0000000404047981 */ /* 0x000168000c1e9900 */
[----:B------:R0:W5:Y:S04]  /*0370*/  LDG.E.CONSTANT R24, [R2.64] ;  /* 0x0000000402187981 */ /* 0x000168000c1e9900 */
[----:B------:R0:W5:Y:S04]  /*0380*/  LDG.E.CONSTANT R23, [R2.64+0x4] ;  /* 0x0000040402177981 */ /* 0x000168000c1e9900 */
[----:B------:R0:W5:Y:S04]  /*0390*/  LDG.E.CONSTANT R22, [R2.64+0x38] ;  /* 0x0000380402167981 */ /* 0x000168000c1e9900 */
[----:B------:R0:W5:Y:S01]  /*03a0*/  LDG.E.CONSTANT R25, [R2.64+0x3c] ;  /* 0x00003c0402197981 */ /* 0x000162000c1e9900 */
[----:B--2---:R-:W-:Y:S01]  /*03b0*/  FADD R28, RZ, R28 ;  /* 0x0000001cff1c7221 */ /* 0x004fe20000000000 */
[----:B---3--:R-:W-:-:S03]  /*03c0*/  FADD R29, RZ, -R27 ;  /* 0x8000001bff1d7221 */ /* 0x008fc60000000000 */
[----:B------:R-:W-:Y:S01]  /*03d0*/  FADD R27, R28, R27 ;  /* 0x0000001b1c1b7221 */ /* 0x000fe20000000000 */
[----:B----4-:R-:W-:Y:S01]  /*03e0*/  FADD R30, RZ, -R20 ;  /* 0x80000014ff1e7221 */ /* 0x010fe20000000000 */
[----:B-----5:R-:W-:-:S03]  /*03f0*/  FADD R31, RZ, R17 ;  /* 0x00000011ff1f7221 */ /* 0x020fc60000000000 */
[----:B0-----:R-:W-:Y:S01]  /*0400*/  FADD R5, -R17, R30 ;  /* 0x0000001e11057221 */ /* 0x001fe20000000100 */
[----:B-1----:R-:W-:Y:S01]  /*0410*/  FADD R6, R26, R29 ;  /* 0x0000001d1a067221 */ /* 0x002fe20000000000 */
[----:B------:R-:W-:Y:S01]  /*0420*/  FADD R27, R27, R26 ;  /* 0x0000001a1b1b7221 */ /* 0x000fe20000000000 */
[C---:B------:R-:W-:Y:S01]  /*0430*/  FADD R31, -R8.reuse, R31 ;  /* 0x0000001f081f7221 */ /* 0x040fe20000000100 */
[----:B------:R-:W-:Y:S02]  /*0440*/  FADD R5, -R8, R5 ;  /* 0x0000000508057221 */ /* 0x000fe40000000100 */
[----:B------:R-:W-:Y:S01]  /*0450*/  FADD R20, R27, R20 ;  /* 0x000000141b147221 */ /* 0x000fe20000000000 */
[----:B------:R-:W-:Y:S01]  /*0460*/  FADD R6, R6, R21 ;  /* 0x0000001506067221 */ /* 0x000fe20000000000 */
[----:B------:R-:W-:-:S03]  /*0470*/  FADD R26, -R18, R31 ;  /* 0x0000001f121a7221 */ /* 0x000fc60000000100 */
[----:B------:R-:W-:Y:S01]  /*0480*/  FADD R3, -R17, R6 ;  /* 0x0000000611037221 */ /* 0x000fe20000000100 */
[----:B------:R-:W-:Y:S01]  /*0490*/  FADD R17, R20, R17 ;  /* 0x0000001114117221 */ /* 0x000fe20000000000 */
[----:B------:R-:W-:Y:S02]  /*04a0*/  FADD R2, R16, R5 ;  /* 0x0000000510027221 */ /* 0x000fe40000000000 */
[----:B------:R-:W-:Y:S01]  /*04b0*/  FADD R3, R8, R3 ;  /* 0x0000000308037221 */ /* 0x000fe20000000000 */
[----:B------:R-:W-:Y:S01]  /*04c0*/  FADD R17, R17, R8 ;  /* 0x0000000811117221 */ /* 0x000fe20000000000 */
[C---:B------:R-:W-:Y:S01]  /*04d0*/  FADD R7, -R11.reuse, R26 ;  /* 0x0000001a0b077221 */ /* 0x040fe20000000100 */
[----:B------:R-:W-:Y:S01]  /*04e0*/  FADD R5, R11, R2 ;  /* 0x000000020b057221 */ /* 0x000fe20000000000 */
[----:B------:R-:W-:Y:S01]  /*04f0*/  FADD R18, R3, R18 ;  /* 0x0000001203127221 */ /* 0x000fe20000000000 */
[----:B------:R-:W-:Y:S01]  /*0500*/  FADD R16, R17, R16 ;  /* 0x0000001011107221 */ /* 0x000fe20000000000 */
[C---:B------:R-:W-:Y:S01]  /*0510*/  FADD R6, R10.reuse, R7 ;  /* 0x000000070a067221 */ /* 0x040fe20000000000 */
[----:B------:R-:W-:Y:S01]  /*0520*/  FADD R2, R10, R5 ;  /* 0x000000050a027221 */ /* 0x000fe20000000000 */
[----:B------:R-:W-:Y:S01]  /*0530*/  FADD R3, -R11, R18 ;  /* 0x000000120b037221 */ /* 0x000fe20000000100 */
[----:B------:R-:W-:Y:S01]  /*0540*/  FADD R11, R16, R11 ;  /* 0x0000000b100b7221 */ /* 0x000fe20000000000 */
[----:B------:R-:W-:-:S03]  /*0550*/  FADD R5, R9, R6 ;  /* 0x0000000609057221 */ /* 0x000fc60000000000 */
[----:B------:R-:W-:Y:S01]  /*0560*/  FADD R11, R11, R10 ;  /* 0x0000000a0b0b7221 */ /* 0x000fe20000000000 */
[----:B------:R-:W-:Y:S01]  /*0570*/  FADD R15, R2, R15 ;  /* 0x0000000f020f7221 */ /* 0x000fe20000000000 */
[----:B------:R-:W-:Y:S01]  /*0580*/  FADD R2, R10, R3 ;  /* 0x000000030a027221 */ /* 0x000fe20000000000 */
[----:B------:R-:W-:Y:S02]  /*0590*/  FADD R5, -R12, R5 ;  /* 0x000000050c057221 */ /* 0x000fe40000000100 */
[----:B------:R-:W-:Y:S01]  /*05a0*/  FADD R15, R15, R12 ;  /* 0x0000000c0f0f7221 */ /* 0x000fe20000000000 */
[----:B------:R-:W-:Y:S01]  /*05b0*/  FADD R9, R2, R9 ;  /* 0x0000000902097221 */ /* 0x000fe20000000000 */
[----:B------:R-:W-:Y:S02]  /*05c0*/  FADD R6, R14, R5 ;  /* 0x000000050e067221 */ /* 0x000fe40000000000 */
[----:B------:R-:W-:Y:S02]  /*05d0*/  FADD R15, R15, R14 ;  /* 0x0000000e0f0f7221 */ /* 0x000fe40000000000 */
[----:B------:R-:W-:Y:S01]  /*05e0*/  FADD R19, R6, R19 ;  /* 0x0000001306137221 */ /* 0x000fe20000000000 */
[--C-:B------:R-:W-:Y:S01]  /*05f0*/  FADD R11, R11, R4.reuse ;  /* 0x000000040b0b7221 */ /* 0x100fe20000000000 */
[--C-:B------:R-:W-:Y:S01]  /*0600*/  FADD R2, R9, R4.reuse ;  /* 0x0000000409027221 */ /* 0x100fe20000000000 */
[--C-:B------:R-:W-:Y:S01]  /*0610*/  FADD R15, R15, R4.reuse ;  /* 0x000000040f0f7221 */ /* 0x100fe20000000000 */
[----:B------:R-:W-:Y:S01]  /*0620*/  FADD R4, R19, R4 ;  /* 0x0000000413047221 */ /* 0x000fe20000000000 */
[----:B------:R-:W-:Y:S01]  /*0630*/  FADD R11, R11, R24 ;  /* 0x000000180b0b7221 */ /* 0x000fe20000000000 */
[----:B------:R-:W-:Y:S01]  /*0640*/  FADD R23, R2, R23 ;  /* 0x0000001702177221 */ /* 0x000fe20000000000 */
[----:B------:R-:W-:-:S03]  /*0650*/  IMAD.WIDE R2, R13, R0, c[0x0][0x160] ;  /* 0x000058000d027625 */ /* 0x000fc600078e0200 */
[----:B------:R-:W-:Y:S01]  /*0660*/  FMNMX R11, RZ, R11, !PT ;  /* 0x0000000bff0b7209 */ /* 0x000fe20007800000 */
[----:B------:R-:W-:Y:S01]  /*0670*/  FADD R15, R15, R22 ;  /* 0x000000160f0f7221 */ /* 0x000fe20000000000 */
[----:B------:R-:W-:-:S03]  /*0680*/  FMNMX R23, RZ, R23, !PT ;  /* 0x00000017ff177209 */ /* 0x000fc60007800000 */
[----:B------:R-:W-:Y:S01]  /*0690*/  STG.E [R2.64], R11 ;  /* 0x0000000b02007986 */ /* 0x000fe2000c101904 */
[----:B------:R-:W-:Y:S01]  /*06a0*/  FADD R4, R4, R25 ;  /* 0x0000001904047221 */ /* 0x000fe20000000000 */
[----:B------:R-:W-:Y:S02]  /*06b0*/  FMNMX R15, RZ, R15, !PT ;  /* 0x0000000fff0f7209 */ /* 0x000fe40007800000 */
[----:B------:R-:W-:Y:S02]  /*06c0*/  STG.E [R2.64+0x4], R23 ;  /* 0x0000041702007986 */ /* 0x000fe4000c101904 */
[----:B------:R-:W-:Y:S02]  /*06d0*/  FMNMX R5, RZ, R4, !PT ;  /* 0x00000004ff057209 */ /* 0x000fe40007800000 */
[----:B------:R-:W-:Y:S04]  /*06e0*/  STG.E [R2.64+0x38], R15 ;  /* 0x0000380f02007986 */ /* 0x000fe8000c101904 */
[----:B------:R-:W-:Y:S01]  /*06f0*/  STG.E [R2.64+0x3c], R5 ;  /* 0x00003c0502007986 */ /* 0x000fe2000c101904 */
[----:B------:R-:W-:Y:S05]  /*0700*/  EXIT ;  /* 0x000000000000794d */ /* 0x000fea0003800000 */
.L_x_13:
        /* <DEDUP_REMOVED lines=15> */
.L_x_95:


//--------------------- .text.tvmgen_default_fused_nn_conv2d_add_kernel --------------------------
	.section	.text.tvmgen_default_fused_nn_conv2d_add_kernel,"ax",@progbits
	.sectionflags	@"SHF_BARRIERS=1"
	.sectioninfo	@"SHI_REGISTERS=40"
	.align	128
        .global         tvmgen_default_fused_nn_conv2d_add_kernel
        .type           tvmgen_default_fused_nn_conv2d_add_kernel,@function
        .size           tvmgen_default_fused_nn_conv2d_add_kernel,(.L_x_96 - tvmgen_default_fused_nn_conv2d_add_kernel)
        .other          tvmgen_default_fused_nn_conv2d_add_kernel,@"STO_CUDA_ENTRY STV_DEFAULT"
tvmgen_default_fused_nn_conv2d_add_kernel:
.text.tvmgen_default_fused_nn_conv2d_add_kernel:
[----:B------:R-:W-:-:S02]  /*0000*/  MOV R1, c[0x0][0x28] ;  /* 0x00000a0000017a02 */ /* 0x000fc40000000f00 */
[----:B------:R-:W0:Y:S01]  /*0010*/  S2R R0, SR_TID.Z ;  /* 0x0000000000007919 */ /* 0x000e220000002300 */
[----:B------:R-:W-:Y:S01]  /*0020*/  MOV R33, RZ ;  /* 0x000000ff00217202 */ /* 0x000fe20000000f00 */
[----:B------:R-:W-:Y:S01]  /*0030*/  ULDC.64 UR4, c[0x0][0x118] ;  /* 0x0000460000047ab9 */ /* 0x000fe20000000a00 */
[----:B------:R-:W-:Y:S01]  /*0040*/  MOV R35, RZ ;  /* 0x000000ff00237202 */ /* 0x000fe20000000f00 */
[----:B------:R-:W0:Y:S01]  /*0050*/  S2R R3, SR_TID.X ;  /* 0x0000000000037919 */ /* 0x000e220000002100 */
[----:B------:R-:W-:Y:S02]  /*0060*/  MOV R31, RZ ;  /* 0x000000ff001f7202 */ /* 0x000fe40000000f00 */
[----:B------:R-:W-:Y:S01]  /*0070*/  MOV R37, RZ ;  /* 0x000000ff00257202 */ /* 0x000fe20000000f00 */
[----:B------:R-:W1:Y:S01]  /*0080*/  S2R R13, SR_CTAID.Z ;  /* 0x00000000000d7919 */ /* 0x000e620000002700 */
[--C-:B0-----:R-:W-:Y:S01]  /*0090*/  IMAD R28, R0, 0xe, R3.reuse ;  /* 0x0000000e001c7824 */ /* 0x101fe200078e0203 */
[----:B------:R-:W-:Y:S01]  /*00a0*/  SHF.R.S32.HI R5, RZ, 0x1, R3 ;  /* 0x00000001ff057819 */ /* 0x000fe20000011403 */
[C---:B------:R-:W-:Y:S01]  /*00b0*/  IMAD R24, R3.reuse, 0xc, RZ ;  /* 0x0000000c03187824 */ /* 0x040fe200078e02ff */
[----:B------:R-:W-:-:S02]  /*00c0*/  LEA R23, R3, R3, 0x1 ;  /* 0x0000000303177211 */ /* 0x000fc400078e08ff */
[----:B------:R-:W-:Y:S01]  /*00d0*/  SHF.L.U32 R28, R28, 0x1, RZ ;  /* 0x000000011c1c7819 */ /* 0x000fe200000006ff */
[----:B------:R-:W-:Y:S01]  /*00e0*/  IMAD R5, R0, 0x7, R5 ;  /* 0x0000000700057824 */ /* 0x000fe200078e0205 */
[----:B------:R-:W-:Y:S02]  /*00f0*/  LEA.HI.SX32 R6, R23, R0, 0x1b ;  /* 0x0000000017067211 */ /* 0x000fe400078fdaff */
[C---:B------:R-:W-:Y:S01]  /*0100*/  IADD3 R25, R28.reuse, 0x1, RZ ;  /* 0x000000011c197810 */ /* 0x040fe20007ffe0ff */
[----:B------:R-:W-:Y:S01]  /*0110*/  IMAD.HI R2, R28, 0x94f2095, RZ ;  /* 0x094f20951c027827 */ /* 0x000fe200078e02ff */
[----:B------:R-:W-:Y:S02]  /*0120*/  ISETP.GT.AND P3, PT, R5, 0xdb, PT ;  /* 0x000000db0500780c */ /* 0x000fe40003f64270 */
[----:B------:R-:W-:Y:S01]  /*0130*/  ISETP.GE.AND P0, PT, R6, 0x20, PT ;  /* 0x000000200600780c */ /* 0x000fe20003f06270 */
[----:B------:R-:W-:Y:S01]  /*0140*/  IMAD.HI R4, R25, 0x94f2095, RZ ;  /* 0x094f209519047827 */ /* 0x000fe200078e02ff */
[----:B------:R-:W-:-:S02]  /*0150*/  SHF.R.U32.HI R5, RZ, 0x1f, R2 ;  /* 0x0000001fff057819 */ /* 0x000fc40000011602 */
[----:B------:R-:W-:Y:S02]  /*0160*/  IADD3 R21, R23, 0x1, RZ ;  /* 0x0000000117157810 */ /* 0x000fe40007ffe0ff */
[CC--:B------:R-:W-:Y:S02]  /*0170*/  LEA.HI.SX32 R9, R2.reuse, R5.reuse, 0x1b ;  /* 0x0000000502097211 */ /* 0x0c0fe400078fdaff */
[----:B------:R-:W-:Y:S02]  /*0180*/  LEA.HI.SX32 R5, R2, R5, 0x1f ;  /* 0x0000000502057211 */ /* 0x000fe400078ffaff */
[----:B------:R-:W-:Y:S01]  /*0190*/  SHF.R.U32.HI R11, RZ, 0x1f, R4 ;  /* 0x0000001fff0b7819 */ /* 0x000fe20000011604 */
[--C-:B------:R-:W-:Y:S01]  /*01a0*/  IMAD R9, R9, -0x370, R28.reuse ;  /* 0xfffffc9009097824 */ /* 0x100fe200078e021c */
[----:B------:R-:W-:Y:S01]  /*01b0*/  LEA.HI.SX32 R8, R21, R0, 0x1b ;  /* 0x0000000015087211 */ /* 0x000fe200078fdaff */
[----:B------:R-:W-:Y:S01]  /*01c0*/  IMAD R28, R5, -0x37, R28 ;  /* 0xffffffc9051c7824 */ /* 0x000fe200078e021c */
[----:B------:R-:W-:Y:S01]  /*01d0*/  LEA.HI.SX32 R6, R4, R11, 0x1b ;  /* 0x0000000b04067211 */ /* 0x000fe200078fdaff */
[----:B------:R-:W-:Y:S01]  /*01e0*/  IMAD.HI R9, R9, 0x94f2095, RZ ;  /* 0x094f209509097827 */ /* 0x000fe200078e02ff */
[----:B------:R-:W-:-:S02]  /*01f0*/  IADD3 R7, R23, 0x2, RZ ;  /* 0x0000000217077810 */ /* 0x000fc40007ffe0ff */
[----:B------:R-:W-:Y:S01]  /*0200*/  ISETP.GE.AND P2, PT, R8, 0x20, PT ;  /* 0x000000200800780c */ /* 0x000fe20003f46270 */
[----:B------:R-:W-:Y:S01]  /*0210*/  IMAD R6, R6, -0x370, R25 ;  /* 0xfffffc9006067824 */ /* 0x000fe200078e0219 */
[----:B------:R-:W-:Y:S02]  /*0220*/  SHF.R.S32.HI R2, RZ, 0x1, R9 ;  /* 0x00000001ff027819 */ /* 0x000fe40000011409 */
[----:B------:R-:W-:Y:S01]  /*0230*/  LEA.HI.SX32 R8, R7, R0, 0x1b ;  /* 0x0000000007087211 */ /* 0x000fe200078fdaff */
[----:B------:R-:W-:Y:S01]  /*0240*/  IMAD.HI R6, R6, 0x94f2095, RZ ;  /* 0x094f209506067827 */ /* 0x000fe200078e02ff */
[----:B------:R-:W-:Y:S02]  /*0250*/  LEA.HI R29, R9, R2, RZ, 0x1 ;  /* 0x00000002091d7211 */ /* 0x000fe400078f08ff */
[----:B------:R-:W0:Y:S01]  /*0260*/  S2R R2, SR_CTAID.Y ;  /* 0x0000000000027919 */ /* 0x000e220000002600 */
[----:B------:R-:W-:Y:S02]  /*0270*/  LEA.HI.SX32 R4, R4, R11, 0x1f ;  /* 0x0000000b04047211 */ /* 0x000fe400078ffaff */
[----:B------:R-:W-:-:S02]  /*0280*/  ISETP.GE.AND P1, PT, R8, 0x20, PT ;  /* 0x000000200800780c */ /* 0x000fc40003f26270 */
[----:B------:R-:W-:Y:S01]  /*0290*/  SHF.R.S32.HI R11, RZ, 0x1, R6 ;  /* 0x00000001ff0b7819 */ /* 0x000fe20000011406 */
[----:B------:R-:W-:Y:S01]  /*02a0*/  IMAD R25, R4, -0x37, R25 ;  /* 0xffffffc904197824 */ /* 0x000fe200078e0219 */
[----:B------:R-:W-:Y:S02]  /*02b0*/  SHF.L.U32 R27, R3, 0x3, RZ ;  /* 0x00000003031b7819 */ /* 0x000fe400000006ff */
[----:B------:R-:W-:Y:S02]  /*02c0*/  SHF.L.U32 R22, R21, 0x2, RZ ;  /* 0x0000000215167819 */ /* 0x000fe400000006ff */
[----:B------:R-:W-:Y:S01]  /*02d0*/  SHF.L.U32 R20, R7, 0x2, RZ ;  /* 0x0000000207147819 */ /* 0x000fe200000006ff */
[----:B------:R-:W-:Y:S01]  /*02e0*/  IMAD R27, R0, 0x70, R27 ;  /* 0x00000070001b7824 */ /* 0x000fe200078e021b */
[----:B------:R-:W-:Y:S02]  /*02f0*/  LEA.HI R26, R6, R11, RZ, 0x1 ;  /* 0x0000000b061a7211 */ /* 0x000fe400078f08ff */
[----:B------:R-:W-:-:S02]  /*0300*/  LEA R30, R0, R23, 0x5 ;  /* 0x00000017001e7211 */ /* 0x000fc400078e28ff */
[C---:B------:R-:W-:Y:S02]  /*0310*/  ISETP.LT.AND P0, PT, R23.reuse, 0x20, !P0 ;  /* 0x000000201700780c */ /* 0x040fe40004701270 */
[C---:B------:R-:W-:Y:S02]  /*0320*/  ISETP.LT.AND P2, PT, R23.reuse, 0x1f, !P2 ;  /* 0x0000001f1700780c */ /* 0x040fe40005741270 */
[----:B------:R-:W-:Y:S02]  /*0330*/  ISETP.LT.AND P1, PT, R23, 0x1e, !P1 ;  /* 0x0000001e1700780c */ /* 0x000fe40004f21270 */
[----:B------:R-:W-:Y:S02]  /*0340*/  MOV R5, RZ ;  /* 0x000000ff00057202 */ /* 0x000fe40000000f00 */
[----:B-1----:R-:W-:Y:S02]  /*0350*/  LEA R4, R13, R0, 0x5 ;  /* 0x000000000d047211 */ /* 0x002fe400078e28ff */
[----:B------:R-:W-:-:S02]  /*0360*/  LEA R6, R0, 0xdc0, 0x6 ;  /* 0x00000dc000067811 */ /* 0x000fc400078e30ff */
[----:B------:R-:W-:Y:S02]  /*0370*/  LOP3.LUT R23, R23, 0xf, RZ, 0xc0, !PT ;  /* 0x0000000f17177812 */ /* 0x000fe400078ec0ff */
[----:B------:R-:W-:Y:S02]  /*0380*/  LOP3.LUT R24, R24, 0xffffffc0, RZ, 0xc0, !PT ;  /* 0xffffffc018187812 */ /* 0x000fe400078ec0ff */
[----:B------:R-:W-:Y:S02]  /*0390*/  LOP3.LUT R21, R21, 0xf, RZ, 0xc0, !PT ;  /* 0x0000000f15157812 */ /* 0x000fe400078ec0ff */
[----:B------:R-:W-:Y:S02]  /*03a0*/  LOP3.LUT R7, R7, 0xf, RZ, 0xc0, !PT ;  /* 0x0000000f07077812 */ /* 0x000fe400078ec0ff */
[----:B------:R-:W-:Y:S02]  /*03b0*/  LOP3.LUT R22, R22, 0xffffffc0, RZ, 0xc0, !PT ;  /* 0xffffffc016167812 */ /* 0x000fe400078ec0ff */
[----:B0-----:R-:W-:-:S02]  /*03c0*/  LOP3.LUT R20, R20, 0xffffffc0, RZ, 0xc0, !PT ;  /* 0xffffffc014147812 */ /* 0x001fc400078ec0ff */
.L_x_14:
[----:B------:R-:W-:Y:S01]  /*03d0*/  @!P3 IMAD R8, R5, 0x1c0, R2 ;  /* 0x000001c00508b824 */ /* 0x000fe200078e0202 */
[----:B------:R-:W-:Y:S01]  /*03e0*/  LEA R9, R4, R5, 0x3 ;  /* 0x0000000504097211 */ /* 0x000fe200078e18ff */
[----:B------:R-:W-:Y:S06]  /*03f0*/  BAR.SYNC 0x0 ;  /* 0x0000000000007b1d */ /* 0x000fec0000000000 */
[----:B------:R-:W-:Y:S01]  /*0400*/  @!P3 IMAD R8, R8, 0x70, RZ ;  /* 0x000000700808b824 */ /* 0x000fe200078e02ff */
[----:B------:R-:W-:-:S02]  /*0410*/  SHF.L.U32 R18, R9, 0x4, RZ ;  /* 0x0000000409127819 */ /* 0x000fc400000006ff */
[----:B------:R-:W-:Y:S02]  /*0420*/  @!P3 MOV R12, 0x4 ;  /* 0x00000004000cb802 */ /* 0x000fe40000000f00 */
[-C--:B------:R-:W-:Y:S02]  /*0430*/  @!P3 IADD3 R14, R28, R8.reuse, RZ ;  /* 0x000000081c0eb210 */ /* 0x080fe40007ffe0ff */
[----:B------:R-:W-:Y:S02]  /*0440*/  @!P3 IADD3 R13, R25, R8, RZ ;  /* 0x00000008190db210 */ /* 0x000fe40007ffe0ff */
[-C--:B------:R-:W-:Y:S01]  /*0450*/  @P0 IADD3 R11, R24, R18.reuse, R23 ;  /* 0x00000012180b0210 */ /* 0x080fe20007ffe017 */
[----:B------:R-:W-:Y:S01]  /*0460*/  @!P3 IMAD R15, R29, 0xc40, R14 ;  /* 0x00000c401d0fb824 */ /* 0x000fe200078e020e */
[-C--:B------:R-:W-:Y:S01]  /*0470*/  @P2 IADD3 R9, R22, R18.reuse, R21 ;  /* 0x0000001216092210 */ /* 0x080fe20007ffe015 */
[----:B------:R-:W-:Y:S01]  /*0480*/  @!P3 IMAD R13, R26, 0xc40, R13 ;  /* 0x00000c401a0db824 */ /* 0x000fe200078e020d */
[----:B------:R-:W-:Y:S01]  /*0490*/  @P1 IADD3 R18, R20, R18, R7 ;  /* 0x0000001214121210 */ /* 0x000fe20007ffe007 */
[----:B------:R-:W-:Y:S01]  /*04a0*/  @!P3 IMAD.WIDE R14, R15, R12, c[0x0][0x168] ;  /* 0x00005a000f0eb625 */ /* 0x000fe200078e020c */
[----:B------:R-:W-:-:S02]  /*04b0*/  @P1 MOV R19, 0x4 ;  /* 0x0000000400131802 */ /* 0x000fc40000000f00 */
[----:B------:R-:W-:Y:S02]  /*04c0*/  @P0 MOV R10, 0x4 ;  /* 0x00000004000a0802 */ /* 0x000fe40000000f00 */
[----:B------:R-:W-:Y:S01]  /*04d0*/  @P2 MOV R8, 0x4 ;  /* 0x0000000400082802 */ /* 0x000fe20000000f00 */
[----:B------:R-:W-:Y:S01]  /*04e0*/  @!P3 IMAD.WIDE R12, R13, R12, c[0x0][0x168] ;  /* 0x00005a000d0cb625 */ /* 0x000fe200078e020c */
[----:B------:R-:W2:Y:S03]  /*04f0*/  @!P3 LDG.E.CONSTANT R16, [R14.64] ;  /* 0x000000040e10b981 */ /* 0x000ea6000c1e9900 */
[----:B------:R-:W-:Y:S01]  /*0500*/  @P1 IMAD.WIDE R18, R18, R19, c[0x0][0x170] ;  /* 0x00005c0012121625 */ /* 0x000fe200078e0213 */
[----:B------:R-:W2:Y:S03]  /*0510*/  @!P3 LDG.E.CONSTANT R17, [R12.64] ;  /* 0x000000040c11b981 */ /* 0x000ea6000c1e9900 */
[----:B------:R-:W-:-:S02]  /*0520*/  @P0 IMAD.WIDE R10, R11, R10, c[0x0][0x170] ;  /* 0x00005c000b0a0625 */ /* 0x000fc400078e020a */
[----:B------:R-:W3:Y:S02]  /*0530*/  @P1 LDG.E.CONSTANT R19, [R18.64] ;  /* 0x0000000412131981 */ /* 0x000ee4000c1e9900 */
[----:B------:R-:W-:Y:S02]  /*0540*/  @P2 IMAD.WIDE R8, R9, R8, c[0x0][0x170] ;  /* 0x00005c0009082625 */ /* 0x000fe400078e0208 */
[----:B------:R-:W4:Y:S04]  /*0550*/  @P0 LDG.E.CONSTANT R32, [R10.64] ;  /* 0x000000040a200981 */ /* 0x000f28000c1e9900 */
[----:B------:R-:W5:Y:S04]  /*0560*/  @P2 LDG.E.CONSTANT R34, [R8.64] ;  /* 0x0000000408222981 */ /* 0x000f68000c1e9900 */
[----:B--2---:R-:W-:Y:S04]  /*0570*/  @!P3 STS.64 [R27], R16 ;  /* 0x000000101b00b388 */ /* 0x004fe80000000a00 */
[----:B---3--:R-:W-:Y:S04]  /*0580*/  @P1 STS [R30.X4+0xdc8], R19 ;  /* 0x000dc8131e001388 */ /* 0x008fe80000004800 */
[----:B----4-:R-:W-:Y:S04]  /*0590*/  @P0 STS [R30.X4+0xdc0], R32 ;  /* 0x000dc0201e000388 */ /* 0x010fe80000004800 */
[----:B-----5:R-:W-:Y:S04]  /*05a0*/  @P2 STS [R30.X4+0xdc4], R34 ;  /* 0x000dc4221e002388 */ /* 0x020fe80000004800 */
[----:B------:R-:W-:Y:S06]  /*05b0*/  BAR.SYNC 0x0 ;  /* 0x0000000000007b1d */ /* 0x000fec0000000000 */
[----:B------:R-:W-:Y:S04]  /*05c0*/  LDS R36, [R3.X8] ;  /* 0x0000000003247984 */ /* 0x000fe80000008800 */
[----:B------:R-:W0:Y:S04]  /*05d0*/  LDS.128 R12, [R6] ;  /* 0x00000000060c7984 */ /* 0x000e280000000c00 */
[----:B------:R-:W1:Y:S04]  /*05e0*/  LDS.128 R8, [R6+0x800] ;  /* 0x0008000006087984 */ /* 0x000e680000000c00 */
[----:B------:R-:W2:Y:S04]  /*05f0*/  LDS R32, [R3.X8+0x70] ;  /* 0x0000700003207984 */ /* 0x000ea80000008800 */
[----:B------:R-:W3:Y:S04]  /*0600*/  LDS R17, [R3.X8+0xdc] ;  /* 0x0000dc0003117984 */ /* 0x000ee80000008800 */
[----:B------:R-:W-:Y:S01]  /*0610*/  LDS R19, [R3.X8+0x228] ;  /* 0x0002280003137984 */ /* 0x000fe20000008800 */
[----:B0-----:R-:W-:-:S03]  /*0620*/  FFMA R18, R12, R36, R33 ;  /* 0x000000240c127223 */ /* 0x001fc60000000021 */
[----:B------:R-:W0:Y:S01]  /*0630*/  LDS R33, [R3.X8+0x14c] ;  /* 0x00014c0003217984 */ /* 0x000e220000008800 */
[----:B-1----:R-:W-:-:S03]  /*0640*/  FFMA R16, R36, R8, R31 ;  /* 0x0000000824107223 */ /* 0x002fc6000000001f */
[----:B------:R-:W1:Y:S01]  /*0650*/  LDS R31, [R3.X8+0x1b8] ;  /* 0x0001b800031f7984 */ /* 0x000e620000008800 */
[-C--:B--2---:R-:W-:Y:S01]  /*0660*/  FFMA R12, R12, R32.reuse, R35 ;  /* 0x000000200c0c7223 */ /* 0x084fe20000000023 */
[----:B------:R-:W-:Y:S02]  /*0670*/  FFMA R34, R8, R32, R37 ;  /* 0x0000002008227223 */ /* 0x000fe40000000025 */
[----:B------:R-:W2:Y:S04]  /*0680*/  LDS R32, [R3.X8+0x294] ;  /* 0x0002940003207984 */ /* 0x000ea80000008800 */
[----:B------:R-:W4:Y:S01]  /*0690*/  LDS R8, [R3.X8+0x304] ;  /* 0x0003040003087984 */ /* 0x000f220000008800 */
[C---:B---3--:R-:W-:Y:S01]  /*06a0*/  FFMA R18, R17.reuse, R13, R18 ;  /* 0x0000000d11127223 */ /* 0x048fe20000000012 */
[----:B------:R-:W-:Y:S01]  /*06b0*/  FFMA R17, R17, R9, R16 ;  /* 0x0000000911117223 */ /* 0x000fe20000000010 */
[C---:B0-----:R-:W-:Y:S01]  /*06c0*/  FFMA R12, R33.reuse, R13, R12 ;  /* 0x0000000d210c7223 */ /* 0x041fe2000000000c */
[----:B------:R-:W-:-:S02]  /*06d0*/  FFMA R9, R33, R9, R34 ;  /* 0x0000000921097223 */ /* 0x000fc40000000022 */
[----:B------:R-:W-:Y:S01]  /*06e0*/  LDS R33, [R3.X8+0x3e0] ;  /* 0x0003e00003217984 */ /* 0x000fe20000008800 */
[-C--:B------:R-:W-:Y:S01]  /*06f0*/  FFMA R13, R19, R14.reuse, R12 ;  /* 0x0000000e130d7223 */ /* 0x080fe2000000000c */
[C---:B-1----:R-:W-:Y:S01]  /*0700*/  FFMA R35, R31.reuse, R14, R18 ;  /* 0x0000000e1f237223 */ /* 0x042fe20000000012 */
[-C--:B------:R-:W-:Y:S01]  /*0710*/  FFMA R16, R31, R10.reuse, R17 ;  /* 0x0000000a1f107223 */ /* 0x080fe20000000011 */
[----:B------:R-:W-:Y:S02]  /*0720*/  FFMA R9, R19, R10, R9 ;  /* 0x0000000a13097223 */ /* 0x000fe40000000009 */
[C---:B--2---:R-:W-:Y:S01]  /*0730*/  FFMA R35, R32.reuse, R15, R35 ;  /* 0x0000000f20237223 */ /* 0x044fe20000000023 */
[----:B------:R-:W-:Y:S02]  /*0740*/  FFMA R31, R32, R11, R16 ;  /* 0x0000000b201f7223 */ /* 0x000fe40000000010 */
[----:B------:R-:W-:Y:S01]  /*0750*/  LDS R32, [R3.X8+0x370] ;  /* 0x0003700003207984 */ /* 0x000fe20000008800 */
[----:B----4-:R-:W-:-:S03]  /*0760*/  FFMA R10, R8, R15, R13 ;  /* 0x0000000f080a7223 */ /* 0x010fc6000000000d */
[----:B------:R-:W0:Y:S04]  /*0770*/  LDS.128 R12, [R6+0x10] ;  /* 0x00001000060c7984 */ /* 0x000e280000000c00 */
[----:B------:R-:W1:Y:S01]  /*0780*/  LDS.128 R16, [R6+0x810] ;  /* 0x0008100006107984 */ /* 0x000e620000000c00 */
[----:B------:R-:W-:-:S03]  /*0790*/  FFMA R11, R8, R11, R9 ;  /* 0x0000000b080b7223 */ /* 0x000fc60000000009 */
[----:B------:R-:W2:Y:S01]  /*07a0*/  LDS R9, [R3.X8+0x44c] ;  /* 0x00044c0003097984 */ /* 0x000ea20000008800 */
[C---:B0-----:R-:W-:Y:S01]  /*07b0*/  FFMA R8, R12.reuse, R32, R35 ;  /* 0x000000200c087223 */ /* 0x041fe20000000023 */
[-C--:B------:R-:W-:Y:S01]  /*07c0*/  FFMA R12, R12, R33.reuse, R10 ;  /* 0x000000210c0c7223 */ /* 0x080fe2000000000a */
[----:B-1----:R-:W-:Y:S01]  /*07d0*/  FFMA R34, R16, R33, R11 ;  /* 0x0000002110227223 */ /* 0x002fe2000000000b */
[----:B------:R-:W-:Y:S01]  /*07e0*/  FFMA R10, R32, R16, R31 ;  /* 0x00000010200a7223 */ /* 0x000fe2000000001f */
[----:B------:R-:W0:Y:S04]  /*07f0*/  LDS R33, [R3.X8+0x4bc] ;  /* 0x0004bc0003217984 */ /* 0x000e280000008800 */
[----:B------:R-:W1:Y:S04]  /*0800*/  LDS R31, [R3.X8+0x528] ;  /* 0x00052800031f7984 */ /* 0x000e680000008800 */
[----:B------:R-:W3:Y:S04]  /*0810*/  LDS R11, [R3.X8+0x598] ;  /* 0x00059800030b7984 */ /* 0x000ee80000008800 */
[----:B------:R-:W4:Y:S04]  /*0820*/  LDS R32, [R3.X8+0x604] ;  /* 0x0006040003207984 */ /* 0x000f280000008800 */
[----:B------:R-:W5:Y:S01]  /*0830*/  LDS R16, [R3.X8+0x674] ;  /* 0x0006740003107984 */ /* 0x000f620000008800 */
[C---:B--2---:R-:W-:Y:S01]  /*0840*/  FFMA R8, R9.reuse, R13, R8 ;  /* 0x0000000d09087223 */ /* 0x044fe20000000008 */
[----:B------:R-:W-:Y:S01]  /*0850*/  FFMA R9, R9, R17, R10 ;  /* 0x0000001109097223 */ /* 0x000fe2000000000a */
[C---:B0-----:R-:W-:Y:S01]  /*0860*/  FFMA R12, R33.reuse, R13, R12 ;  /* 0x0000000d210c7223 */ /* 0x041fe2000000000c */
[----:B------:R-:W-:Y:S01]  /*0870*/  FFMA R17, R33, R17, R34 ;  /* 0x0000001121117223 */ /* 0x000fe20000000022 */
[C---:B-1----:R-:W-:Y:S01]  /*0880*/  FFMA R35, R31.reuse, R14, R8 ;  /* 0x0000000e1f237223 */ /* 0x042fe20000000008 */
[----:B------:R-:W-:-:S02]  /*0890*/  FFMA R8, R31, R18, R9 ;  /* 0x000000121f087223 */ /* 0x000fc40000000009 */
[----:B------:R-:W-:Y:S01]  /*08a0*/  LDS R31, [R3.X8+0x750] ;  /* 0x00075000031f7984 */ /* 0x000fe20000008800 */
[C---:B---3--:R-:W-:Y:S01]  /*08b0*/  FFMA R9, R11.reuse, R14, R12 ;  /* 0x0000000e0b097223 */ /* 0x048fe2000000000c */
[----:B------:R-:W-:Y:S01]  /*08c0*/  FFMA R17, R11, R18, R17 ;  /* 0x000000120b117223 */ /* 0x000fe20000000011 */
[C---:B----4-:R-:W-:Y:S01]  /*08d0*/  FFMA R35, R32.reuse, R15, R35 ;  /* 0x0000000f20237223 */ /* 0x050fe20000000023 */
[----:B------:R-:W-:Y:S02]  /*08e0*/  FFMA R33, R32, R19, R8 ;  /* 0x0000001320217223 */ /* 0x000fe40000000008 */
[----:B------:R-:W-:Y:S01]  /*08f0*/  LDS R32, [R3.X8+0x6e0] ;  /* 0x0006e00003207984 */ /* 0x000fe20000008800 */
[----:B-----5:R-:W-:-:S03]  /*0900*/  FFMA R18, R16, R15, R9 ;  /* 0x0000000f10127223 */ /* 0x020fc60000000009 */
        /* <DEDUP_REMOVED lines=16> */
[----:B------:R-:W-:-:S02]  /*0a10*/  FFMA R34, R33, R13, R34 ;  /* 0x0000000d21227223 */ /* 0x000fc40000000022 */
[----:B------:R-:W-:Y:S01]  /*0a20*/  LDS R13, [R3.X8+0xac0] ;  /* 0x000ac000030d7984 */ /* 0x000fe20000008800 */
[C---:B-1----:R-:W-:Y:S01]  /*0a30*/  FFMA R33, R31.reuse, R10, R16 ;  /* 0x0000000a1f217223 */ /* 0x042fe20000000010 */
[----:B------:R-:W-:Y:S01]  /*0a40*/  FFMA R16, R31, R14, R17 ;  /* 0x0000000e1f107223 */ /* 0x000fe20000000011 */
        /* <DEDUP_REMOVED lines=9> */
[----:B------:R-:W2:Y:S04]  /*0ae0*/  LDS R15, [R3.X8+0xb2c] ;  /* 0x000b2c00030f7984 */ /* 0x000ea80000008800 */
[----:B------:R-:W-:Y:S01]  /*0af0*/  LDS R14, [R3.X8+0xce4] ;  /* 0x000ce400030e7984 */ /* 0x000fe20000008800 */
[C---:B0-----:R-:W-:Y:S01]  /*0b00*/  FFMA R12, R16.reuse, R32, R33 ;  /* 0x00000020100c7223 */ /* 0x041fe20000000021 */
[----:B------:R-:W-:Y:S02]  /*0b10*/  FFMA R16, R16, R13, R34 ;  /* 0x0000000d10107223 */ /* 0x000fe40000000022 */
[----:B------:R-:W-:Y:S01]  /*0b20*/  LDS R33, [R3.X8+0xc08] ;  /* 0x000c080003217984 */ /* 0x000fe20000008800 */
[----:B-1----:R-:W-:-:S03]  /*0b30*/  FFMA R32, R32, R8, R31 ;  /* 0x0000000820207223 */ /* 0x002fc6000000001f */
[----:B------:R-:W0:Y:S01]  /*0b40*/  LDS R31, [R3.X8+0xb9c] ;  /* 0x000b9c00031f7984 */ /* 0x000e220000008800 */
[----:B------:R-:W-:-:S03]  /*0b50*/  FFMA R34, R8, R13, R35 ;  /* 0x0000000d08227223 */ /* 0x000fc60000000023 */
[----:B------:R-:W1:Y:S04]  /*0b60*/  LDS R13, [R3.X8+0xc78] ;  /* 0x000c7800030d7984 */ /* 0x000e680000008800 */
[----:B------:R-:W3:Y:S01]  /*0b70*/  LDS R8, [R3.X8+0xd54] ;  /* 0x000d540003087984 */ /* 0x000ee20000008800 */
[----:B------:R-:W-:-:S04]  /*0b80*/  IADD3 R5, R5, 0x1, RZ ;  /* 0x0000000105057810 */ /* 0x000fc80007ffe0ff */
[----:B------:R-:W-:Y:S01]  /*0b90*/  ISETP.NE.AND P4, PT, R5, 0x4, PT ;  /* 0x000000040500780c */ /* 0x000fe20003f85270 */
[C---:B--2---:R-:W-:Y:S01]  /*0ba0*/  FFMA R12, R15.reuse, R17, R12 ;  /* 0x000000110f0c7223 */ /* 0x044fe2000000000c */
[----:B------:R-:W-:Y:S01]  /*0bb0*/  FFMA R15, R15, R9, R32 ;  /* 0x000000090f0f7223 */ /* 0x000fe20000000020 */
[C---:B0-----:R-:W-:Y:S01]  /*0bc0*/  FFMA R16, R31.reuse, R17, R16 ;  /* 0x000000111f107223 */ /* 0x041fe20000000010 */
[----:B------:R-:W-:Y:S01]  /*0bd0*/  FFMA R34, R31, R9, R34 ;  /* 0x000000091f227223 */ /* 0x000fe20000000022 */
[C---:B------:R-:W-:Y:S01]  /*0be0*/  FFMA R9, R33.reuse, R18, R12 ;  /* 0x0000001221097223 */ /* 0x040fe2000000000c */
[----:B------:R-:W-:Y:S01]  /*0bf0*/  FFMA R12, R33, R10, R15 ;  /* 0x0000000a210c7223 */ /* 0x000fe2000000000f */
[C---:B-1----:R-:W-:Y:S01]  /*0c00*/  FFMA R35, R13.reuse, R18, R16 ;  /* 0x000000120d237223 */ /* 0x042fe20000000010 */
[----:B------:R-:W-:Y:S01]  /*0c10*/  FFMA R34, R13, R10, R34 ;  /* 0x0000000a0d227223 */ /* 0x000fe20000000022 */
[C---:B------:R-:W-:Y:S01]  /*0c20*/  FFMA R33, R14.reuse, R19, R9 ;  /* 0x000000130e217223 */ /* 0x040fe20000000009 */
[----:B------:R-:W-:Y:S01]  /*0c30*/  FFMA R31, R14, R11, R12 ;  /* 0x0000000b0e1f7223 */ /* 0x000fe2000000000c */
[C---:B---3--:R-:W-:Y:S01]  /*0c40*/  FFMA R35, R8.reuse, R19, R35 ;  /* 0x0000001308237223 */ /* 0x048fe20000000023 */
[----:B------:R-:W-:Y:S01]  /*0c50*/  FFMA R37, R8, R11, R34 ;  /* 0x0000000b08257223 */ /* 0x000fe20000000022 */
[----:B------:R-:W-:Y:S05]  /*0c60*/  @P4 BRA `(.L_x_14) ;  /* 0xfffff76000004947 */ /* 0x000fea000383ffff */
[----:B------:R-:W0:Y:S01]  /*0c70*/  S2R R7, SR_CTAID.Z ;  /* 0x0000000000077919 */ /* 0x000e220000002700 */
[----:B------:R-:W-:-:S02]  /*0c80*/  MOV R9, 0x4 ;  /* 0x0000000400097802 */ /* 0x000fc40000000f00 */
[----:B0-----:R-:W-:-:S05]  /*0c90*/  LEA R4, R7, R0, 0x6 ;  /* 0x0000000007047211 */ /* 0x001fca00078e30ff */
        /* <DEDUP_REMOVED lines=11> */
[----:B------:R-:W-:Y:S04]  /*0d50*/  STG.E [R2.64], R33 ;  /* 0x0000002102007986 */ /* 0x000fe8000c101904 */
[----:B------:R-:W-:Y:S04]  /*0d60*/  STG.E [R2.64+0x38], R35 ;  /* 0x0000382302007986 */ /* 0x000fe8000c101904 */
[----:B------:R-:W-:Y:S04]  /*0d70*/  STG.E [R2.64+0x18800], R31 ;  /* 0x0188001f02007986 */ /* 0x000fe8000c101904 */
[----:B------:R-:W-:Y:S01]  /*0d80*/  STG.E [R2.64+0x18838], R37 ;  /* 0x0188382502007986 */ /* 0x000fe2000c101904 */
[----:B------:R-:W-:Y:S05]  /*0d90*/  EXIT ;  /* 0x000000000000794d */ /* 0x000fea0003800000 */
.L_x_15:
        /* <DEDUP_REMOVED lines=14> */
.L_x_96:


//--------------------- .text.tvmgen_default_fused_nn_conv2d_add_nn_relu_2_kernel --------------------------
	.section	.text.tvmgen_default_fused_nn_conv2d_add_nn_relu_2_kernel,"ax",@progbits
	.sectionflags	@"SHF_BARRIERS=1"
	.sectioninfo	@"SHI_REGISTERS=40"
	.align	128
        .global         tvmgen_default_fused_nn_conv2d_add_nn_relu_2_kernel
        .type           tvmgen_default_fused_nn_conv2d_add_nn_relu_2_kernel,@function
        .size           tvmgen_default_fused_nn_conv2d_add_nn_relu_2_kernel,(.L_x_97 - tvmgen_default_fused_nn_conv2d_add_nn_relu_2_kernel)
        .other          tvmgen_default_fused_nn_conv2d_add_nn_relu_2_kernel,@"STO_CUDA_ENTRY STV_DEFAULT"
tvmgen_default_fused_nn_conv2d_add_nn_relu_2_kernel:
.text.tvmgen_default_fused_nn_conv2d_add_nn_relu_2_kernel:
[----:B------:R-:W-:-:S02]  /*0000*/  MOV R1, c[0x0][0x28] ;  /* 0x00000a0000017a02 */ /* 0x000fc40000000f00 */
[----:B------:R-:W0:Y:S01]  /*0010*/  S2R R0, SR_TID.Y ;  /* 0x0000000000007919 */ /* 0x000e220000002200 */
[----:B------:R-:W-:Y:S01]  /*0020*/  MOV R10, RZ ;  /* 0x000000ff000a7202 */ /* 0x000fe20000000f00 */
[----:B------:R-:W-:Y:S01]  /*0030*/  IMAD.MOV.U32 R12, RZ, RZ, RZ ;  /* 0x000000ffff0c7224 */ /* 0x000fe200078e00ff */
[----:B------:R-:W-:Y:S01]  /*0040*/  MOV R18, RZ ;  /* 0x000000ff00127202 */ /* 0x000fe20000000f00 */
[----:B------:R-:W1:Y:S01]  /*0050*/  S2R R2, SR_TID.X ;  /* 0x0000000000027919 */ /* 0x000e620000002100 */
[----:B------:R-:W-:Y:S01]  /*0060*/  MOV R24, RZ ;  /* 0x000000ff00187202 */ /* 0x000fe20000000f00 */
[----:B------:R-:W-:Y:S01]  /*0070*/  CS2R R26, SRZ ;  /* 0x00000000001a7805 */ /* 0x000fe2000001ff00 */
[----:B------:R-:W-:Y:S01]  /*0080*/  MOV R28, RZ ;  /* 0x000000ff001c7202 */ /* 0x000fe20000000f00 */
[----:B------:R-:W2:Y:S01]  /*0090*/  S2R R3, SR_TID.Z ;  /* 0x0000000000037919 */ /* 0x000ea20000002300 */
[----:B0-----:R-:W-:Y:S02]  /*00a0*/  IMAD R4, R0, 0x13, RZ ;  /* 0x0000001300047824 */ /* 0x001fe400078e02ff */
[----:B-1----:R-:W-:-:S02]  /*00b0*/  IMAD R6, R2, 0x3, RZ ;  /* 0x0000000302067824 */ /* 0x002fc400078e02ff */
[----:B--2---:R-:W-:-:S03]  /*00c0*/  IMAD R5, R3, 0x25, R4 ;  /* 0x0000002503057824 */ /* 0x004fc600078e0204 */
[-C--:B------:R-:W-:Y:S02]  /*00d0*/  IADD3 R7, R4, R6.reuse, RZ ;  /* 0x0000000604077210 */ /* 0x080fe40007ffe0ff */
[----:B------:R-:W-:Y:S02]  /*00e0*/  MOV R4, RZ ;  /* 0x000000ff00047202 */ /* 0x000fe40000000f00 */
[C---:B------:R-:W-:Y:S02]  /*00f0*/  ISETP.GT.AND P3, PT, R7.reuse, 0x24, PT ;  /* 0x000000240700780c */ /* 0x040fe40003f64270 */
[C---:B------:R-:W-:Y:S02]  /*0100*/  ISETP.GT.AND P4, PT, R7.reuse, 0x23, PT ;  /* 0x000000230700780c */ /* 0x040fe40003f84270 */
[----:B------:R-:W-:Y:S02]  /*0110*/  ISETP.GT.AND P5, PT, R7, 0x22, PT ;  /* 0x000000220700780c */ /* 0x000fe40003fa4270 */
[----:B------:R-:W-:-:S02]  /*0120*/  IADD3 R5, R5, R6, RZ ;  /* 0x0000000605057210 */ /* 0x000fc40007ffe0ff */
[C---:B------:R-:W-:Y:S02]  /*0130*/  ISETP.GT.OR P3, PT, R6.reuse, 0x12, P3 ;  /* 0x000000120600780c */ /* 0x040fe40001f64670 */
[C---:B------:R-:W-:Y:S01]  /*0140*/  ISETP.GT.OR P4, PT, R6.reuse, 0x11, P4 ;  /* 0x000000110600780c */ /* 0x040fe20002784670 */
[C-C-:B------:R-:W-:Y:S01]  /*0150*/  IMAD.HI R14, R5.reuse, -0x72c234f7, R4.reuse ;  /* 0x8d3dcb09050e7827 */ /* 0x140fe200078e0204 */
[----:B------:R-:W-:Y:S02]  /*0160*/  ISETP.GT.OR P5, PT, R6, 0x10, P5 ;  /* 0x000000100600780c */ /* 0x000fe40002fa4670 */
[C---:B------:R-:W-:Y:S01]  /*0170*/  IADD3 R11, R5.reuse, 0x1, RZ ;  /* 0x00000001050b7810 */ /* 0x040fe20007ffe0ff */
[C---:B------:R-:W-:Y:S01]  /*0180*/  IMAD.HI R6, R5.reuse, -0x1e0387f1, R4 ;  /* 0xe1fc780f05067827 */ /* 0x040fe200078e0204 */
[----:B------:R-:W-:Y:S02]  /*0190*/  IADD3 R13, R5, 0x2, RZ ;  /* 0x00000002050d7810 */ /* 0x000fe40007ffe0ff */
[----:B------:R-:W-:Y:S01]  /*01a0*/  SHF.R.U32.HI R9, RZ, 0x1f, R14 ;  /* 0x0000001fff097819 */ /* 0x000fe2000001160e */
[----:B------:R-:W-:Y:S01]  /*01b0*/  IMAD.HI R8, R11, -0x1e0387f1, R10 ;  /* 0xe1fc780f0b087827 */ /* 0x000fe200078e020a */
[----:B------:R-:W-:-:S02]  /*01c0*/  SHF.R.U32.HI R7, RZ, 0x1f, R6 ;  /* 0x0000001fff077819 */ /* 0x000fc40000011606 */
[----:B------:R-:W-:Y:S01]  /*01d0*/  LEA.HI.SX32 R14, R14, R9, 0x1c ;  /* 0x000000090e0e7211 */ /* 0x000fe200078fe2ff */
[----:B------:R-:W-:Y:S01]  /*01e0*/  IMAD.HI R10, R11, -0x72c234f7, R10 ;  /* 0x8d3dcb090b0a7827 */ /* 0x000fe200078e020a */
[----:B------:R-:W-:Y:S02]  /*01f0*/  LEA.HI.SX32 R4, R6, R7, 0x19 ;  /* 0x0000000706047211 */ /* 0x000fe400078fcaff */
[----:B------:R-:W-:Y:S01]  /*0200*/  SHF.R.U32.HI R7, RZ, 0x1f, R8 ;  /* 0x0000001fff077819 */ /* 0x000fe20000011608 */
[C---:B------:R-:W-:Y:S01]  /*0210*/  IMAD.HI R15, R13.reuse, -0x1e0387f1, R12 ;  /* 0xe1fc780f0d0f7827 */ /* 0x040fe200078e020c */
[----:B------:R-:W-:Y:S02]  /*0220*/  SHF.R.U32.HI R9, RZ, 0x1f, R10 ;  /* 0x0000001fff097819 */ /* 0x000fe4000001160a */
[----:B------:R-:W-:Y:S01]  /*0230*/  LEA.HI.SX32 R6, R8, R7, 0x19 ;  /* 0x0000000708067211 */ /* 0x000fe200078fcaff */
[----:B------:R-:W-:Y:S01]  /*0240*/  IMAD.HI R16, R13, -0x72c234f7, R12 ;  /* 0x8d3dcb090d107827 */ /* 0x000fe200078e020c */
[----:B------:R-:W-:Y:S01]  /*0250*/  SHF.R.U32.HI R12, RZ, 0x1f, R15 ;  /* 0x0000001fff0c7819 */ /* 0x000fe2000001160f */
[----:B------:R-:W0:Y:S01]  /*0260*/  S2R R8, SR_CTAID.Y ;  /* 0x0000000000087919 */ /* 0x000e220000002600 */
[----:B------:R-:W-:Y:S01]  /*0270*/  LEA.HI.SX32 R9, R10, R9, 0x1c ;  /* 0x000000090a097211 */ /* 0x000fe200078fe2ff */
[----:B------:R-:W-:Y:S01]  /*0280*/  IMAD R19, R6, -0x91, R11 ;  /* 0xffffff6f06137824 */ /* 0x000fe200078e020b */
[----:B------:R-:W-:-:S02]  /*0290*/  SHF.R.U32.HI R17, RZ, 0x1f, R16 ;  /* 0x0000001fff117819 */ /* 0x000fc40000011610 */
[----:B------:R-:W-:Y:S01]  /*02a0*/  LEA.HI.SX32 R7, R15, R12, 0x19 ;  /* 0x0000000c0f077211 */ /* 0x000fe200078fcaff */
[----:B------:R-:W-:Y:S01]  /*02b0*/  IMAD.HI R12, R2, 0x2aaaaaab, RZ ;  /* 0x2aaaaaab020c7827 */ /* 0x000fe200078e02ff */
[----:B------:R-:W-:Y:S02]  /*02c0*/  LEA.HI.SX32 R15, R16, R17, 0x1c ;  /* 0x00000011100f7211 */ /* 0x000fe400078fe2ff */
[----:B------:R-:W-:Y:S01]  /*02d0*/  MOV R16, RZ ;  /* 0x000000ff00107202 */ /* 0x000fe20000000f00 */
[----:B------:R-:W-:Y:S01]  /*02e0*/  IMAD R9, R9, -0x1d, R11 ;  /* 0xffffffe309097824 */ /* 0x000fe200078e020b */
[----:B------:R-:W-:Y:S01]  /*02f0*/  LEA.HI R11, R12, R12, RZ, 0x1 ;  /* 0x0000000c0c0b7211 */ /* 0x000fe200078f08ff */
[--C-:B------:R-:W-:Y:S01]  /*0300*/  IMAD R10, R15, -0x1d, R13.reuse ;  /* 0xffffffe30f0a7824 */ /* 0x100fe200078e020d */
[----:B------:R-:W-:Y:S01]  /*0310*/  MOV R12, RZ ;  /* 0x000000ff000c7202 */ /* 0x000fe20000000f00 */
[----:B------:R-:W-:Y:S01]  /*0320*/  IMAD R13, R7, -0x91, R13 ;  /* 0xffffff6f070d7824 */ /* 0x000fe200078e020d */
[----:B------:R-:W-:Y:S01]  /*0330*/  ISETP.GE.AND P1, PT, R9, 0x1, PT ;  /* 0x000000010900780c */ /* 0x000fe20003f26270 */
[----:B------:R-:W-:Y:S01]  /*0340*/  IMAD R17, R4, -0x91, R5 ;  /* 0xffffff6f04117824 */ /* 0x000fe200078e0205 */
[----:B------:R-:W-:Y:S01]  /*0350*/  ISETP.GE.AND P2, PT, R10, 0x1, PT ;  /* 0x000000010a00780c */ /* 0x000fe20003f46270 */
[----:B------:R-:W-:Y:S01]  /*0360*/  IMAD.HI R25, R13, -0x72c234f7, R12 ;  /* 0x8d3dcb090d197827 */ /* 0x000fe200078e020c */
[C---:B------:R-:W-:Y:S01]  /*0370*/  ISETP.GT.OR P3, PT, R5.reuse, 0x243, P3 ;  /* 0x000002430500780c */ /* 0x040fe20001f64670 */
[----:B------:R-:W1:Y:S01]  /*0380*/  S2R R12, SR_CTAID.Z ;  /* 0x00000000000c7919 */ /* 0x000e620000002700 */
[----:B------:R-:W-:Y:S01]  /*0390*/  ISETP.GT.OR P4, PT, R5, 0x242, P4 ;  /* 0x000002420500780c */ /* 0x000fe20002784670 */
[----:B------:R-:W-:Y:S01]  /*03a0*/  IMAD.HI R17, R17, -0x72c234f7, R16 ;  /* 0x8d3dcb0911117827 */ /* 0x000fe200078e0210 */
[----:B------:R-:W-:-:S02]  /*03b0*/  IADD3 R16, R11, R0, RZ ;  /* 0x000000000b107210 */ /* 0x000fc40007ffe0ff */
[----:B------:R-:W-:Y:S01]  /*03c0*/  SHF.R.U32.HI R20, RZ, 0x1f, R25 ;  /* 0x0000001fff147819 */ /* 0x000fe20000011619 */
[----:B------:R-:W-:Y:S01]  /*03d0*/  IMAD.HI R15, R19, -0x72c234f7, R18 ;  /* 0x8d3dcb09130f7827 */ /* 0x000fe200078e0212 */
[----:B------:R-:W-:Y:S02]  /*03e0*/  SHF.R.U32.HI R18, RZ, 0x1f, R17 ;  /* 0x0000001fff127819 */ /* 0x000fe40000011611 */
[----:B------:R-:W-:Y:S01]  /*03f0*/  ISETP.GE.AND P6, PT, R16, 0x2, PT ;  /* 0x000000021000780c */ /* 0x000fe20003fc6270 */
[----:B------:R-:W-:Y:S01]  /*0400*/  IMAD R13, R14, -0x1d, R5 ;  /* 0xffffffe30e0d7824 */ /* 0x000fe200078e0205 */
[----:B------:R-:W-:Y:S02]  /*0410*/  LEA.HI.SX32 R11, R17, R18, 0x1c ;  /* 0x00000012110b7211 */ /* 0x000fe400078fe2ff */
[----:B------:R-:W-:Y:S02]  /*0420*/  SHF.R.U32.HI R18, RZ, 0x1f, R15 ;  /* 0x0000001fff127819 */ /* 0x000fe4000001160f */
[----:B------:R-:W-:Y:S01]  /*0430*/  LEA.HI.SX32 R16, R16, R3, 0x1f ;  /* 0x0000000310107211 */ /* 0x000fe200078ffaff */
[----:B0-----:R-:W-:Y:S01]  /*0440*/  IMAD R14, R8, 0x4, R11 ;  /* 0x00000004080e7824 */ /* 0x001fe200078e020b */
[----:B------:R-:W-:-:S02]  /*0450*/  LEA.HI.SX32 R15, R15, R18, 0x1c ;  /* 0x000000120f0f7211 */ /* 0x000fc400078fe2ff */
[----:B------:R-:W-:Y:S02]  /*0460*/  ISETP.LT.AND P6, PT, R2, 0x6, !P6 ;  /* 0x000000060200780c */ /* 0x000fe400077c1270 */
[----:B------:R-:W-:Y:S02]  /*0470*/  LEA R17, R8, R15, 0x2 ;  /* 0x0000000f08117211 */ /* 0x000fe400078e10ff */
[----:B------:R-:W-:Y:S01]  /*0480*/  ISETP.LT.AND P6, PT, R16, 0x10, P6 ;  /* 0x000000101000780c */ /* 0x000fe200037c1270 */
[----:B-1----:R-:W-:Y:S01]  /*0490*/  IMAD R19, R12, 0x10, R3 ;  /* 0x000000100c137824 */ /* 0x002fe200078e0203 */
[----:B------:R-:W-:Y:S02]  /*04a0*/  ISETP.LT.OR P1, PT, R17, 0x1, !P1 ;  /* 0x000000011100780c */ /* 0x000fe40004f21670 */
[----:B------:R-:W-:Y:S02]  /*04b0*/  MOV R16, 0x120 ;  /* 0x0000012000107802 */ /* 0x000fe40000000f00 */
[----:B------:R-:W-:-:S02]  /*04c0*/  SHF.L.U32 R17, R2, 0x2, RZ ;  /* 0x0000000202117819 */ /* 0x000fc400000006ff */
[----:B------:R-:W-:Y:S01]  /*04d0*/  LEA.HI.SX32 R25, R25, R20, 0x1c ;  /* 0x0000001419197211 */ /* 0x000fe200078fe2ff */
[----:B------:R-:W-:Y:S01]  /*04e0*/  IMAD R29, R3, R16, 0x910 ;  /* 0x00000910031d7424 */ /* 0x000fe200078e0210 */
[----:B------:R-:W-:Y:S01]  /*04f0*/  ISETP.GE.AND P0, PT, R13, 0x1, PT ;  /* 0x000000010d00780c */ /* 0x000fe20003f06270 */
[----:B------:R-:W-:Y:S01]  /*0500*/  IMAD R17, R0, 0x3a, R17 ;  /* 0x0000003a00117824 */ /* 0x000fe200078e0211 */
[----:B------:R-:W-:Y:S02]  /*0510*/  LEA R19, R19, R0, 0x1 ;  /* 0x0000000013137211 */ /* 0x000fe400078e08ff */
[----:B------:R-:W-:Y:S02]  /*0520*/  LEA R18, R8, R25, 0x2 ;  /* 0x0000001908127211 */ /* 0x000fe400078e10ff */
[----:B------:R-:W-:Y:S01]  /*0530*/  ISETP.LT.OR P0, PT, R14, 0x1, !P0 ;  /* 0x000000010e00780c */ /* 0x000fe20004701670 */
[----:B------:R-:W-:Y:S01]  /*0540*/  IMAD R31, R19, 0xc0, R2 ;  /* 0x000000c0131f7824 */ /* 0x000fe200078e0202 */
[----:B------:R-:W-:-:S02]  /*0550*/  P2R R32, PR, RZ, 0x40 ;  /* 0x00000040ff207803 */ /* 0x000fc40000000000 */
[----:B------:R-:W-:Y:S02]  /*0560*/  ISETP.LT.OR P2, PT, R18, 0x1, !P2 ;  /* 0x000000011200780c */ /* 0x000fe40005741670 */
[----:B------:R-:W-:Y:S02]  /*0570*/  MOV R14, RZ ;  /* 0x000000ff000e7202 */ /* 0x000fe40000000f00 */
[----:B------:R-:W-:Y:S02]  /*0580*/  ISETP.GT.OR P5, PT, R5, 0x241, P5 ;  /* 0x000002410500780c */ /* 0x000fe40002fa4670 */
[----:B------:R-:W-:Y:S02]  /*0590*/  IADD3 R29, R29, 0x90, RZ ;  /* 0x000000901d1d7810 */ /* 0x000fe40007ffe0ff */
[----:B------:R-:W-:-:S02]  /*05a0*/  LEA R30, R17, 0x7c, 0x2 ;  /* 0x0000007c111e7811 */ /* 0x000fc400078e10ff */
.L_x_31:
[----:B------:R-:W-:Y:S01]  /*05b0*/  MOV R17, 0x70 ;  /* 0x0000007000117802 */ /* 0x000fe20000000f00 */
[----:B------:R-:W-:Y:S06]  /*05c0*/  BAR.SYNC 0x0 ;  /* 0x0000000000007b1d */ /* 0x000fec0000000000 */
[----:B------:R-:W-:Y:S01]  /*05d0*/  IMAD R17, R8, R17, -0x1d ;  /* 0xffffffe308117424 */ /* 0x000fe200078e0211 */
[----:B------:R-:W-:Y:S01]  /*05e0*/  ULDC.64 UR4, c[0x0][0x118] ;  /* 0x0000460000047ab9 */ /* 0x000fe20000000a00 */
[----:B------:R-:W-:Y:S02]  /*05f0*/  BSSY B0, `(.L_x_16) ;  /* 0x000000e000007945 */ /* 0x000fe40003800000 */
[----:B------:R-:W-:Y:S01]  /*0600*/  IMAD R18, R14, 0xc40, R17 ;  /* 0x00000c400e127824 */ /* 0x000fe200078e0211 */
[----:B------:R-:W-:Y:S05]  /*0610*/  @P3 BRA `(.L_x_17) ;  /* 0x000000b000003947 */ /* 0x000fea0003800000 */
[----:B------:R-:W-:Y:S01]  /*0620*/  BSSY B1, `(.L_x_18) ;  /* 0x0000009000017945 */ /* 0x000fe20003800000 */
[----:B------:R-:W-:Y:S01]  /*0630*/  MOV R16, RZ ;  /* 0x000000ff00107202 */ /* 0x000fe20000000f00 */
[----:B------:R-:W-:Y:S05]  /*0640*/  @P0 BRA `(.L_x_19) ;  /* 0x0000006000000947 */ /* 0x000fea0003800000 */
[----:B------:R-:W-:-:S04]  /*0650*/  IMAD.IADD R17, R13, 0x1, R18 ;  /* 0x000000010d117824 */ /* 0x000fc800078e0212 */
[----:B------:R-:W-:Y:S01]  /*0660*/  IMAD R16, R4, 0x310, R17 ;  /* 0x0000031004107824 */ /* 0x000fe200078e0211 */
[----:B------:R-:W-:-:S03]  /*0670*/  MOV R17, 0x4 ;  /* 0x0000000400117802 */ /* 0x000fc60000000f00 */
[----:B------:R-:W-:-:S04]  /*0680*/  IMAD R16, R11, 0x1c, R16 ;  /* 0x0000001c0b107824 */ /* 0x000fc800078e0210 */
[----:B------:R-:W-:-:S06]  /*0690*/  IMAD.WIDE R16, R16, R17, c[0x0][0x168] ;  /* 0x00005a0010107625 */ /* 0x000fcc00078e0211 */
[----:B------:R0:W5:Y:S02]  /*06a0*/  LDG.E.CONSTANT R16, [R16.64] ;  /* 0x0000000410107981 */ /* 0x000164000c1e9900 */
.L_x_19:
[----:B------:R-:W-:Y:S05]  /*06b0*/  BSYNC B1 ;  /* 0x0000000000017941 */ /* 0x000fea0003800000 */
.L_x_18:
[----:B-----5:R1:W-:Y:S02]  /*06c0*/  STS [R5.X4], R16 ;  /* 0x0000001005007388 */ /* 0x0203e40000004800 */
.L_x_17:
[----:B------:R-:W-:Y:S05]  /*06d0*/  BSYNC B0 ;  /* 0x0000000000007941 */ /* 0x000fea0003800000 */
.L_x_16:
[----:B------:R-:W-:Y:S01]  /*06e0*/  BSSY B0, `(.L_x_20) ;  /* 0x000000d000007945 */ /* 0x000fe20003800000 */
[----:B------:R-:W-:Y:S05]  /*06f0*/  @P4 BRA `(.L_x_21) ;  /* 0x000000b000004947 */ /* 0x000fea0003800000 */
[----:B------:R-:W-:Y:S01]  /*0700*/  BSSY B1, `(.L_x_22) ;  /* 0x0000009000017945 */ /* 0x000fe20003800000 */
[----:B01----:R-:W-:Y:S01]  /*0710*/  MOV R16, RZ ;  /* 0x000000ff00107202 */ /* 0x003fe20000000f00 */
[----:B------:R-:W-:Y:S05]  /*0720*/  @P1 BRA `(.L_x_23) ;  /* 0x0000006000001947 */ /* 0x000fea0003800000 */
[----:B------:R-:W-:-:S05]  /*0730*/  IADD3 R17, R9, R18, RZ ;  /* 0x0000001209117210 */ /* 0x000fca0007ffe0ff */
[----:B------:R-:W-:Y:S01]  /*0740*/  IMAD R16, R6, 0x310, R17 ;  /* 0x0000031006107824 */ /* 0x000fe200078e0211 */
[----:B------:R-:W-:-:S03]  /*0750*/  MOV R17, 0x4 ;  /* 0x0000000400117802 */ /* 0x000fc60000000f00 */
[----:B------:R-:W-:-:S04]  /*0760*/  IMAD R16, R15, 0x1c, R16 ;  /* 0x0000001c0f107824 */ /* 0x000fc800078e0210 */
[----:B------:R-:W-:-:S06]  /*0770*/  IMAD.WIDE R16, R16, R17, c[0x0][0x168] ;  /* 0x00005a0010107625 */ /* 0x000fcc00078e0211 */
[----:B------:R0:W5:Y:S02]  /*0780*/  LDG.E.CONSTANT R16, [R16.64] ;  /* 0x0000000410107981 */ /* 0x000164000c1e9900 */
.L_x_23:
[----:B------:R-:W-:Y:S05]  /*0790*/  BSYNC B1 ;  /* 0x0000000000017941 */ /* 0x000fea0003800000 */
.L_x_22:
[----:B-----5:R1:W-:Y:S02]  /*07a0*/  STS [R5.X4+0x4], R16 ;  /* 0x0000041005007388 */ /* 0x0203e40000004800 */
.L_x_21:
[----:B------:R-:W-:Y:S05]  /*07b0*/  BSYNC B0 ;  /* 0x0000000000007941 */ /* 0x000fea0003800000 */
.L_x_20:
[----:B------:R-:W-:Y:S01]  /*07c0*/  BSSY B0, `(.L_x_24) ;  /* 0x000000d000007945 */ /* 0x000fe20003800000 */
[----:B------:R-:W-:Y:S05]  /*07d0*/  @P5 BRA `(.L_x_25) ;  /* 0x000000b000005947 */ /* 0x000fea0003800000 */
[----:B------:R-:W-:Y:S01]  /*07e0*/  BSSY B1, `(.L_x_26) ;  /* 0x0000009000017945 */ /* 0x000fe20003800000 */
[----:B01----:R-:W-:Y:S01]  /*07f0*/  MOV R16, RZ ;  /* 0x000000ff00107202 */ /* 0x003fe20000000f00 */
[----:B------:R-:W-:Y:S05]  /*0800*/  @P2 BRA `(.L_x_27) ;  /* 0x0000006000002947 */ /* 0x000fea0003800000 */
[----:B------:R-:W-:Y:S01]  /*0810*/  IMAD.IADD R18, R10, 0x1, R18 ;  /* 0x000000010a127824 */ /* 0x000fe200078e0212 */
[----:B------:R-:W-:-:S03]  /*0820*/  MOV R17, 0x4 ;  /* 0x0000000400117802 */ /* 0x000fc60000000f00 */
[----:B------:R-:W-:-:S04]  /*0830*/  IMAD R18, R7, 0x310, R18 ;  /* 0x0000031007127824 */ /* 0x000fc800078e0212 */
[----:B------:R-:W-:-:S04]  /*0840*/  IMAD R16, R25, 0x1c, R18 ;  /* 0x0000001c19107824 */ /* 0x000fc800078e0212 */
[----:B------:R-:W-:-:S06]  /*0850*/  IMAD.WIDE R16, R16, R17, c[0x0][0x168] ;  /* 0x00005a0010107625 */ /* 0x000fcc00078e0211 */
[----:B------:R0:W5:Y:S02]  /*0860*/  LDG.E.CONSTANT R16, [R16.64] ;  /* 0x0000000410107981 */ /* 0x000164000c1e9900 */
.L_x_27:
[----:B------:R-:W-:Y:S05]  /*0870*/  BSYNC B1 ;  /* 0x0000000000017941 */ /* 0x000fea0003800000 */
.L_x_26:
[----:B-----5:R1:W-:Y:S02]  /*0880*/  STS [R5.X4+0x8], R16 ;  /* 0x0000081005007388 */ /* 0x0203e40000004800 */
.L_x_25:
[----:B------:R-:W-:Y:S05]  /*0890*/  BSYNC B0 ;  /* 0x0000000000007941 */ /* 0x000fea0003800000 */
.L_x_24:
[----:B------:R-:W-:Y:S01]  /*08a0*/  ISETP.NE.AND P6, PT, R32, RZ, PT ;  /* 0x000000ff2000720c */ /* 0x000fe20003fc5270 */
[----:B------:R-:W-:-:S12]  /*08b0*/  BSSY B0, `(.L_x_28) ;  /* 0x0000012000007945 */ /* 0x000fd80003800000 */
[----:B------:R-:W-:Y:S05]  /*08c0*/  @!P6 BRA `(.L_x_29) ;  /* 0x000001000000e947 */ /* 0x000fea0003800000 */
[----:B01----:R-:W-:Y:S01]  /*08d0*/  IMAD R16, R14, 0x6, R31 ;  /* 0x000000060e107824 */ /* 0x003fe200078e021f */
[----:B------:R-:W-:-:S03]  /*08e0*/  MOV R17, 0x4 ;  /* 0x0000000400117802 */ /* 0x000fc60000000f00 */
[----:B------:R-:W-:-:S04]  /*08f0*/  IMAD R16, R16, 0x6, RZ ;  /* 0x0000000610107824 */ /* 0x000fc800078e02ff */
[----:B------:R-:W-:-:S05]  /*0900*/  IMAD.WIDE R16, R16, R17, c[0x0][0x170] ;  /* 0x00005c0010107625 */ /* 0x000fca00078e0211 */
[----:B------:R-:W2:Y:S04]  /*0910*/  LDG.E.CONSTANT R18, [R16.64] ;  /* 0x0000000410127981 */ /* 0x000ea8000c1e9900 */
[----:B------:R-:W2:Y:S04]  /*0920*/  LDG.E.CONSTANT R19, [R16.64+0x4] ;  /* 0x0000040410137981 */ /* 0x000ea8000c1e9900 */
[----:B------:R-:W3:Y:S04]  /*0930*/  LDG.E.CONSTANT R20, [R16.64+0x8] ;  /* 0x0000080410147981 */ /* 0x000ee8000c1e9900 */
[----:B------:R-:W3:Y:S04]  /*0940*/  LDG.E.CONSTANT R21, [R16.64+0xc] ;  /* 0x00000c0410157981 */ /* 0x000ee8000c1e9900 */
[----:B------:R-:W4:Y:S04]  /*0950*/  LDG.E.CONSTANT R22, [R16.64+0x10] ;  /* 0x0000100410167981 */ /* 0x000f28000c1e9900 */
[----:B------:R-:W4:Y:S01]  /*0960*/  LDG.E.CONSTANT R23, [R16.64+0x14] ;  /* 0x0000140410177981 */ /* 0x000f22000c1e9900 */
[----:B------:R-:W-:-:S05]  /*0970*/  LEA R33, R3, R0, 0x1 ;  /* 0x0000000003217211 */ /* 0x000fca00078e08ff */
[----:B------:R-:W-:-:S04]  /*0980*/  IMAD R33, R33, 0x6, R2 ;  /* 0x0000000621217824 */ /* 0x000fc800078e0202 */
[----:B------:R-:W-:-:S05]  /*0990*/  IMAD R33, R33, 0x6, RZ ;  /* 0x0000000621217824 */ /* 0x000fca00078e02ff */
[----:B--2---:R0:W-:Y:S04]  /*09a0*/  STS.64 [R33.X4+0x910], R18 ;  /* 0x0009101221007388 */ /* 0x0041e80000004a00 */
[----:B---3--:R0:W-:Y:S04]  /*09b0*/  STS.64 [R33.X4+0x918], R20 ;  /* 0x0009181421007388 */ /* 0x0081e80000004a00 */
[----:B----4-:R0:W-:Y:S02]  /*09c0*/  STS.64 [R33.X4+0x920], R22 ;  /* 0x0009201621007388 */ /* 0x0101e40000004a00 */
.L_x_29:
[----:B------:R-:W-:Y:S05]  /*09d0*/  BSYNC B0 ;  /* 0x0000000000007941 */ /* 0x000fea0003800000 */
.L_x_28:
[----:B------:R-:W-:Y:S06]  /*09e0*/  BAR.SYNC 0x0 ;  /* 0x0000000000007b1d */ /* 0x000fec0000000000 */
[----:B0-----:R-:W-:Y:S01]  /*09f0*/  MOV R17, 0x90 ;  /* 0x0000009000117802 */ /* 0x001fe20000000f00 */
[----:B------:R-:W-:Y:S01]  /*0a00*/  IMAD.MOV.U32 R18, RZ, RZ, R29 ;  /* 0x000000ffff127224 */ /* 0x000fe200078e001d */
[----:B-1----:R-:W-:-:S05]  /*0a10*/  MOV R16, R30 ;  /* 0x0000001e00107202 */ /* 0x002fca0000000f00 */
.L_x_30:
[----:B------:R-:W-:Y:S01]  /*0a20*/  LDS R21, [R16+-0x7c] ;  /* 0xffff840010157984 */ /* 0x000fe20000000800 */
[----:B------:R-:W-:-:S03]  /*0a30*/  IADD3 R17, R17, 0x24, RZ ;  /* 0x0000002411117810 */ /* 0x000fc60007ffe0ff */
[----:B------:R-:W0:Y:S01]  /*0a40*/  LDS R33, [R18] ;  /* 0x0000000012217984 */ /* 0x000e220000000800 */
[----:B------:R-:W-:-:S03]  /*0a50*/  ISETP.NE.AND P6, PT, R17, 0x120, PT ;  /* 0x000001201100780c */ /* 0x000fc60003fc5270 */
[----:B------:R-:W1:Y:S04]  /*0a60*/  LDS R19, [R16+-0x74] ;  /* 0xffff8c0010137984 */ /* 0x000e680000000800 */
[----:B------:R-:W2:Y:S04]  /*0a70*/  LDS R20, [R18+-0x90] ;  /* 0xffff700012147984 */ /* 0x000ea80000000800 */
[----:B------:R-:W-:Y:S04]  /*0a80*/  LDS R35, [R16+-0x78] ;  /* 0xffff880010237984 */ /* 0x000fe80000000800 */
[----:B------:R-:W3:Y:S04]  /*0a90*/  LDS R34, [R18+-0x8c] ;  /* 0xffff740012227984 */ /* 0x000ee80000000800 */
[----:B------:R-:W4:Y:S04]  /*0aa0*/  LDS R23, [R18+0x4] ;  /* 0x0000040012177984 */ /* 0x000f280000000800 */
[----:B------:R-:W-:Y:S01]  /*0ab0*/  LDS R22, [R18+-0x88] ;  /* 0xffff780012167984 */ /* 0x000fe20000000800 */
[-C--:B0-----:R-:W-:Y:S01]  /*0ac0*/  FFMA R26, R21, R33.reuse, R26 ;  /* 0x00000021151a7223 */ /* 0x081fe2000000001a */
[----:B-1----:R-:W-:-:S02]  /*0ad0*/  FFMA R33, R19, R33, R24 ;  /* 0x0000002113217223 */ /* 0x002fc40000000018 */
[----:B------:R-:W0:Y:S01]  /*0ae0*/  LDS R24, [R16+-0x70] ;  /* 0xffff900010187984 */ /* 0x000e220000000800 */
[----:B--2---:R-:W-:Y:S01]  /*0af0*/  FFMA R28, R21, R20, R28 ;  /* 0x00000014151c7223 */ /* 0x004fe2000000001c */
[----:B------:R-:W-:Y:S02]  /*0b00*/  FFMA R27, R20, R19, R27 ;  /* 0x00000013141b7223 */ /* 0x000fe4000000001b */
[----:B------:R-:W1:Y:S04]  /*0b10*/  LDS R21, [R18+0x8] ;  /* 0x0000080012157984 */ /* 0x000e680000000800 */
[----:B------:R-:W2:Y:S01]  /*0b20*/  LDS R20, [R16+-0x6c] ;  /* 0xffff940010147984 */ /* 0x000ea20000000800 */
[C---:B---3--:R-:W-:Y:S01]  /*0b30*/  FFMA R28, R35.reuse, R34, R28 ;  /* 0x00000022231c7223 */ /* 0x048fe2000000001c */
[----:B----4-:R-:W-:-:S02]  /*0b40*/  FFMA R26, R35, R23, R26 ;  /* 0x00000017231a7223 */ /* 0x010fc4000000001a */
[----:B------:R-:W-:Y:S01]  /*0b50*/  LDS R35, [R18+-0x84] ;  /* 0xffff7c0012237984 */ /* 0x000fe20000000800 */
[----:B0-----:R-:W-:Y:S01]  /*0b60*/  FFMA R27, R34, R24, R27 ;  /* 0x00000018221b7223 */ /* 0x001fe2000000001b */
[----:B------:R-:W-:Y:S01]  /*0b70*/  FFMA R33, R24, R23, R33 ;  /* 0x0000001718217223 */ /* 0x000fe20000000021 */
[C---:B------:R-:W-:Y:S01]  /*0b80*/  FFMA R23, R19.reuse, R22, R28 ;  /* 0x0000001613177223 */ /* 0x040fe2000000001c */
[----:B------:R-:W0:Y:S01]  /*0b90*/  LDS R34, [R16+-0x8] ;  /* 0xfffff80010227984 */ /* 0x000e220000000800 */
[----:B-1----:R-:W-:-:S03]  /*0ba0*/  FFMA R24, R19, R21, R26 ;  /* 0x0000001513187223 */ /* 0x002fc6000000001a */
[----:B------:R-:W1:Y:S01]  /*0bb0*/  LDS R19, [R16] ;  /* 0x0000000010137984 */ /* 0x000e620000000800 */
[----:B--2---:R-:W-:Y:S01]  /*0bc0*/  FFMA R22, R22, R20, R27 ;  /* 0x0000001416167223 */ /* 0x004fe2000000001b */
[----:B------:R-:W-:Y:S02]  /*0bd0*/  FFMA R20, R20, R21, R33 ;  /* 0x0000001514147223 */ /* 0x000fe40000000021 */
[----:B------:R-:W2:Y:S04]  /*0be0*/  LDS R33, [R18+0xc] ;  /* 0x00000c0012217984 */ /* 0x000ea80000000800 */
[----:B------:R-:W-:Y:S04]  /*0bf0*/  LDS R28, [R16+-0x4] ;  /* 0xfffffc00101c7984 */ /* 0x000fe80000000800 */
[----:B------:R-:W3:Y:S04]  /*0c00*/  LDS R21, [R18+-0x80] ;  /* 0xffff800012157984 */ /* 0x000ee80000000800 */
[----:B------:R-:W4:Y:S04]  /*0c10*/  LDS R27, [R18+0x10] ;  /* 0x00001000121b7984 */ /* 0x000f280000000800 */
[----:B------:R-:W5:Y:S01]  /*0c20*/  LDS R26, [R16+0x4] ;  /* 0x00000400101a7984 */ /* 0x000f620000000800 */
[C---:B0-----:R-:W-:Y:S01]  /*0c30*/  FFMA R23, R34.reuse, R35, R23 ;  /* 0x0000002322177223 */ /* 0x041fe20000000017 */
[----:B-1----:R-:W-:Y:S01]  /*0c40*/  FFMA R22, R35, R19, R22 ;  /* 0x0000001323167223 */ /* 0x002fe20000000016 */
[-C--:B--2---:R-:W-:Y:S01]  /*0c50*/  FFMA R24, R34, R33.reuse, R24 ;  /* 0x0000002122187223 */ /* 0x084fe20000000018 */
[----:B------:R-:W-:Y:S01]  /*0c60*/  FFMA R35, R19, R33, R20 ;  /* 0x0000002113237223 */ /* 0x000fe20000000014 */
[----:B------:R-:W0:Y:S04]  /*0c70*/  LDS R34, [R18+-0x7c] ;  /* 0xffff840012227984 */ /* 0x000e280000000800 */
[----:B------:R-:W1:Y:S01]  /*0c80*/  LDS R33, [R18+0x14] ;  /* 0x0000140012217984 */ /* 0x000e620000000800 */
[----:B---3--:R-:W-:-:S03]  /*0c90*/  FFMA R20, R28, R21, R23 ;  /* 0x000000151c147223 */ /* 0x008fc60000000017 */
[----:B------:R-:W-:Y:S01]  /*0ca0*/  LDS R23, [R18+0x18] ;  /* 0x0000180012177984 */ /* 0x000fe20000000800 */
[----:B----4-:R-:W-:-:S03]  /*0cb0*/  FFMA R28, R28, R27, R24 ;  /* 0x0000001b1c1c7223 */ /* 0x010fc60000000018 */
[----:B------:R-:W2:Y:S01]  /*0cc0*/  LDS R24, [R16+0x8] ;  /* 0x0000080010187984 */ /* 0x000ea20000000800 */
[----:B-----5:R-:W-:Y:S01]  /*0cd0*/  FFMA R21, R21, R26, R22 ;  /* 0x0000001a15157223 */ /* 0x020fe20000000016 */
[----:B------:R-:W-:Y:S02]  /*0ce0*/  FFMA R35, R26, R27, R35 ;  /* 0x0000001b1a237223 */ /* 0x000fe40000000023 */
[----:B------:R-:W-:Y:S04]  /*0cf0*/  LDS R22, [R16+0x6c] ;  /* 0x00006c0010167984 */ /* 0x000fe80000000800 */
[----:B------:R-:W3:Y:S04]  /*0d00*/  LDS R27, [R18+-0x78] ;  /* 0xffff8800121b7984 */ /* 0x000ee80000000800 */
[----:B------:R-:W4:Y:S01]  /*0d10*/  LDS R26, [R16+0x74] ;  /* 0x00007400101a7984 */ /* 0x000f220000000800 */
[----:B0-----:R-:W-:-:S03]  /*0d20*/  FFMA R37, R19, R34, R20 ;  /* 0x0000002213257223 */ /* 0x001fc60000000014 */
[----:B------:R-:W-:Y:S01]  /*0d30*/  LDS R20, [R16+0x78] ;  /* 0x0000780010147984 */ /* 0x000fe20000000800 */
[-C--:B-1----:R-:W-:Y:S01]  /*0d40*/  FFMA R28, R19, R33.reuse, R28 ;  /* 0x00000021131c7223 */ /* 0x082fe2000000001c */
[----:B--2---:R-:W-:Y:S01]  /*0d50*/  FFMA R34, R34, R24, R21 ;  /* 0x0000001822227223 */ /* 0x004fe20000000015 */
[----:B------:R-:W-:Y:S01]  /*0d60*/  FFMA R35, R24, R33, R35 ;  /* 0x0000002118237223 */ /* 0x000fe20000000023 */
[----:B------:R-:W-:Y:S04]  /*0d70*/  LDS R21, [R18+0x20] ;  /* 0x0000200012157984 */ /* 0x000fe80000000800 */
[----:B------:R-:W0:Y:S01]  /*0d80*/  LDS R33, [R18+0x1c] ;  /* 0x00001c0012217984 */ /* 0x000e220000000800 */
[C---:B---3--:R-:W-:Y:S01]  /*0d90*/  FFMA R19, R22.reuse, R27, R37 ;  /* 0x0000001b16137223 */ /* 0x048fe20000000025 */
[----:B------:R-:W-:-:S02]  /*0da0*/  FFMA R22, R22, R23, R28 ;  /* 0x0000001716167223 */ /* 0x000fc4000000001c */
[----:B------:R-:W-:Y:S01]  /*0db0*/  LDS R24, [R16+0x7c] ;  /* 0x00007c0010187984 */ /* 0x000fe20000000800 */
[----:B----4-:R-:W-:Y:S01]  /*0dc0*/  FFMA R27, R27, R26, R34 ;  /* 0x0000001a1b1b7223 */ /* 0x010fe20000000022 */
[----:B------:R-:W-:Y:S02]  /*0dd0*/  FFMA R35, R26, R23, R35 ;  /* 0x000000171a237223 */ /* 0x000fe40000000023 */
[----:B------:R1:W2:Y:S04]  /*0de0*/  LDS R28, [R16+0x70] ;  /* 0x00007000101c7984 */ /* 0x0002a80000000800 */
[----:B------:R-:W3:Y:S04]  /*0df0*/  LDS R34, [R18+-0x74] ;  /* 0xffff8c0012227984 */ /* 0x000ee80000000800 */
[----:B------:R4:W5:Y:S01]  /*0e00*/  LDS R23, [R18+-0x70] ;  /* 0xffff900012177984 */ /* 0x0009620000000800 */
[----:B-1----:R-:W-:-:S02]  /*0e10*/  IADD3 R16, R16, 0x244, RZ ;  /* 0x0000024410107810 */ /* 0x002fc40007ffe0ff */
[----:B----4-:R-:W-:Y:S01]  /*0e20*/  IADD3 R18, R18, 0x24, RZ ;  /* 0x0000002412127810 */ /* 0x010fe20007ffe0ff */
[-C--:B0-----:R-:W-:Y:S01]  /*0e30*/  FFMA R35, R20, R33.reuse, R35 ;  /* 0x0000002114237223 */ /* 0x081fe20000000023 */
[C---:B--2---:R-:W-:Y:S01]  /*0e40*/  FFMA R22, R28.reuse, R33, R22 ;  /* 0x000000211c167223 */ /* 0x044fe20000000016 */
[----:B---3--:R-:W-:Y:S01]  /*0e50*/  FFMA R19, R28, R34, R19 ;  /* 0x000000221c137223 */ /* 0x008fe20000000013 */
[----:B------:R-:W-:-:S03]  /*0e60*/  FFMA R34, R34, R20, R27 ;  /* 0x0000001422227223 */ /* 0x000fc6000000001b */
[C---:B-----5:R-:W-:Y:S01]  /*0e70*/  FFMA R28, R26.reuse, R23, R19 ;  /* 0x000000171a1c7223 */ /* 0x060fe20000000013 */
[----:B------:R-:W-:Y:S01]  /*0e80*/  FFMA R27, R23, R24, R34 ;  /* 0x00000018171b7223 */ /* 0x000fe20000000022 */
[-C--:B------:R-:W-:Y:S01]  /*0e90*/  FFMA R26, R26, R21.reuse, R22 ;  /* 0x000000151a1a7223 */ /* 0x080fe20000000016 */
[----:B------:R-:W-:Y:S01]  /*0ea0*/  FFMA R24, R24, R21, R35 ;  /* 0x0000001518187223 */ /* 0x000fe20000000023 */
[----:B------:R-:W-:Y:S05]  /*0eb0*/  @P6 BRA `(.L_x_30) ;  /* 0xfffffb6000006947 */ /* 0x000fea000383ffff */
[----:B------:R-:W-:-:S04]  /*0ec0*/  IADD3 R14, R14, 0x1, RZ ;  /* 0x000000010e0e7810 */ /* 0x000fc80007ffe0ff */
[----:B------:R-:W-:-:S13]  /*0ed0*/  ISETP.GE.U32.AND P6, PT, R14, 0x20, PT ;  /* 0x000000200e00780c */ /* 0x000fda0003fc6070 */
[----:B------:R-:W-:Y:S05]  /*0ee0*/  @!P6 BRA `(.L_x_31) ;  /* 0xfffff6c00000e947 */ /* 0x000fea000383ffff */
[----:B------:R-:W-:Y:S01]  /*0ef0*/  LEA R9, R12, R3, 0x4 ;  /* 0x000000030c097211 */ /* 0x000fe200078e20ff */
[----:B------:R-:W-:Y:S01]  /*0f00*/  ULDC.64 UR4, c[0x0][0x118] ;  /* 0x0000460000047ab9 */ /* 0x000fe20000000a00 */
[----:B------:R-:W-:Y:S02]  /*0f10*/  MOV R11, 0x4 ;  /* 0x00000004000b7802 */ /* 0x000fe40000000f00 */
[----:B------:R-:W-:-:S05]  /*0f20*/  SHF.L.U32 R4, R9, 0x1, RZ ;  /* 0x0000000109047819 */ /* 0x000fca00000006ff */
[----:B------:R-:W-:-:S05]  /*0f30*/  IMAD.WIDE R4, R4, R11, c[0x0][0x178] ;  /* 0x00005e0004047625 */ /* 0x000fca00078e020b */
[----:B------:R-:W2:Y:S04]  /*0f40*/  LDG.E.CONSTANT R3, [R4.64] ;  /* 0x0000000404037981 */ /* 0x000ea8000c1e9900 */
[----:B------:R-:W3:Y:S01]  /*0f50*/  LDG.E.CONSTANT R7, [R4.64+0x4] ;  /* 0x0000040404077981 */ /* 0x000ee2000c1e9900 */
[----:B------:R-:W-:-:S05]  /*0f60*/  IMAD R9, R9, 0xe, R8 ;  /* 0x0000000e09097824 */ /* 0x000fca00078e0208 */
[----:B------:R-:W-:-:S05]  /*0f70*/  LEA R9, R9, R0, 0x1 ;  /* 0x0000000009097211 */ /* 0x000fca00078e08ff */
[----:B------:R-:W-:-:S05]  /*0f80*/  IMAD R2, R9, 0x7, R2 ;  /* 0x0000000709027824 */ /* 0x000fca00078e0202 */
[----:B------:R-:W-:Y:S01]  /*0f90*/  SHF.L.U32 R2, R2, 0x1, RZ ;  /* 0x0000000102027819 */ /* 0x000fe200000006ff */
[--C-:B--2---:R-:W-:Y:S01]  /*0fa0*/  FADD R28, R28, R3.reuse ;  /* 0x000000031c1c7221 */ /* 0x104fe20000000000 */
[----:B------:R-:W-:-:S03]  /*0fb0*/  FADD R27, R27, R3 ;  /* 0x000000031b1b7221 */ /* 0x000fc60000000000 */
[----:B------:R-:W-:Y:S01]  /*0fc0*/  IMAD.WIDE R2, R2, R11, c[0x0][0x160] ;  /* 0x0000580002027625 */ /* 0x000fe200078e020b */
[--C-:B---3--:R-:W-:Y:S01]  /*0fd0*/  FADD R26, R26, R7.reuse ;  /* 0x000000071a1a7221 */ /* 0x108fe20000000000 */
[----:B------:R-:W-:Y:S01]  /*0fe0*/  FADD R24, R24, R7 ;  /* 0x0000000718187221 */ /* 0x000fe20000000000 */
        /* <DEDUP_REMOVED lines=9> */
.L_x_32:
        /* <DEDUP_REMOVED lines=16> */
.L_x_97:


//--------------------- .text.tvmgen_default_fused_nn_contrib_conv2d_winograd_without_weight_transform_add_add_nn_relu_2_kernel --------------------------
	.section	.text.tvmgen_default_fused_nn_contrib_conv2d_winograd_without_weight_transform_add_add_nn_relu_2_kernel,"ax",@progbits
	.sectioninfo	@"SHI_REGISTERS=38"
	.align	128
        .global         tvmgen_default_fused_nn_contrib_conv2d_winograd_without_weight_transform_add_add_nn_relu_2_kernel
        .type           tvmgen_default_fused_nn_contrib_conv2d_winograd_without_weight_transform_add_add_nn_relu_2_kernel,@function
        .size           tvmgen_default_fused_nn_contrib_conv2d_winograd_without_weight_transform_add_add_nn_relu_2_kernel,(.L_x_98 - tvmgen_default_fused_nn_contrib_conv2d_winograd_without_weight_transform_add_add_nn_relu_2_kernel)
        .other          tvmgen_default_fused_nn_contrib_conv2d_winograd_without_weight_transform_add_add_nn_relu_2_kernel,@"STO_CUDA_ENTRY STV_DEFAULT"
tvmgen_default_fused_nn_contrib_conv2d_winograd_without_weight_transform_add_add_nn_relu_2_kernel:
.text.tvmgen_default_fused_nn_contrib_conv2d_winograd_without_weight_transform_add_add_nn_relu_2_kernel:
[----:B------:R-:W-:-:S02]  /*0000*/  MOV R1, c[0x0][0x28] ;  /* 0x00000a0000017a02 */ /* 0x000fc40000000f00 */
[----:B------:R-:W0:Y:S01]  /*0010*/  S2R R7, SR_CTAID.X ;  /* 0x0000000000077919 */ /* 0x000e220000002500 */
[----:B------:R-:W-:Y:S01]  /*0020*/  MOV R2, RZ ;  /* 0x000000ff00027202 */ /* 0x000fe20000000f00 */
[----:B------:R-:W-:Y:S01]  /*0030*/  CS2R R16, SRZ ;  /* 0x0000000000107805 */ /* 0x000fe2000001ff00 */
[----:B------:R-:W-:Y:S01]  /*0040*/  MOV R18, RZ ;  /* 0x000000ff00127202 */ /* 0x000fe20000000f00 */
[----:B------:R-:W0:Y:S01]  /*0050*/  S2R R4, SR_TID.X ;  /* 0x0000000000047919 */ /* 0x000e220000002100 */
[----:B------:R-:W-:Y:S01]  /*0060*/  ULDC.64 UR4, c[0x0][0x118] ;  /* 0x0000460000047ab9 */ /* 0x000fe20000000a00 */
[----:B------:R-:W-:Y:S01]  /*0070*/  MOV R14, RZ ;  /* 0x000000ff000e7202 */ /* 0x000fe20000000f00 */
[----:B0-----:R-:W-:-:S04]  /*0080*/  IMAD R4, R7, 0x1e, R4 ;  /* 0x0000001e07047824 */ /* 0x001fc800078e0204 */
[----:B------:R-:W-:-:S04]  /*0090*/  IMAD.HI R0, R4, 0x5397829d, RZ ;  /* 0x5397829d04007827 */ /* 0x000fc800078e02ff */
[----:B------:R-:W-:Y:S01]  /*00a0*/  IMAD R3, R7, -0x1c, R4 ;  /* 0xffffffe407037824 */ /* 0x000fe200078e0204 */
[----:B------:R-:W-:-:S03]  /*00b0*/  SHF.R.U32.HI R5, RZ, 0x1f, R0 ;  /* 0x0000001fff057819 */ /* 0x000fc60000011600 */
[----:B------:R-:W-:Y:S01]  /*00c0*/  IMAD.HI R6, R3, -0x6db6db6d, R2 ;  /* 0x9249249303067827 */ /* 0x000fe200078e0202 */
[----:B------:R-:W-:-:S03]  /*00d0*/  LEA.HI.SX32 R5, R0, R5, 0x1c ;  /* 0x0000000500057211 */ /* 0x000fc600078fe2ff */
[----:B------:R-:W-:Y:S01]  /*00e0*/  IMAD R2, R7, 0x7e, R3 ;  /* 0x0000007e07027824 */ /* 0x000fe200078e0203 */
        /* <DEDUP_REMOVED lines=8> */
[----:B------:R-:W-:Y:S02]  /*0170*/  LEA.HI.SX32 R0, R0, R9, 0x1c ;  /* 0x0000000900007211 */ /* 0x000fe400078fe2ff */
[----:B------:R-:W-:Y:S02]  /*0180*/  SHF.R.U32.HI R3, RZ, 0x1f, R4 ;  /* 0x0000001fff037819 */ /* 0x000fe40000011604 */
[----:B------:R-:W-:Y:S02]  /*0190*/  SHF.L.U32 R7, R7, 0x1, RZ ;  /* 0x0000000107077819 */ /* 0x000fe400000006ff */
[----:B------:R-:W-:Y:S02]  /*01a0*/  LEA.HI.SX32 R3, R4, R3, 0x1e ;  /* 0x0000000304037211 */ /* 0x000fe400078ff2ff */
[----:B------:R-:W-:Y:S01]  /*01b0*/  IADD3 R4, R7, -0x1, RZ ;  /* 0xffffffff07047810 */ /* 0x000fe20007ffe0ff */
[----:B------:R-:W-:Y:S01]  /*01c0*/  IMAD R0, R0, 0xc4, R7 ;  /* 0x000000c400007824 */ /* 0x000fe200078e0207 */
[----:B------:R-:W-:-:S02]  /*01d0*/  SHF.L.U32 R8, R3, 0x1, RZ ;  /* 0x0000000103087819 */ /* 0x000fc400000006ff */
[----:B------:R-:W-:Y:S02]  /*01e0*/  ISETP.GT.U32.AND P3, PT, R7, 0xd, PT ;  /* 0x0000000d0700780c */ /* 0x000fe40003f64070 */
[----:B------:R-:W-:Y:S02]  /*01f0*/  IADD3 R0, R0, -0xf, RZ ;  /* 0xfffffff100007810 */ /* 0x000fe40007ffe0ff */
[----:B------:R-:W-:Y:S02]  /*0200*/  IADD3 R9, R8, -0x1, RZ ;  /* 0xffffffff08097810 */ /* 0x000fe40007ffe0ff */
[----:B------:R-:W-:Y:S01]  /*0210*/  ISETP.GT.U32.AND P2, PT, R4, 0xd, PT ;  /* 0x0000000d0400780c */ /* 0x000fe20003f44070 */
[----:B------:R-:W-:Y:S01]  /*0220*/  IMAD R0, R3, 0x1c, R0 ;  /* 0x0000001c03007824 */ /* 0x000fe200078e0200 */
[----:B------:R-:W-:Y:S02]  /*0230*/  ISETP.GT.U32.OR P5, PT, R9, 0xd, P3 ;  /* 0x0000000d0900780c */ /* 0x000fe40001fa4470 */
[----:B------:R-:W-:-:S02]  /*0240*/  IADD3 R5, R7, 0x1, RZ ;  /* 0x0000000107057810 */ /* 0x000fc40007ffe0ff */
[----:B------:R-:W-:Y:S02]  /*0250*/  MOV R3, 0x4 ;  /* 0x0000000400037802 */ /* 0x000fe40000000f00 */
[----:B------:R-:W-:Y:S02]  /*0260*/  IADD3 R0, R0, 0xf, RZ ;  /* 0x0000000f00007810 */ /* 0x000fe40007ffe0ff */
[----:B------:R-:W-:Y:S02]  /*0270*/  ISETP.GT.U32.OR P1, PT, R8, 0xd, P2 ;  /* 0x0000000d0800780c */ /* 0x000fe40001724470 */
[----:B------:R-:W-:Y:S01]  /*0280*/  ISETP.GT.U32.AND P0, PT, R5, 0xd, PT ;  /* 0x0000000d0500780c */ /* 0x000fe20003f04070 */
[----:B------:R-:W-:Y:S01]  /*0290*/  IMAD.WIDE R4, R0, R3, c[0x0][0x168] ;  /* 0x00005a0000047625 */ /* 0x000fe200078e0203 */
[----:B------:R-:W-:Y:S02]  /*02a0*/  ISETP.GT.U32.OR P6, PT, R8, 0xd, P3 ;  /* 0x0000000d0800780c */ /* 0x000fe40001fc4470 */
[----:B------:R-:W-:-:S02]  /*02b0*/  IADD3 R7, R7, 0x2, RZ ;  /* 0x0000000207077810 */ /* 0x000fc40007ffe0ff */
[----:B------:R-:W2:Y:S01]  /*02c0*/  @!P5 LDG.E.CONSTANT R18, [R4.64+-0x38] ;  /* 0xffffc8040412d981 */ /* 0x000ea2000c1e9900 */
[----:B------:R-:W-:Y:S01]  /*02d0*/  ISETP.GT.U32.OR P5, PT, R8, 0xd, P0 ;  /* 0x0000000d0800780c */ /* 0x000fe200007a4470 */
[----:B------:R-:W-:Y:S01]  /*02e0*/  CS2R R20, SRZ ;  /* 0x0000000000147805 */ /* 0x000fe2000001ff00 */
[----:B------:R-:W-:Y:S02]  /*02f0*/  ISETP.GT.U32.OR P4, PT, R9, 0xd, P0 ;  /* 0x0000000d0900780c */ /* 0x000fe40000784470 */
[----:B------:R-:W3:Y:S01]  /*0300*/  @!P1 LDG.E.CONSTANT R16, [R4.64+-0x4] ;  /* 0xfffffc0404109981 */ /* 0x000ee2000c1e9900 */
[----:B------:R-:W-:-:S03]  /*0310*/  ISETP.GT.U32.AND P1, PT, R7, 0xd, PT ;  /* 0x0000000d0700780c */ /* 0x000fc60003f24070 */
[----:B------:R-:W4:Y:S01]  /*0320*/  @!P6 LDG.E.CONSTANT R17, [R4.64] ;  /* 0x000000040411e981 */ /* 0x000f22000c1e9900 */
[C---:B------:R-:W-:Y:S02]  /*0330*/  ISETP.GT.U32.OR P6, PT, R8.reuse, 0xd, P1 ;  /* 0x0000000d0800780c */ /* 0x040fe40000fc4470 */
[----:B------:R-:W-:Y:S02]  /*0340*/  IADD3 R7, R8, 0x1, RZ ;  /* 0x0000000108077810 */ /* 0x000fe40007ffe0ff */
[----:B------:R-:W5:Y:S02]  /*0350*/  @!P5 LDG.E.CONSTANT R21, [R4.64+0x4] ;  /* 0x000004040415d981 */ /* 0x000f64000c1e9900 */
[----:B------:R-:W-:Y:S01]  /*0360*/  ISETP.GT.U32.OR P5, PT, R7, 0xd, P2 ;  /* 0x0000000d0700780c */ /* 0x000fe200017a4470 */
[----:B------:R-:W-:Y:S01]  /*0370*/  CS2R R12, SRZ ;  /* 0x00000000000c7805 */ /* 0x000fe2000001ff00 */
[----:B------:R0:W2:Y:S01]  /*0380*/  @!P4 LDG.E.CONSTANT R14, [R4.64+-0x34] ;  /* 0xffffcc04040ec981 */ /* 0x0000a2000c1e9900 */
[----:B------:R-:W-:-:S04]  /*0390*/  ISETP.GT.U32.OR P4, PT, R9, 0xd, P2 ;  /* 0x0000000d0900780c */ /* 0x000fc80001784470 */
[----:B------:R-:W0:Y:S01]  /*03a0*/  @!P6 LDG.E.CONSTANT R20, [R4.64+0x8] ;  /* 0x000008040414e981 */ /* 0x000e22000c1e9900 */
[----:B------:R-:W-:Y:S02]  /*03b0*/  ISETP.GT.U32.OR P6, PT, R7, 0xd, P3 ;  /* 0x0000000d0700780c */ /* 0x000fe40001fc4470 */
[----:B------:R-:W-:-:S03]  /*03c0*/  MOV R6, RZ ;  /* 0x000000ff00067202 */ /* 0x000fc60000000f00 */
[----:B------:R0:W2:Y:S01]  /*03d0*/  @!P5 LDG.E.CONSTANT R13, [R4.64+0x34] ;  /* 0x00003404040dd981 */ /* 0x0000a2000c1e9900 */
[----:B------:R-:W-:Y:S02]  /*03e0*/  ISETP.GT.U32.OR P5, PT, R7, 0xd, P0 ;  /* 0x0000000d0700780c */ /* 0x000fe400007a4470 */
[----:B------:R-:W-:Y:S01]  /*03f0*/  MOV R0, RZ ;  /* 0x000000ff00007202 */ /* 0x000fe20000000f00 */
[----:B------:R0:W2:Y:S04]  /*0400*/  @!P4 LDG.E.CONSTANT R15, [R4.64+-0x3c] ;  /* 0xffffc404040fc981 */ /* 0x0000a8000c1e9900 */
[----:B------:R0:W2:Y:S01]  /*0410*/  @!P6 LDG.E.CONSTANT R6, [R4.64+0x38] ;  /* 0x000038040406e981 */ /* 0x0000a2000c1e9900 */
[----:B------:R-:W-:Y:S02]  /*0420*/  ISETP.GT.U32.OR P6, PT, R9, 0xd, P1 ;  /* 0x0000000d0900780c */ /* 0x000fe40000fc4470 */
[----:B------:R-:W-:-:S03]  /*0430*/  IADD3 R9, R8, 0x2, RZ ;  /* 0x0000000208097810 */ /* 0x000fc60007ffe0ff */
[----:B------:R0:W2:Y:S01]  /*0440*/  @!P5 LDG.E.CONSTANT R0, [R4.64+0x3c] ;  /* 0x00003c040400d981 */ /* 0x0000a2000c1e9900 */
[C---:B------:R-:W-:Y:S02]  /*0450*/  ISETP.GT.U32.OR P2, PT, R9.reuse, 0xd, P2 ;  /* 0x0000000d0900780c */ /* 0x040fe40001744470 */
[----:B------:R-:W-:Y:S02]  /*0460*/  ISETP.GT.U32.OR P3, PT, R9, 0xd, P3 ;  /* 0x0000000d0900780c */ /* 0x000fe40001f64470 */
[----:B------:R-:W-:Y:S02]  /*0470*/  ISETP.GT.U32.OR P5, PT, R7, 0xd, P1 ;  /* 0x0000000d0700780c */ /* 0x000fe40000fa4470 */
[----:B------:R-:W-:Y:S02]  /*0480*/  MOV R7, RZ ;  /* 0x000000ff00077202 */ /* 0x000fe40000000f00 */
[C---:B------:R-:W-:Y:S02]  /*0490*/  ISETP.GT.U32.OR P0, PT, R9.reuse, 0xd, P0 ;  /* 0x0000000d0900780c */ /* 0x040fe40000704470 */
[----:B------:R-:W-:Y:S01]  /*04a0*/  ISETP.GT.U32.OR P1, PT, R9, 0xd, P1 ;  /* 0x0000000d0900780c */ /* 0x000fe20000f24470 */
[----:B------:R-:W-:Y:S01]  /*04b0*/  CS2R R10, SRZ ;  /* 0x00000000000a7805 */ /* 0x000fe2000001ff00 */
[----:B------:R0:W2:Y:S01]  /*04c0*/  @!P6 LDG.E.CONSTANT R7, [R4.64+-0x30] ;  /* 0xffffd0040407e981 */ /* 0x0000a2000c1e9900 */
[----:B------:R-:W-:-:S02]  /*04d0*/  MOV R8, RZ ;  /* 0x000000ff00087202 */ /* 0x000fc40000000f00 */
[----:B------:R-:W-:Y:S01]  /*04e0*/  MOV R9, RZ ;  /* 0x000000ff00097202 */ /* 0x000fe20000000f00 */
[----:B------:R0:W2:Y:S04]  /*04f0*/  @!P2 LDG.E.CONSTANT R12, [R4.64+0x6c] ;  /* 0x00006c04040ca981 */ /* 0x0000a8000c1e9900 */
[----:B------:R0:W2:Y:S04]  /*0500*/  @!P3 LDG.E.CONSTANT R11, [R4.64+0x70] ;  /* 0x00007004040bb981 */ /* 0x0000a8000c1e9900 */
[----:B------:R0:W2:Y:S04]  /*0510*/  @!P5 LDG.E.CONSTANT R8, [R4.64+0x40] ;  /* 0x000040040408d981 */ /* 0x0000a8000c1e9900 */
[----:B------:R0:W2:Y:S04]  /*0520*/  @!P0 LDG.E.CONSTANT R10, [R4.64+0x74] ;  /* 0x00007404040a8981 */ /* 0x0000a8000c1e9900 */
[----:B------:R0:W2:Y:S01]  /*0530*/  @!P1 LDG.E.CONSTANT R9, [R4.64+0x78] ;  /* 0x0000780404099981 */ /* 0x0000a2000c1e9900 */
[----:B------:R-:W-:Y:S01]  /*0540*/  MOV R23, RZ ;  /* 0x000000ff00177202 */ /* 0x000fe20000000f00 */
[----:B------:R-:W-:Y:S01]  /*0550*/  IMAD.WIDE R2, R2, R3, c[0x0][0x160] ;  /* 0x0000580002027625 */ /* 0x000fe200078e0203 */
[--C-:B---3--:R-:W-:Y:S01]  /*0560*/  FADD R22, RZ, -R16.reuse ;  /* 0x80000010ff167221 */ /* 0x108fe20000000000 */
[----:B------:R-:W-:Y:S01]  /*0570*/  FADD R16, RZ, R16 ;  /* 0x00000010ff107221 */ /* 0x000fe20000000000 */
[--C-:B----4-:R-:W-:Y:S01]  /*0580*/  FADD R24, RZ, R17.reuse ;  /* 0x00000011ff187221 */ /* 0x110fe20000000000 */
[----:B------:R-:W-:Y:S01]  /*0590*/  FADD R26, RZ, -R17 ;  /* 0x80000011ff1a7221 */ /* 0x000fe20000000000 */
[--C-:B-----5:R-:W-:Y:S01]  /*05a0*/  FADD R17, R22, R21.reuse ;  /* 0x0000001516117221 */ /* 0x120fe20000000000 */
[----:B------:R-:W-:Y:S01]  /*05b0*/  FADD R22, R16, -R21 ;  /* 0x8000001510167221 */ /* 0x000fe20000000000 */
[----:B--2---:R-:W-:Y:S01]  /*05c0*/  FADD R25, RZ, R18 ;  /* 0x00000012ff197221 */ /* 0x004fe20000000000 */
[--C-:B0-----:R-:W-:Y:S01]  /*05d0*/  FADD R4, R24, -R20.reuse ;  /* 0x8000001418047221 */ /* 0x101fe20000000000 */
[----:B------:R-:W-:Y:S01]  /*05e0*/  FADD R5, R26, R20 ;  /* 0x000000141a057221 */ /* 0x000fe20000000000 */
[----:B------:R-:W-:-:S04]  /*05f0*/  @!P4 FADD R23, RZ, R15 ;  /* 0x0000000fff17c221 */ /* 0x000fc80000000000 */
[----:B------:R-:W-:Y:S01]  /*0600*/  FADD R20, -R14, R23 ;  /* 0x000000170e147221 */ /* 0x000fe20000000100 */
[----:B------:R-:W-:-:S03]  /*0610*/  FADD R29, R22, R13 ;  /* 0x0000000d161d7221 */ /* 0x000fc60000000000 */
[--C-:B------:R-:W-:Y:S01]  /*0620*/  FADD R23, R20, -R13.reuse ;  /* 0x8000000d14177221 */ /* 0x100fe20000000000 */
[----:B------:R-:W-:Y:S01]  /*0630*/  FADD R13, R17, R13 ;  /* 0x0000000d110d7221 */ /* 0x000fe20000000000 */
[----:B------:R-:W-:Y:S01]  /*0640*/  FADD R18, RZ, -R18 ;  /* 0x80000012ff127221 */ /* 0x000fe20000000000 */
[--C-:B------:R-:W-:Y:S01]  /*0650*/  FADD R16, R24, -R21.reuse ;  /* 0x8000001518107221 */ /* 0x100fe20000000000 */
[C-C-:B------:R-:W-:Y:S01]  /*0660*/  FADD R15, R26.reuse, -R21.reuse ;  /* 0x800000151a0f7221 */ /* 0x140fe20000000000 */
[--C-:B------:R-:W-:Y:S01]  /*0670*/  FADD R19, R26, R21.reuse ;  /* 0x000000151a137221 */ /* 0x100fe20000000000 */
[----:B------:R-:W-:Y:S01]  /*0680*/  FADD R21, R24, R21 ;  /* 0x0000001518157221 */ /* 0x000fe20000000000 */
[----:B------:R-:W-:Y:S01]  /*0690*/  FADD R13, R13, -R0 ;  /* 0x800000000d0d7221 */ /* 0x000fe20000000000 */
[--C-:B------:R-:W-:Y:S01]  /*06a0*/  FADD R27, R25, R14.reuse ;  /* 0x0000000e191b7221 */ /* 0x100fe20000000000 */
[C---:B------:R-:W-:Y:S01]  /*06b0*/  FADD R25, R18.reuse, R14 ;  /* 0x0000000e12197221 */ /* 0x040fe20000000000 */
[--C-:B------:R-:W-:Y:S01]  /*06c0*/  FADD R33, R21, R6.reuse ;  /* 0x0000000615217221 */ /* 0x100fe20000000000 */
[--C-:B------:R-:W-:Y:S01]  /*06d0*/  FADD R35, R5, -R6.reuse ;  /* 0x8000000605237221 */ /* 0x100fe20000000000 */
[--C-:B------:R-:W-:Y:S01]  /*06e0*/  FADD R31, R19, -R6.reuse ;  /* 0x80000006131f7221 */ /* 0x100fe20000000000 */
[----:B------:R-:W-:Y:S01]  /*06f0*/  FADD R7, R18, R7 ;  /* 0x0000000712077221 */ /* 0x000fe20000000000 */
[--C-:B------:R-:W-:Y:S01]  /*0700*/  FADD R21, R15, R6.reuse ;  /* 0x000000060f157221 */ /* 0x100fe20000000000 */
[----:B------:R0:W-:Y:S01]  /*0710*/  STG.E [R2.64+0x31000], R13 ;  /* 0x0310000d02007986 */ /* 0x0001e2000c101904 */
[--C-:B------:R-:W-:Y:S01]  /*0720*/  FADD R5, R4, -R6.reuse ;  /* 0x8000000604057221 */ /* 0x100fe20000000000 */
[--C-:B------:R-:W-:Y:S01]  /*0730*/  FADD R25, R25, R6.reuse ;  /* 0x0000000619197221 */ /* 0x100fe20000000000 */
[--C-:B------:R-:W-:Y:S01]  /*0740*/  FADD R27, R27, -R6.reuse ;  /* 0x800000061b1b7221 */ /* 0x100fe20000000000 */
[--C-:B------:R-:W-:Y:S01]  /*0750*/  FADD R19, R16, -R6.reuse ;  /* 0x8000000610137221 */ /* 0x100fe20000000000 */
[----:B------:R-:W-:Y:S01]  /*0760*/  FADD R7, R7, R6 ;  /* 0x0000000607077221 */ /* 0x000fe20000000000 */
[----:B------:R-:W-:Y:S01]  /*0770*/  FADD R17, R17, R12 ;  /* 0x0000000c11117221 */ /* 0x000fe20000000000 */
[--C-:B------:R-:W-:Y:S01]  /*0780*/  FADD R15, R15, R11.reuse ;  /* 0x0000000b0f0f7221 */ /* 0x100fe20000000000 */
[--C-:B------:R-:W-:Y:S01]  /*0790*/  FADD R4, R4, -R11.reuse ;  /* 0x8000000b04047221 */ /* 0x100fe20000000000 */
[----:B0-----:R-:W-:Y:S01]  /*07a0*/  FADD R13, R16, -R11 ;  /* 0x8000000b100d7221 */ /* 0x001fe20000000000 */
[--C-:B------:R-:W-:Y:S01]  /*07b0*/  FADD R23, R23, R0.reuse ;  /* 0x0000000017177221 */ /* 0x100fe20000000000 */
[--C-:B------:R-:W-:Y:S01]  /*07c0*/  FADD R25, R25, -R0.reuse ;  /* 0x8000000019197221 */ /* 0x100fe20000000000 */
[--C-:B------:R-:W-:Y:S01]  /*07d0*/  FADD R27, R27, -R0.reuse ;  /* 0x800000001b1b7221 */ /* 0x100fe20000000000 */
[--C-:B------:R-:W-:Y:S01]  /*07e0*/  FADD R29, R29, -R0.reuse ;  /* 0x800000001d1d7221 */ /* 0x100fe20000000000 */
[--C-:B------:R-:W-:Y:S01]  /*07f0*/  FADD R19, R19, R0.reuse ;  /* 0x0000000013137221 */ /* 0x100fe20000000000 */
[--C-:B------:R-:W-:Y:S01]  /*0800*/  FADD R21, R21, R0.reuse ;  /* 0x0000000015157221 */ /* 0x100fe20000000000 */
[--C-:B------:R-:W-:Y:S01]  /*0810*/  FADD R31, R31, R0.reuse ;  /* 0x000000001f1f7221 */ /* 0x100fe20000000000 */
[----:B------:R-:W-:Y:S01]  /*0820*/  FADD R33, R33, R0 ;  /* 0x0000000021217221 */ /* 0x000fe20000000000 */
[--C-:B------:R-:W-:Y:S01]  /*0830*/  FADD R7, R7, -R8.reuse ;  /* 0x8000000807077221 */ /* 0x100fe20000000000 */
[--C-:B------:R-:W-:Y:S01]  /*0840*/  FADD R5, R5, R8.reuse ;  /* 0x0000000805057221 */ /* 0x100fe20000000000 */
[----:B------:R-:W-:Y:S01]  /*0850*/  FADD R35, R35, R8 ;  /* 0x0000000823237221 */ /* 0x000fe20000000000 */
[--C-:B------:R-:W-:Y:S01]  /*0860*/  FADD R17, R17, -R10.reuse ;  /* 0x8000000a11117221 */ /* 0x100fe20000000000 */
[--C-:B------:R-:W-:Y:S01]  /*0870*/  FADD R13, R13, R10.reuse ;  /* 0x0000000a0d0d7221 */ /* 0x100fe20000000000 */
[----:B------:R-:W-:Y:S01]  /*0880*/  FADD R15, R15, R10 ;  /* 0x0000000a0f0f7221 */ /* 0x000fe20000000000 */
[----:B------:R-:W-:Y:S01]  /*0890*/  FADD R9, R4, R9 ;  /* 0x0000000904097221 */ /* 0x000fe20000000000 */
[----:B------:R-:W-:Y:S04]  /*08a0*/  STG.E [R2.64], R23 ;  /* 0x0000001702007986 */ /* 0x000fe8000c101904 */
        /* <DEDUP_REMOVED lines=15> */
.L_x_33:
        /* <DEDUP_REMOVED lines=14> */
.L_x_98:


//--------------------- .text.tvmgen_default_fused_nn_contrib_conv2d_winograd_without_weight_transform_add_nn_relu_3_kernel_2 --------------------------
	.section	.text.tvmgen_default_fused_nn_contrib_conv2d_winograd_without_weight_transform_add_nn_relu_3_kernel_2,"ax",@progbits
	.sectioninfo	@"SHI_REGISTERS=30"
	.align	128
        .global         tvmgen_default_fused_nn_contrib_conv2d_winograd_without_weight_transform_add_nn_relu_3_kernel_2
        .type           tvmgen_default_fused_nn_contrib_conv2d_winograd_without_weight_transform_add_nn_relu_3_kernel_2,@function
        .size           tvmgen_default_fused_nn_contrib_conv2d_winograd_without_weight_transform_add_nn_relu_3_kernel_2,(.L_x_99 - tvmgen_default_fused_nn_contrib_conv2d_winograd_without_weight_transform_add_nn_relu_3_kernel_2)
        .other          tvmgen_default_fused_nn_contrib_conv2d_winograd_without_weight_transform_add_nn_relu_3_kernel_2,@"STO_CUDA_ENTRY STV_DEFAULT"
tvmgen_default_fused_nn_contrib_conv2d_winograd_without_weight_transform_add_nn_relu_3_kernel_2:
.text.tvmgen_default_fused_nn_contrib_conv2d_winograd_without_weight_transform_add_nn_relu_3_kernel_2:
        /* <DEDUP_REMOVED lines=12> */
[----:B------:R0:W4:Y:S04]  /*00c0*/  LDG.E.CONSTANT R15, [R2.64+0x28000] ;  /* 0x02800004020f7981 */ /* 0x000128000c1e9900 */
[----:B------:R0:W4:Y:S01]  /*00d0*/  LDG.E.CONSTANT R14, [R2.64+0x30000] ;  /* 0x03000004020e7981 */ /* 0x000122000c1e9900 */
[----:B------:R-:W-:-:S03]  /*00e0*/  SHF.R.S32.HI R17, RZ, 0x4, R27 ;  /* 0x00000004ff117819 */ /* 0x000fc6000001141b */
[----:B------:R0:W4:Y:S01]  /*00f0*/  LDG.E.CONSTANT R10, [R2.64+0x38000] ;  /* 0x03800004020a7981 */ /* 0x000122000c1e9900 */
[----:B------:R-:W-:-:S03]  /*0100*/  LEA R17, R0, R17, 0x3 ;  /* 0x0000001100117211 */ /* 0x000fc600078e18ff */
[----:B------:R0:W4:Y:S04]  /*0110*/  LDG.E.CONSTANT R13, [R2.64+0x40000] ;  /* 0x04000004020d7981 */ /* 0x000128000c1e9900 */
[----:B------:R0:W4:Y:S01]  /*0120*/  LDG.E.CONSTANT R9, [R2.64+0x48000] ;  /* 0x0480000402097981 */ /* 0x000122000c1e9900 */
[----:B------:R-:W-:-:S03]  /*0130*/  IMAD.WIDE R18, R17, R4, c[0x0][0x170] ;  /* 0x00005c0011127625 */ /* 0x000fc600078e0204 */
[----:B------:R0:W4:Y:S04]  /*0140*/  LDG.E.CONSTANT R8, [R2.64+0x50000] ;  /* 0x0500000402087981 */ /* 0x000128000c1e9900 */
[----:B------:R0:W4:Y:S04]  /*0150*/  LDG.E.CONSTANT R0, [R2.64+0x58000] ;  /* 0x0580000402007981 */ /* 0x000128000c1e9900 */
[----:B------:R1:W4:Y:S04]  /*0160*/  LDG.E.CONSTANT R5, [R18.64] ;  /* 0x0000000412057981 */ /* 0x000328000c1e9900 */
[----:B------:R0:W4:Y:S04]  /*0170*/  LDG.E.CONSTANT R12, [R2.64+0x60000] ;  /* 0x06000004020c7981 */ /* 0x000128000c1e9900 */
[----:B------:R0:W4:Y:S04]  /*0180*/  LDG.E.CONSTANT R7, [R2.64+0x68000] ;  /* 0x0680000402077981 */ /* 0x000128000c1e9900 */
[----:B------:R0:W4:Y:S01]  /*0190*/  LDG.E.CONSTANT R6, [R2.64+0x70000] ;  /* 0x0700000402067981 */ /* 0x000122000c1e9900 */
[----:B-1----:R-:W-:-:S02]  /*01a0*/  SHF.L.U32 R18, R27, 0x1, RZ ;  /* 0x000000011b127819 */ /* 0x002fc400000006ff */
[----:B------:R-:W-:Y:S01]  /*01b0*/  LOP3.LUT R19, R27, 0xc, RZ, 0xc0, !PT ;  /* 0x0000000c1b137812 */ /* 0x000fe200078ec0ff */
[----:B------:R0:W5:Y:S01]  /*01c0*/  LDG.E.CONSTANT R11, [R2.64+0x78000] ;  /* 0x07800004020b7981 */ /* 0x000162000c1e9900 */
[----:B------:R-:W-:Y:S02]  /*01d0*/  LOP3.LUT R18, R18, 0x6, RZ, 0xc0, !PT ;  /* 0x0000000612127812 */ /* 0x000fe400078ec0ff */
[----:B------:R-:W-:Y:S02]  /*01e0*/  ISETP.NE.AND P0, PT, R19, 0xc, PT ;  /* 0x0000000c1300780c */ /* 0x000fe40003f05270 */
[----:B------:R-:W-:-:S04]  /*01f0*/  LOP3.LUT R24, R27, 0x3, RZ, 0xc0, !PT ;  /* 0x000000031b187812 */ /* 0x000fc800078ec0ff */
[----:B------:R-:W-:Y:S01]  /*0200*/  ISETP.NE.AND P1, PT, R24, 0x3, PT ;  /* 0x000000031800780c */ /* 0x000fe20003f25270 */
[----:B--2---:R-:W-:Y:S01]  /*0210*/  FADD R20, RZ, R20 ;  /* 0x00000014ff147221 */ /* 0x004fe20000000000 */
[----:B---3--:R-:W-:-:S03]  /*0220*/  FADD R22, RZ, -R21 ;  /* 0x80000015ff167221 */ /* 0x008fc60000000000 */
[----:B------:R-:W-:Y:S01]  /*0230*/  FADD R20, R20, R21 ;  /* 0x0000001514147221 */ /* 0x000fe20000000000 */
[----:B------:R-:W-:Y:S01]  /*0240*/  IMAD R21, R17, 0x31, R18 ;  /* 0x0000003111157824 */ /* 0x000fe200078e0212 */
[----:B----4-:R-:W-:Y:S02]  /*0250*/  FADD R22, R23, R22 ;  /* 0x0000001617167221 */ /* 0x010fe40000000000 */
[----:B------:R-:W-:Y:S01]  /*0260*/  FADD R23, R20, R23 ;  /* 0x0000001714177221 */ /* 0x000fe20000000000 */
[----:B------:R-:W-:Y:S01]  /*0270*/  SHF.R.U32.HI R20, RZ, 0x2, R27 ;  /* 0x00000002ff147819 */ /* 0x000fe2000001161b */
[----:B------:R-:W-:-:S03]  /*0280*/  FADD R22, R22, R25 ;  /* 0x0000001916167221 */ /* 0x000fc60000000000 */
[----:B------:R-:W-:Y:S01]  /*0290*/  SGXT.U32 R20, R20, 0x2 ;  /* 0x000000021414781a */ /* 0x000fe20000000000 */
[--C-:B0-----:R-:W-:Y:S01]  /*02a0*/  FADD R2, R23, R16.reuse ;  /* 0x0000001017027221 */ /* 0x101fe20000000000 */
[----:B------:R-:W-:Y:S01]  /*02b0*/  FADD R16, RZ, -R16 ;  /* 0x80000010ff107221 */ /* 0x000fe20000000000 */
[C---:B------:R-:W-:Y:S02]  /*02c0*/  FADD R3, -R15.reuse, R22 ;  /* 0x000000160f037221 */ /* 0x040fe40000000100 */
[----:B------:R-:W-:Y:S02]  /*02d0*/  FADD R17, R2, R15 ;  /* 0x0000000f02117221 */ /* 0x000fe40000000000 */
[----:B------:R-:W-:Y:S01]  /*02e0*/  FADD R19, R14, R3 ;  /* 0x000000030e137221 */ /* 0x000fe20000000000 */
[----:B------:R-:W-:Y:S01]  /*02f0*/  IMAD R3, R20, 0xe, R21 ;  /* 0x0000000e14037824 */ /* 0x000fe200078e0215 */
[----:B------:R-:W-:Y:S01]  /*0300*/  FADD R21, -R15, R16 ;  /* 0x000000100f157221 */ /* 0x000fe20000000100 */
[----:B------:R-:W-:Y:S01]  /*0310*/  FADD R2, R17, R14 ;  /* 0x0000000e11027221 */ /* 0x000fe20000000000 */
[----:B------:R-:W-:Y:S01]  /*0320*/  FADD R16, R19, R10 ;  /* 0x0000000a13107221 */ /* 0x000fe20000000000 */
[----:B------:R-:W-:Y:S01]  /*0330*/  FADD R17, RZ, R15 ;  /* 0x0000000fff117221 */ /* 0x000fe20000000000 */
[----:B------:R-:W-:Y:S01]  /*0340*/  FADD R18, -R14, R21 ;  /* 0x000000150e127221 */ /* 0x000fe20000000100 */
[----:B------:R-:W-:-:S02]  /*0350*/  FADD R2, R2, R13 ;  /* 0x0000000d02027221 */ /* 0x000fc40000000000 */
[----:B------:R-:W-:Y:S01]  /*0360*/  FADD R17, -R14, R17 ;  /* 0x000000110e117221 */ /* 0x000fe20000000100 */
[----:B------:R-:W-:Y:S01]  /*0370*/  FADD R18, R13, R18 ;  /* 0x000000120d127221 */ /* 0x000fe20000000000 */
[C---:B------:R-:W-:Y:S01]  /*0380*/  FADD R15, -R9.reuse, R16 ;  /* 0x00000010090f7221 */ /* 0x040fe20000000100 */
[----:B------:R-:W-:Y:S01]  /*0390*/  FADD R13, R2, R9 ;  /* 0x00000009020d7221 */ /* 0x000fe20000000000 */
[----:B------:R-:W-:Y:S01]  /*03a0*/  FADD R14, -R10, R17 ;  /* 0x000000110a0e7221 */ /* 0x000fe20000000100 */
[----:B------:R-:W-:Y:S01]  /*03b0*/  FADD R17, R9, R18 ;  /* 0x0000001209117221 */ /* 0x000fe20000000000 */
[C---:B------:R-:W-:Y:S01]  /*03c0*/  FADD R15, R8.reuse, R15 ;  /* 0x0000000f080f7221 */ /* 0x040fe20000000000 */
[----:B------:R-:W-:Y:S01]  /*03d0*/  FADD R2, R13, R8 ;  /* 0x000000080d027221 */ /* 0x000fe20000000000 */
[----:B------:R-:W-:Y:S01]  /*03e0*/  FADD R9, -R9, R14 ;  /* 0x0000000e09097221 */ /* 0x000fe20000000100 */
[----:B------:R-:W-:Y:S01]  /*03f0*/  FADD R17, R8, R17 ;  /* 0x0000001108117221 */ /* 0x000fe20000000000 */
[----:B------:R-:W-:-:S02]  /*0400*/  FADD R10, R15, R0 ;  /* 0x000000000f0a7221 */ /* 0x000fc40000000000 */
[----:B------:R-:W-:Y:S01]  /*0410*/  FADD R9, R8, R9 ;  /* 0x0000000908097221 */ /* 0x000fe20000000000 */
[--C-:B------:R-:W-:Y:S01]  /*0420*/  FADD R13, R2, R5.reuse ;  /* 0x00000005020d7221 */ /* 0x100fe20000000000 */
[----:B------:R-:W-:Y:S01]  /*0430*/  @P1 FADD R10, R10, R5 ;  /* 0x000000050a0a1221 */ /* 0x000fe20000000000 */
[----:B------:R-:W-:Y:S01]  /*0440*/  IMAD.WIDE R2, R3, R4, c[0x0][0x160] ;  /* 0x0000580003027625 */ /* 0x000fe200078e0204 */
[----:B------:R-:W-:Y:S01]  /*0450*/  FADD R0, R0, R9 ;  /* 0x0000000900007221 */ /* 0x000fe20000000000 */
[----:B------:R-:W-:Y:S01]  /*0460*/  FADD R12, R17, R12 ;  /* 0x0000000c110c7221 */ /* 0x000fe20000000000 */
[----:B------:R-:W-:Y:S02]  /*0470*/  FMNMX R13, RZ, R13, !PT ;  /* 0x0000000dff0d7209 */ /* 0x000fe40007800000 */
[----:B------:R-:W-:Y:S01]  /*0480*/  @P1 FMNMX R15, RZ, R10, !PT ;  /* 0x0000000aff0f1209 */ /* 0x000fe20007800000 */
[----:B------:R-:W-:Y:S01]  /*0490*/  FADD R9, R12, R7 ;  /* 0x000000070c097221 */ /* 0x000fe20000000000 */
[----:B------:R-:W-:Y:S01]  /*04a0*/  FADD R7, -R7, R0 ;  /* 0x0000000007077221 */ /* 0x000fe20000000100 */
[----:B------:R0:W-:Y:S02]  /*04b0*/  STG.E [R2.64], R13 ;  /* 0x0000000d02007986 */ /* 0x0001e4000c101904 */
[----:B------:R-:W-:-:S02]  /*04c0*/  FADD R0, R9, R6 ;  /* 0x0000000609007221 */ /* 0x000fc40000000000 */
[----:B------:R0:W-:Y:S01]  /*04d0*/  @P1 STG.E [R2.64+0x4], R15 ;  /* 0x0000040f02001986 */ /* 0x0001e2000c101904 */
[----:B------:R-:W-:Y:S05]  /*04e0*/  @!P0 EXIT ;  /* 0x000000000000894d */ /* 0x000fea0003800000 */
[----:B------:R-:W-:Y:S01]  /*04f0*/  FADD R0, R0, R5 ;  /* 0x0000000500007221 */ /* 0x000fe20000000000 */
[----:B------:R-:W-:-:S04]  /*0500*/  FADD R6, R6, R7 ;  /* 0x0000000706067221 */ /* 0x000fc80000000000 */
[----:B------:R-:W-:Y:S01]  /*0510*/  FMNMX R7, RZ, R0, !PT ;  /* 0x00000000ff077209 */ /* 0x000fe20007800000 */
[----:B-----5:R-:W-:-:S04]  /*0520*/  FADD R6, R6, R11 ;  /* 0x0000000b06067221 */ /* 0x020fc80000000000 */
[----:B------:R1:W-:Y:S01]  /*0530*/  STG.E [R2.64+0x1c], R7 ;  /* 0x00001c0702007986 */ /* 0x0003e2000c101904 */
[----:B------:R-:W-:Y:S05]  /*0540*/  @!P1 EXIT ;  /* 0x000000000000994d */ /* 0x000fea0003800000 */
[----:B------:R-:W-:-:S05]  /*0550*/  FADD R6, R6, R5 ;  /* 0x0000000506067221 */ /* 0x000fca0000000000 */
[----:B------:R-:W-:-:S05]  /*0560*/  FMNMX R5, RZ, R6, !PT ;  /* 0x00000006ff057209 */ /* 0x000fca0007800000 */
[----:B------:R-:W-:Y:S01]  /*0570*/  STG.E [R2.64+0x20], R5 ;  /* 0x0000200502007986 */ /* 0x000fe2000c101904 */
[----:B------:R-:W-:Y:S05]  /*0580*/  EXIT ;  /* 0x000000000000794d */ /* 0x000fea0003800000 */
.L_x_34:
        /* <DEDUP_REMOVED lines=15> */
.L_x_99:


//--------------------- .text.tvmgen_default_fused_nn_contrib_conv2d_winograd_without_weight_transform_add_nn_relu_1_kernel_1 --------------------------
	.section	.text.tvmgen_default_fused_nn_contrib_conv2d_winograd_without_weight_transform_add_nn_relu_1_kernel_1,"ax",@progbits
	.sectionflags	@"SHF_BARRIERS=1"
	.sectioninfo	@"SHI_REGISTERS=53"
	.align	128
        .global         tvmgen_default_fused_nn_contrib_conv2d_winograd_without_weight_transform_add_nn_relu_1_kernel_1
        .type           tvmgen_default_fused_nn_contrib_conv2d_winograd_without_weight_transform_add_nn_relu_1_kernel_1,@function
        .size           tvmgen_default_fused_nn_contrib_conv2d_winograd_without_weight_transform_add_nn_relu_1_kernel_1,(.L_x_100 - tvmgen_default_fused_nn_contrib_conv2d_winograd_without_weight_transform_add_nn_relu_1_kernel_1)
        .other          tvmgen_default_fused_nn_contrib_conv2d_winograd_without_weight_transform_add_nn_relu_1_kernel_1,@"STO_CUDA_ENTRY STV_DEFAULT"
tvmgen_default_fused_nn_contrib_conv2d_winograd_without_weight_transform_add_nn_relu_1_kernel_1:
.text.tvmgen_default_fused_nn_contrib_conv2d_winograd_without_weight_transform_add_nn_relu_1_kernel_1:
[----:B------:R-:W-:-:S02]  /*0000*/  MOV R1, c[0x0][0x28] ;  /* 0x00000a0000017a02 */ /* 0x000fc40000000f00 */
[----:B------:R-:W0:Y:S01]  /*0010*/  S2R R0, SR_TID.Y ;  /* 0x0000000000007919 */ /* 0x000e220000002200 */
[----:B------:R-:W-:Y:S01]  /*0020*/  MOV R28, RZ ;  /* 0x000000ff001c7202 */ /* 0x000fe20000000f00 */
[----:B------:R-:W-:Y:S01]  /*0030*/  CS2R R40, SRZ ;  /* 0x0000000000287805 */ /* 0x000fe2000001ff00 */
[----:B------:R-:W-:Y:S01]  /*0040*/  MOV R5, RZ ;  /* 0x000000ff00057202 */ /* 0x000fe20000000f00 */
[----:B------:R-:W0:Y:S01]  /*0050*/  S2R R3, SR_TID.X ;  /* 0x0000000000037919 */ /* 0x000e220000002100 */
[----:B------:R-:W-:Y:S01]  /*0060*/  MOV R20, RZ ;  /* 0x000000ff00147202 */ /* 0x000fe20000000f00 */
[----:B------:R-:W-:Y:S01]  /*0070*/  CS2R R38, SRZ ;  /* 0x0000000000267805 */ /* 0x000fe2000001ff00 */
[----:B------:R-:W-:Y:S01]  /*0080*/  MOV R35, RZ ;  /* 0x000000ff00237202 */ /* 0x000fe20000000f00 */
[----:B------:R-:W1:Y:S01]  /*0090*/  S2R R2, SR_CTAID.Z ;  /* 0x0000000000027919 */ /* 0x000e620000002700 */
[----:B------:R-:W-:Y:S01]  /*00a0*/  CS2R R36, SRZ ;  /* 0x0000000000247805 */ /* 0x000fe2000001ff00 */
[----:B------:R-:W-:Y:S01]  /*00b0*/  CS2R R30, SRZ ;  /* 0x00000000001e7805 */ /* 0x000fe2000001ff00 */
[----:B------:R-:W-:-:S02]  /*00c0*/  MOV R25, RZ ;  /* 0x000000ff00197202 */ /* 0x000fc40000000f00 */
[----:B------:R-:W-:Y:S02]  /*00d0*/  MOV R26, RZ ;  /* 0x000000ff001a7202 */ /* 0x000fe40000000f00 */
[----:B------:R-:W-:Y:S02]  /*00e0*/  MOV R22, RZ ;  /* 0x000000ff00167202 */ /* 0x000fe40000000f00 */
[----:B------:R-:W-:Y:S02]  /*00f0*/  MOV R14, RZ ;  /* 0x000000ff000e7202 */ /* 0x000fe40000000f00 */
[----:B------:R-:W-:Y:S01]  /*0100*/  MOV R12, RZ ;  /* 0x000000ff000c7202 */ /* 0x000fe20000000f00 */
[----:B0-----:R-:W-:-:S05]  /*0110*/  IMAD R4, R0, 0x31, R3 ;  /* 0x0000003100047824 */ /* 0x001fca00078e0203 */
[----:B------:R-:W-:-:S04]  /*0120*/  ISETP.GT.AND P0, PT, R4, 0x77, PT ;  /* 0x000000770400780c */ /* 0x000fc80003f04270 */
[----:B-1----:R-:W-:-:S02]  /*0130*/  ISETP.GT.OR P0, PT, R0, 0x2, P0 ;  /* 0x000000020000780c */ /* 0x002fc40000704670 */
.L_x_36:
[----:B------:R-:W0:Y:S01]  /*0140*/  S2R R7, SR_CTAID.Y ;  /* 0x0000000000077919 */ /* 0x000e220000002600 */
[----:B------:R-:W-:Y:S01]  /*0150*/  IMAD R13, R0, 0x31, R3 ;  /* 0x00000031000d7824 */ /* 0x000fe200078e0203 */
[----:B------:R-:W-:Y:S01]  /*0160*/  LEA R9, R2, R5, 0x3 ;  /* 0x0000000502097211 */ /* 0x000fe200078e18ff */
[----:B------:R-:W-:Y:S01]  /*0170*/  ULDC.64 UR4, c[0x0][0x118] ;  /* 0x0000460000047ab9 */ /* 0x000fe20000000a00 */
[----:B------:R-:W-:Y:S01]  /*0180*/  MOV R18, 0x4 ;  /* 0x0000000400127802 */ /* 0x000fe20000000f00 */
[----:B------:R-:W-:Y:S06]  /*0190*/  BAR.SYNC 0x0 ;  /* 0x0000000000007b1d */ /* 0x000fec0000000000 */
[----:B------:R-:W-:-:S02]  /*01a0*/  SHF.L.U32 R6, R13, 0x2, RZ ;  /* 0x000000020d067819 */ /* 0x000fc400000006ff */
[----:B------:R-:W-:Y:S02]  /*01b0*/  SHF.L.U32 R9, R9, 0xb, RZ ;  /* 0x0000000b09097819 */ /* 0x000fe400000006ff */
[----:B------:R-:W-:Y:S02]  /*01c0*/  LOP3.LUT R8, R6, 0xffffff80, RZ, 0xc0, !PT ;  /* 0xffffff8006087812 */ /* 0x000fe400078ec0ff */
[----:B0-----:R-:W-:-:S04]  /*01d0*/  SHF.L.U32 R16, R7, 0x5, RZ ;  /* 0x0000000507107819 */ /* 0x001fc800000006ff */
[----:B------:R-:W-:-:S04]  /*01e0*/  LOP3.LUT R4, R16, 0xffffffe0, R13, 0xe2, !PT ;  /* 0xffffffe010047812 */ /* 0x000fc800078ee20d */
[----:B------:R-:W-:Y:S02]  /*01f0*/  IADD3 R11, R9, R4, R8 ;  /* 0x00000004090b7210 */ /* 0x000fe40007ffe008 */
[----:B------:R-:W0:Y:S01]  /*0200*/  S2R R8, SR_CTAID.X ;  /* 0x0000000000087919 */ /* 0x000e220000002500 */
[----:B------:R-:W-:Y:S02]  /*0210*/  IADD3 R15, R13, 0x4, RZ ;  /* 0x000000040d0f7810 */ /* 0x000fe40007ffe0ff */
[----:B------:R-:W-:Y:S01]  /*0220*/  SHF.L.U32 R24, R7, 0x5, RZ ;  /* 0x0000000507187819 */ /* 0x000fe200000006ff */
[----:B------:R-:W-:-:S03]  /*0230*/  IMAD.WIDE R10, R11, R18, c[0x0][0x170] ;  /* 0x00005c000b0a7625 */ /* 0x000fc600078e0212 */
[----:B------:R-:W-:Y:S01]  /*0240*/  LOP3.LUT R24, R24, 0xffffffe0, R15, 0xe2, !PT ;  /* 0xffffffe018187812 */ /* 0x000fe200078ee20f */
[----:B------:R-:W-:Y:S01]  /*0250*/  IMAD R15, R2, 0x6200, R3 ;  /* 0x00006200020f7824 */ /* 0x000fe200078e0203 */
[----:B------:R1:W2:Y:S01]  /*0260*/  LDG.E.CONSTANT R4, [R10.64] ;  /* 0x000000040a047981 */ /* 0x0002a2000c1e9900 */
[C---:B------:R-:W-:Y:S02]  /*0270*/  IADD3 R17, R6.reuse, 0x310, RZ ;  /* 0x0000031006117810 */ /* 0x040fe40007ffe0ff */
[----:B------:R-:W-:Y:S02]  /*0280*/  @!P0 IADD3 R19, R13, 0x8, RZ ;  /* 0x000000080d138810 */ /* 0x000fe40007ffe0ff */
[----:B------:R-:W-:Y:S02]  /*0290*/  @!P0 IADD3 R6, R6, 0x620, RZ ;  /* 0x0000062006068810 */ /* 0x000fe40007ffe0ff */
[----:B------:R-:W-:Y:S02]  /*02a0*/  @!P0 LOP3.LUT R16, R16, 0xffffffe0, R19, 0xe2, !PT ;  /* 0xffffffe010108812 */ /* 0x000fe400078ee213 */
[----:B------:R-:W-:-:S02]  /*02b0*/  @!P0 LOP3.LUT R6, R6, 0xffffff80, RZ, 0xc0, !PT ;  /* 0xffffff8006068812 */ /* 0x000fc400078ec0ff */
[----:B-1----:R-:W-:Y:S02]  /*02c0*/  SHF.R.S32.HI R10, RZ, 0x1, R0 ;  /* 0x00000001ff0a7819 */ /* 0x002fe40000011400 */
[----:B------:R-:W-:Y:S01]  /*02d0*/  LOP3.LUT R19, R0, 0x1, RZ, 0xc0, !PT ;  /* 0x0000000100137812 */ /* 0x000fe200078ec0ff */
[----:B0-----:R-:W-:Y:S01]  /*02e0*/  IMAD R15, R8, 0x62, R15 ;  /* 0x00000062080f7824 */ /* 0x001fe200078e020f */
[----:B------:R-:W-:Y:S02]  /*02f0*/  LOP3.LUT R17, R17, 0xffffff80, RZ, 0xc0, !PT ;  /* 0xffffff8011117812 */ /* 0x000fe400078ec0ff */
[C---:B------:R-:W-:Y:S01]  /*0300*/  @!P0 IADD3 R11, R9.reuse, R16, R6 ;  /* 0x00000010090b8210 */ /* 0x040fe20007ffe006 */
[----:B------:R-:W-:Y:S01]  /*0310*/  IMAD R10, R10, 0xc4, R15 ;  /* 0x000000c40a0a7824 */ /* 0x000fe200078e020f */
[----:B------:R-:W-:-:S03]  /*0320*/  IADD3 R17, R9, R24, R17 ;  /* 0x0000001809117210 */ /* 0x000fc60007ffe011 */
[----:B------:R-:W-:Y:S02]  /*0330*/  IMAD R6, R19, 0x31, R10 ;  /* 0x0000003113067824 */ /* 0x000fe400078e020a */
[----:B------:R-:W-:-:S04]  /*0340*/  IMAD.WIDE R16, R17, R18, c[0x0][0x170] ;  /* 0x00005c0011107625 */ /* 0x000fc800078e0212 */
[----:B------:R-:W-:Y:S02]  /*0350*/  IMAD R19, R5, 0xc40, R6 ;  /* 0x00000c4005137824 */ /* 0x000fe400078e0206 */
[-C--:B------:R-:W-:Y:S01]  /*0360*/  @!P0 IMAD.WIDE R10, R11, R18.reuse, c[0x0][0x170] ;  /* 0x00005c000b0a8625 */ /* 0x080fe200078e0212 */
[----:B------:R-:W3:Y:S03]  /*0370*/  LDG.E.CONSTANT R16, [R16.64] ;  /* 0x0000000410107981 */ /* 0x000ee6000c1e9900 */
[----:B------:R-:W-:Y:S02]  /*0380*/  IMAD.WIDE R18, R19, R18, c[0x0][0x168] ;  /* 0x00005a0013127625 */ /* 0x000fe400078e0212 */
[----:B------:R-:W4:Y:S04]  /*0390*/  @!P0 LDG.E.CONSTANT R10, [R10.64] ;  /* 0x000000040a0a8981 */ /* 0x000f28000c1e9900 */
[----:B------:R-:W5:Y:S04]  /*03a0*/  LDG.E.CONSTANT R24, [R18.64] ;  /* 0x0000000412187981 */ /* 0x000f68000c1e9900 */
[----:B------:R-:W5:Y:S04]  /*03b0*/  LDG.E.CONSTANT R32, [R18.64+0x620] ;  /* 0x0006200412207981 */ /* 0x000f68000c1e9900 */
[----:B------:R-:W5:Y:S04]  /*03c0*/  LDG.E.CONSTANT R34, [R18.64+0xc40] ;  /* 0x000c400412227981 */ /* 0x000f68000c1e9900 */
[----:B------:R-:W5:Y:S04]  /*03d0*/  LDG.E.CONSTANT R42, [R18.64+0x1260] ;  /* 0x00126004122a7981 */ /* 0x000f68000c1e9900 */
[----:B------:R-:W5:Y:S04]  /*03e0*/  LDG.E.CONSTANT R44, [R18.64+0x1880] ;  /* 0x00188004122c7981 */ /* 0x000f68000c1e9900 */
[----:B------:R-:W5:Y:S04]  /*03f0*/  LDG.E.CONSTANT R46, [R18.64+0x1ea0] ;  /* 0x001ea004122e7981 */ /* 0x000f68000c1e9900 */
[----:B------:R-:W5:Y:S04]  /*0400*/  LDG.E.CONSTANT R48, [R18.64+0x24c0] ;  /* 0x0024c00412307981 */ /* 0x000f68000c1e9900 */
[----:B------:R-:W5:Y:S01]  /*0410*/  LDG.E.CONSTANT R50, [R18.64+0x2ae0] ;  /* 0x002ae00412327981 */ /* 0x000f62000c1e9900 */
[----:B------:R-:W-:-:S02]  /*0420*/  LEA R6, R3, 0x800, 0x2 ;  /* 0x0000080003067811 */ /* 0x000fc400078e10ff */
[----:B------:R-:W-:Y:S02]  /*0430*/  LEA R9, R0, 0x80, 0x3 ;  /* 0x0000008000097811 */ /* 0x000fe400078e18ff */
[----:B------:R-:W-:Y:S01]  /*0440*/  IADD3 R6, R6, 0x188, RZ ;  /* 0x0000018806067810 */ /* 0x000fe20007ffe0ff */
[----:B--2---:R0:W-:Y:S02]  /*0450*/  STS [R13.X4], R4 ;  /* 0x000000040d007388 */ /* 0x0041e40000004800 */
[----:B0-----:R-:W-:Y:S02]  /*0460*/  MOV R4, 0x80 ;  /* 0x0000008000047802 */ /* 0x001fe40000000f00 */
[----:B---3--:R-:W-:Y:S04]  /*0470*/  STS [R13.X4+0x310], R16 ;  /* 0x000310100d007388 */ /* 0x008fe80000004800 */
[----:B----4-:R-:W-:Y:S04]  /*0480*/  @!P0 STS [R13.X4+0x620], R10 ;  /* 0x0006200a0d008388 */ /* 0x010fe80000004800 */
[----:B-----5:R-:W-:Y:S04]  /*0490*/  STS [R13.X4+0x800], R24 ;  /* 0x000800180d007388 */ /* 0x020fe80000004800 */
[----:B------:R-:W-:Y:S04]  /*04a0*/  STS [R13.X4+0xb10], R32 ;  /* 0x000b10200d007388 */ /* 0x000fe80000004800 */
[----:B------:R-:W-:Y:S04]  /*04b0*/  STS [R13.X4+0xe20], R34 ;  /* 0x000e20220d007388 */ /* 0x000fe80000004800 */
[----:B------:R-:W-:Y:S04]  /*04c0*/  STS [R13.X4+0x1130], R42 ;  /* 0x0011302a0d007388 */ /* 0x000fe80000004800 */
[----:B------:R-:W-:Y:S04]  /*04d0*/  STS [R13.X4+0x1440], R44 ;  /* 0x0014402c0d007388 */ /* 0x000fe80000004800 */
[----:B------:R-:W-:Y:S04]  /*04e0*/  STS [R13.X4+0x1750], R46 ;  /* 0x0017502e0d007388 */ /* 0x000fe80000004800 */
[----:B------:R-:W-:Y:S04]  /*04f0*/  STS [R13.X4+0x1a60], R48 ;  /* 0x001a60300d007388 */ /* 0x000fe80000004800 */
[----:B------:R-:W-:Y:S04]  /*0500*/  STS [R13.X4+0x1d70], R50 ;  /* 0x001d70320d007388 */ /* 0x000fe80000004800 */
[----:B------:R-:W-:Y:S06]  /*0510*/  BAR.SYNC 0x0 ;  /* 0x0000000000007b1d */ /* 0x000fec0000000000 */
.L_x_35:
[----:B------:R-:W-:Y:S01]  /*0520*/  LDS R29, [R6+-0x188] ;  /* 0xfffe7800061d7984 */ /* 0x000fe20000000800 */
[----:B------:R-:W-:-:S03]  /*0530*/  IADD3 R4, R4, 0x400, RZ ;  /* 0x0000040004047810 */ /* 0x000fc60007ffe0ff */
[----:B------:R-:W0:Y:S01]  /*0540*/  LDS.64 R16, [R9+-0x80] ;  /* 0xffff800009107984 */ /* 0x000e220000000a00 */
[----:B------:R-:W-:-:S03]  /*0550*/  ISETP.NE.AND P1, PT, R4, 0x880, PT ;  /* 0x000008800400780c */ /* 0x000fc60003f25270 */
[----:B------:R-:W1:Y:S04]  /*0560*/  LDS R15, [R6+-0xc4] ;  /* 0xffff3c00060f7984 */ /* 0x000e680000000800 */
[----:B------:R-:W2:Y:S04]  /*0570*/  LDS.64 R10, [R9+-0x60] ;  /* 0xffffa000090a7984 */ /* 0x000ea80000000a00 */
[----:B------:R-:W3:Y:S01]  /*0580*/  LDS.64 R32, [R9+-0x40] ;  /* 0xffffc00009207984 */ /* 0x000ee20000000a00 */
[C---:B0-----:R-:W-:Y:S01]  /*0590*/  FFMA R34, R29.reuse, R17, R20 ;  /* 0x000000111d227223 */ /* 0x041fe20000000014 */
[----:B------:R-:W-:-:S02]  /*05a0*/  FFMA R13, R29, R16, R28 ;  /* 0x000000101d0d7223 */ /* 0x000fc4000000001c */
[----:B------:R-:W0:Y:S01]  /*05b0*/  LDS.64 R20, [R9+-0x20] ;  /* 0xffffe00009147984 */ /* 0x000e220000000a00 */
[----:B-1----:R-:W-:Y:S01]  /*05c0*/  FFMA R23, R16, R15, R35 ;  /* 0x0000000f10177223 */ /* 0x002fe20000000023 */
[----:B------:R-:W-:Y:S02]  /*05d0*/  FFMA R18, R15, R17, R40 ;  /* 0x000000110f127223 */ /* 0x000fe40000000028 */
[----:B------:R-:W-:Y:S01]  /*05e0*/  LDS.64 R16, [R9] ;  /* 0x0000000009107984 */ /* 0x000fe20000000a00 */
[C---:B--2---:R-:W-:Y:S01]  /*05f0*/  FFMA R27, R29.reuse, R10, R38 ;  /* 0x0000000a1d1b7223 */ /* 0x044fe20000000026 */
[-C--:B------:R-:W-:Y:S01]  /*0600*/  FFMA R28, R29, R11.reuse, R36 ;  /* 0x0000000b1d1c7223 */ /* 0x080fe20000000024 */
[----:B------:R-:W-:Y:S01]  /*0610*/  FFMA R24, R15, R11, R30 ;  /* 0x0000000b0f187223 */ /* 0x000fe2000000001e */
[----:B------:R-:W-:Y:S01]  /*0620*/  FFMA R19, R10, R15, R41 ;  /* 0x0000000f0a137223 */ /* 0x000fe20000000029 */
[C---:B---3--:R-:W-:Y:S01]  /*0630*/  FFMA R35, R29.reuse, R32, R25 ;  /* 0x000000201d237223 */ /* 0x048fe20000000019 */
[----:B------:R-:W-:Y:S01]  /*0640*/  FFMA R26, R29, R33, R26 ;  /* 0x000000211d1a7223 */ /* 0x000fe2000000001a */
[----:B------:R-:W-:Y:S01]  /*0650*/  FFMA R25, R32, R15, R39 ;  /* 0x0000000f20197223 */ /* 0x000fe20000000027 */
[----:B------:R-:W1:Y:S01]  /*0660*/  LDS R30, [R6] ;  /* 0x00000000061e7984 */ /* 0x000e620000000800 */
[----:B------:R-:W-:-:S03]  /*0670*/  FFMA R33, R15, R33, R22 ;  /* 0x000000210f217223 */ /* 0x000fc60000000016 */
[----:B------:R-:W2:Y:S04]  /*0680*/  LDS R32, [R6+0xc4] ;  /* 0x0000c40006207984 */ /* 0x000ea80000000800 */
[----:B------:R-:W3:Y:S01]  /*0690*/  LDS.64 R10, [R9+0x40] ;  /* 0x00004000090a7984 */ /* 0x000ee20000000a00 */
[C---:B0-----:R-:W-:Y:S01]  /*06a0*/  FFMA R31, R29.reuse, R20, R31 ;  /* 0x000000141d1f7223 */ /* 0x041fe2000000001f */
[----:B------:R-:W-:Y:S01]  /*06b0*/  FFMA R29, R29, R21, R14 ;  /* 0x000000151d1d7223 */ /* 0x000fe2000000000e */
[----:B------:R-:W-:Y:S01]  /*06c0*/  FFMA R37, R20, R15, R37 ;  /* 0x0000000f14257223 */ /* 0x000fe20000000025 */
[----:B------:R-:W-:Y:S02]  /*06d0*/  FFMA R21, R15, R21, R12 ;  /* 0x000000150f157223 */ /* 0x000fe4000000000c */
[----:B------:R-:W0:Y:S01]  /*06e0*/  LDS.64 R14, [R9+0x20] ;  /* 0x00002000090e7984 */ /* 0x000e220000000a00 */
[C---:B-1----:R-:W-:Y:S01]  /*06f0*/  FFMA R22, R30.reuse, R16, R13 ;  /* 0x000000101e167223 */ /* 0x042fe2000000000d */
[----:B------:R-:W-:-:S02]  /*0700*/  FFMA R34, R30, R17, R34 ;  /* 0x000000111e227223 */ /* 0x000fc40000000022 */
[----:B------:R-:W1:Y:S01]  /*0710*/  LDS.64 R12, [R9+0x60] ;  /* 0x00006000090c7984 */ /* 0x000e620000000a00 */
[----:B--2---:R-:W-:Y:S01]  /*0720*/  FFMA R23, R16, R32, R23 ;  /* 0x0000002010177223 */ /* 0x004fe20000000017 */
[----:B------:R-:W-:Y:S01]  /*0730*/  FFMA R18, R32, R17, R18 ;  /* 0x0000001120127223 */ /* 0x000fe20000000012 */
[----:B---3--:R-:W-:Y:S01]  /*0740*/  FFMA R17, R30, R10, R35 ;  /* 0x0000000a1e117223 */ /* 0x008fe20000000023 */
[----:B------:R-:W-:Y:S01]  /*0750*/  FFMA R25, R10, R32, R25 ;  /* 0x000000200a197223 */ /* 0x000fe20000000019 */
[C---:B------:R-:W-:Y:S01]  /*0760*/  FFMA R26, R30.reuse, R11, R26 ;  /* 0x0000000b1e1a7223 */ /* 0x040fe2000000001a */
[----:B------:R-:W-:Y:S01]  /*0770*/  LDS R35, [R6+0x24c] ;  /* 0x00024c0006237984 */ /* 0x000fe20000000800 */
[CC--:B0-----:R-:W-:Y:S01]  /*0780*/  FFMA R16, R30.reuse, R15.reuse, R28 ;  /* 0x0000000f1e107223 */ /* 0x0c1fe2000000001c */
[----:B------:R-:W-:Y:S01]  /*0790*/  FFMA R27, R30, R14, R27 ;  /* 0x0000000e1e1b7223 */ /* 0x000fe2000000001b */
[-C--:B------:R-:W-:Y:S01]  /*07a0*/  FFMA R19, R14, R32.reuse, R19 ;  /* 0x000000200e137223 */ /* 0x080fe20000000013 */
[C---:B------:R-:W-:Y:S01]  /*07b0*/  FFMA R24, R32.reuse, R15, R24 ;  /* 0x0000000f20187223 */ /* 0x040fe20000000018 */
[----:B------:R-:W-:Y:S01]  /*07c0*/  FFMA R28, R32, R11, R33 ;  /* 0x0000000b201c7223 */ /* 0x000fe20000000021 */
[----:B------:R-:W0:Y:S04]  /*07d0*/  LDS.64 R14, [R9+0xa0] ;  /* 0x0000a000090e7984 */ /* 0x000e280000000a00 */
[----:B------:R-:W2:Y:S01]  /*07e0*/  LDS.64 R10, [R9+0x80] ;  /* 0x00008000090a7984 */ /* 0x000ea20000000a00 */
[----:B-1----:R-:W-:Y:S01]  /*07f0*/  FFMA R37, R12, R32, R37 ;  /* 0x000000200c257223 */ /* 0x002fe20000000025 */
[----:B------:R-:W-:Y:S01]  /*0800*/  FFMA R31, R30, R12, R31 ;  /* 0x0000000c1e1f7223 */ /* 0x000fe2000000001f */
[-C--:B------:R-:W-:Y:S01]  /*0810*/  FFMA R32, R32, R13.reuse, R21 ;  /* 0x0000000d20207223 */ /* 0x080fe20000000015 */
[----:B------:R-:W1:Y:S01]  /*0820*/  LDS R33, [R6+0x188] ;  /* 0x0001880006217984 */ /* 0x000e620000000800 */
[----:B------:R-:W-:-:S03]  /*0830*/  FFMA R30, R30, R13, R29 ;  /* 0x0000000d1e1e7223 */ /* 0x000fc6000000001d */
[----:B------:R-:W3:Y:S04]  /*0840*/  LDS.64 R20, [R9+0xc0] ;  /* 0x0000c00009147984 */ /* 0x000ee80000000a00 */
[----:B------:R-:W-:Y:S01]  /*0850*/  LDS R29, [R6+0x3d4] ;  /* 0x0003d400061d7984 */ /* 0x000fe20000000800 */
[----:B0-----:R-:W-:Y:S01]  /*0860*/  FFMA R13, R14, R35, R19 ;  /* 0x000000230e0d7223 */ /* 0x001fe20000000013 */
[C---:B------:R-:W-:Y:S01]  /*0870*/  FFMA R24, R35.reuse, R15, R24 ;  /* 0x0000000f23187223 */ /* 0x040fe20000000018 */
[----:B--2---:R-:W-:Y:S01]  /*0880*/  FFMA R12, R35, R11, R18 ;  /* 0x0000000b230c7223 */ /* 0x004fe20000000012 */
[----:B------:R-:W-:Y:S01]  /*0890*/  FFMA R23, R10, R35, R23 ;  /* 0x000000230a177223 */ /* 0x000fe20000000017 */
[----:B------:R-:W0:Y:S01]  /*08a0*/  LDS.64 R18, [R9+0xe0] ;  /* 0x0000e00009127984 */ /* 0x000e220000000a00 */
[C---:B-1----:R-:W-:Y:S01]  /*08b0*/  FFMA R22, R33.reuse, R10, R22 ;  /* 0x0000000a21167223 */ /* 0x042fe20000000016 */
[C---:B------:R-:W-:Y:S01]  /*08c0*/  FFMA R10, R33.reuse, R11, R34 ;  /* 0x0000000b210a7223 */ /* 0x040fe20000000022 */
[C---:B------:R-:W-:Y:S01]  /*08d0*/  FFMA R11, R33.reuse, R14, R27 ;  /* 0x0000000e210b7223 */ /* 0x040fe2000000001b */
[C---:B------:R-:W-:Y:S01]  /*08e0*/  FFMA R14, R33.reuse, R15, R16 ;  /* 0x0000000f210e7223 */ /* 0x040fe20000000010 */
[C---:B---3--:R-:W-:Y:S01]  /*08f0*/  FFMA R15, R33.reuse, R20, R17 ;  /* 0x00000014210f7223 */ /* 0x048fe20000000011 */
[----:B------:R-:W-:Y:S01]  /*0900*/  LDS R27, [R6+0x310] ;  /* 0x00031000061b7984 */ /* 0x000fe20000000800 */
[----:B------:R-:W-:Y:S01]  /*0910*/  FFMA R25, R20, R35, R25 ;  /* 0x0000002314197223 */ /* 0x000fe20000000019 */
[-C--:B------:R-:W-:Y:S01]  /*0920*/  FFMA R26, R33, R21.reuse, R26 ;  /* 0x00000015211a7223 */ /* 0x080fe2000000001a */
[----:B------:R-:W-:Y:S01]  /*0930*/  FFMA R28, R35, R21, R28 ;  /* 0x00000015231c7223 */ /* 0x000fe2000000001c */
[----:B------:R-:W1:Y:S04]  /*0940*/  LDS.64 R16, [R9+0x100] ;  /* 0x0001000009107984 */ /* 0x000e680000000a00 */
[----:B------:R-:W2:Y:S01]  /*0950*/  LDS.64 R20, [R9+0x140] ;  /* 0x0001400009147984 */ /* 0x000ea20000000a00 */
[C---:B0-----:R-:W-:Y:S01]  /*0960*/  FFMA R31, R33.reuse, R18, R31 ;  /* 0x00000012211f7223 */ /* 0x041fe2000000001f */
[----:B------:R-:W-:Y:S01]  /*0970*/  FFMA R37, R18, R35, R37 ;  /* 0x0000002312257223 */ /* 0x000fe20000000025 */
[-C--:B------:R-:W-:Y:S01]  /*0980*/  FFMA R30, R33, R19.reuse, R30 ;  /* 0x00000013211e7223 */ /* 0x080fe2000000001e */
[----:B------:R-:W-:-:S02]  /*0990*/  FFMA R32, R35, R19, R32 ;  /* 0x0000001323207223 */ /* 0x000fc40000000020 */
[----:B------:R-:W0:Y:S01]  /*09a0*/  LDS.64 R18, [R9+0x120] ;  /* 0x0001200009127984 */ /* 0x000e220000000a00 */
[C---:B-1----:R-:W-:Y:S01]  /*09b0*/  FFMA R33, R27.reuse, R16, R22 ;  /* 0x000000101b217223 */ /* 0x042fe20000000016 */
[----:B------:R-:W-:Y:S01]  /*09c0*/  FFMA R35, R16, R29, R23 ;  /* 0x0000001d10237223 */ /* 0x000fe20000000017 */
[-C--:B------:R-:W-:Y:S01]  /*09d0*/  FFMA R10, R27, R17.reuse, R10 ;  /* 0x000000111b0a7223 */ /* 0x080fe2000000000a */
[----:B------:R-:W-:Y:S01]  /*09e0*/  FFMA R16, R29, R17, R12 ;  /* 0x000000111d107223 */ /* 0x000fe2000000000c */
[----:B------:R-:W1:Y:S01]  /*09f0*/  LDS.64 R22, [R9+0x160] ;  /* 0x0001600009167984 */ /* 0x000e620000000a00 */
[C---:B--2---:R-:W-:Y:S01]  /*0a00*/  FFMA R36, R27.reuse, R20, R15 ;  /* 0x000000141b247223 */ /* 0x044fe2000000000f */
[-C--:B------:R-:W-:Y:S01]  /*0a10*/  FFMA R26, R27, R21.reuse, R26 ;  /* 0x000000151b1a7223 */ /* 0x080fe2000000001a */
[----:B------:R-:W-:Y:S01]  /*0a20*/  FFMA R28, R29, R21, R28 ;  /* 0x000000151d1c7223 */ /* 0x000fe2000000001c */
[-C--:B------:R-:W-:Y:S01]  /*0a30*/  FFMA R25, R20, R29.reuse, R25 ;  /* 0x0000001d14197223 */ /* 0x080fe20000000019 */
[----:B------:R-:W-:Y:S01]  /*0a40*/  LDS R21, [R6+0x498] ;  /* 0x0004980006157984 */ /* 0x000fe20000000800 */
[----:B0-----:R-:W-:Y:S01]  /*0a50*/  FFMA R17, R18, R29, R13 ;  /* 0x0000001d12117223 */ /* 0x001fe2000000000d */
[----:B------:R-:W-:-:S02]  /*0a60*/  FFMA R34, R27, R19, R14 ;  /* 0x000000131b227223 */ /* 0x000fc4000000000e */
[----:B------:R-:W0:Y:S01]  /*0a70*/  LDS.64 R12, [R9+0x180] ;  /* 0x00018000090c7984 */ /* 0x000e220000000a00 */
[----:B------:R-:W-:Y:S01]  /*0a80*/  FFMA R11, R27, R18, R11 ;  /* 0x000000121b0b7223 */ /* 0x000fe2000000000b */
[----:B------:R-:W-:Y:S02]  /*0a90*/  FFMA R24, R29, R19, R24 ;  /* 0x000000131d187223 */ /* 0x000fe40000000018 */
[----:B------:R-:W2:Y:S01]  /*0aa0*/  LDS.64 R14, [R9+0x1a0] ;  /* 0x0001a000090e7984 */ /* 0x000ea20000000a00 */
[-C--:B-1----:R-:W-:Y:S01]  /*0ab0*/  FFMA R30, R27, R23.reuse, R30 ;  /* 0x000000171b1e7223 */ /* 0x082fe2000000001e */
[----:B------:R-:W-:Y:S01]  /*0ac0*/  FFMA R32, R29, R23, R32 ;  /* 0x000000171d207223 */ /* 0x000fe20000000020 */
[----:B------:R-:W-:Y:S01]  /*0ad0*/  FFMA R31, R27, R22, R31 ;  /* 0x000000161b1f7223 */ /* 0x000fe2000000001f */
[----:B------:R-:W-:Y:S01]  /*0ae0*/  FFMA R22, R22, R29, R37 ;  /* 0x0000001d16167223 */ /* 0x000fe20000000025 */
[----:B------:R-:W1:Y:S04]  /*0af0*/  LDS.64 R18, [R9+0x1c0] ;  /* 0x0001c00009127984 */ /* 0x000e680000000a00 */
[----:B------:R-:W3:Y:S01]  /*0b00*/  LDS R37, [R6+0x55c] ;  /* 0x00055c0006257984 */ /* 0x000ee20000000800 */
[C---:B0-----:R-:W-:Y:S01]  /*0b10*/  FFMA R20, R21.reuse, R13, R10 ;  /* 0x0000000d15147223 */ /* 0x041fe2000000000a */
[C---:B------:R-:W-:Y:S01]  /*0b20*/  FFMA R33, R21.reuse, R12, R33 ;  /* 0x0000000c15217223 */ /* 0x040fe20000000021 */
[C---:B--2---:R-:W-:Y:S01]  /*0b30*/  FFMA R23, R21.reuse, R14, R11 ;  /* 0x0000000e15177223 */ /* 0x044fe2000000000b */
[C---:B------:R-:W-:Y:S01]  /*0b40*/  FFMA R34, R21.reuse, R15, R34 ;  /* 0x0000000f15227223 */ /* 0x040fe20000000022 */
[----:B------:R-:W0:Y:S01]  /*0b50*/  LDS.64 R10, [R9+0x1e0] ;  /* 0x0001e000090a7984 */ /* 0x000e220000000a00 */
[C---:B-1----:R-:W-:Y:S01]  /*0b60*/  FFMA R27, R21.reuse, R18, R36 ;  /* 0x00000012151b7223 */ /* 0x042fe20000000024 */
[----:B------:R-:W-:-:S02]  /*0b70*/  FFMA R26, R21, R19, R26 ;  /* 0x00000013151a7223 */ /* 0x000fc4000000001a */
[----:B------:R-:W-:Y:S01]  /*0b80*/  LDS R36, [R6+0x620] ;  /* 0x0006200006247984 */ /* 0x000fe20000000800 */
[----:B---3--:R-:W-:Y:S01]  /*0b90*/  FFMA R29, R18, R37, R25 ;  /* 0x00000025121d7223 */ /* 0x008fe20000000019 */
[C---:B------:R-:W-:Y:S02]  /*0ba0*/  FFMA R28, R37.reuse, R19, R28 ;  /* 0x00000013251c7223 */ /* 0x040fe4000000001c */
[----:B------:R-:W-:Y:S01]  /*0bb0*/  LDS R25, [R6+0x6e4] ;  /* 0x0006e40006197984 */ /* 0x000fe20000000800 */
[----:B------:R-:W-:Y:S01]  /*0bc0*/  FFMA R35, R12, R37, R35 ;  /* 0x000000250c237223 */ /* 0x000fe20000000023 */
[C---:B------:R-:W-:Y:S01]  /*0bd0*/  FFMA R16, R37.reuse, R13, R16 ;  /* 0x0000000d25107223 */ /* 0x040fe20000000010 */
[----:B------:R-:W-:Y:S01]  /*0be0*/  FFMA R17, R14, R37, R17 ;  /* 0x000000250e117223 */ /* 0x000fe20000000011 */
[----:B------:R-:W1:Y:S01]  /*0bf0*/  LDS.64 R18, [R9+0x260] ;  /* 0x0002600009127984 */ /* 0x000e620000000a00 */
[----:B------:R-:W-:-:S03]  /*0c00*/  FFMA R24, R37, R15, R24 ;  /* 0x0000000f25187223 */ /* 0x000fc60000000018 */
[----:B------:R-:W2:Y:S04]  /*0c10*/  LDS.64 R12, [R9+0x200] ;  /* 0x00020000090c7984 */ /* 0x000ea80000000a00 */
[----:B------:R-:W3:Y:S01]  /*0c20*/  LDS.64 R14, [R9+0x240] ;  /* 0x00024000090e7984 */ /* 0x000ee20000000a00 */
[C---:B0-----:R-:W-:Y:S01]  /*0c30*/  FFMA R31, R21.reuse, R10, R31 ;  /* 0x0000000a151f7223 */ /* 0x041fe2000000001f */
[----:B------:R-:W-:Y:S01]  /*0c40*/  FFMA R22, R10, R37, R22 ;  /* 0x000000250a167223 */ /* 0x000fe20000000016 */
[-C--:B------:R-:W-:Y:S01]  /*0c50*/  FFMA R21, R21, R11.reuse, R30 ;  /* 0x0000000b15157223 */ /* 0x080fe2000000001e */
[----:B------:R-:W-:Y:S02]  /*0c60*/  FFMA R32, R37, R11, R32 ;  /* 0x0000000b25207223 */ /* 0x000fe40000000020 */
[----:B------:R-:W0:Y:S01]  /*0c70*/  LDS.64 R10, [R9+0x220] ;  /* 0x00022000090a7984 */ /* 0x000e220000000a00 */
[----:B-1----:R-:W-:Y:S01]  /*0c80*/  FFMA R31, R36, R18, R31 ;  /* 0x00000012241f7223 */ /* 0x002fe2000000001f */
[----:B------:R-:W-:-:S02]  /*0c90*/  FFMA R37, R18, R25, R22 ;  /* 0x0000001912257223 */ /* 0x000fc40000000016 */
[----:B------:R-:W-:Y:S01]  /*0ca0*/  LDS R22, [R6+0x7a8] ;  /* 0x0007a80006167984 */ /* 0x000fe20000000800 */
[----:B--2---:R-:W-:Y:S01]  /*0cb0*/  FFMA R33, R36, R12, R33 ;  /* 0x0000000c24217223 */ /* 0x004fe20000000021 */
[----:B------:R-:W-:Y:S01]  /*0cc0*/  FFMA R35, R12, R25, R35 ;  /* 0x000000190c237223 */ /* 0x000fe20000000023 */
[CC--:B------:R-:W-:Y:S01]  /*0cd0*/  FFMA R20, R36.reuse, R13.reuse, R20 ;  /* 0x0000000d24147223 */ /* 0x0c0fe20000000014 */
[----:B------:R-:W-:Y:S01]  /*0ce0*/  LDS R18, [R6+0x86c] ;  /* 0x00086c0006127984 */ /* 0x000fe20000000800 */
[C---:B------:R-:W-:Y:S01]  /*0cf0*/  FFMA R16, R25.reuse, R13, R16 ;  /* 0x0000000d19107223 */ /* 0x040fe20000000010 */
[----:B---3--:R-:W-:Y:S01]  /*0d00*/  FFMA R27, R36, R14, R27 ;  /* 0x0000000e241b7223 */ /* 0x008fe2000000001b */
[----:B------:R-:W-:Y:S01]  /*0d10*/  FFMA R29, R14, R25, R29 ;  /* 0x000000190e1d7223 */ /* 0x000fe2000000001d */
[CC--:B------:R-:W-:Y:S01]  /*0d20*/  FFMA R26, R36.reuse, R15.reuse, R26 ;  /* 0x0000000f241a7223 */ /* 0x0c0fe2000000001a */
[C---:B------:R-:W-:Y:S01]  /*0d30*/  FFMA R28, R25.reuse, R15, R28 ;  /* 0x0000000f191c7223 */ /* 0x040fe2000000001c */
[----:B------:R-:W1:Y:S04]  /*0d40*/  LDS.64 R12, [R9+0x2a0] ;  /* 0x0002a000090c7984 */ /* 0x000e680000000a00 */
[----:B------:R-:W2:Y:S01]  /*0d50*/  LDS.64 R14, [R9+0x2c0] ;  /* 0x0002c000090e7984 */ /* 0x000ea20000000a00 */
[----:B0-----:R-:W-:Y:S01]  /*0d60*/  FFMA R23, R36, R10, R23 ;  /* 0x0000000a24177223 */ /* 0x001fe20000000017 */
[----:B------:R-:W-:Y:S01]  /*0d70*/  FFMA R17, R10, R25, R17 ;  /* 0x000000190a117223 */ /* 0x000fe20000000011 */
[CC--:B------:R-:W-:Y:S01]  /*0d80*/  FFMA R34, R36.reuse, R11.reuse, R34 ;  /* 0x0000000b24227223 */ /* 0x0c0fe20000000022 */
[C---:B------:R-:W-:Y:S01]  /*0d90*/  FFMA R24, R25.reuse, R11, R24 ;  /* 0x0000000b19187223 */ /* 0x040fe20000000018 */
[-C--:B------:R-:W-:Y:S01]  /*0da0*/  FFMA R36, R36, R19.reuse, R21 ;  /* 0x0000001324247223 */ /* 0x080fe20000000015 */
[----:B------:R-:W0:Y:S01]  /*0db0*/  LDS.64 R10, [R9+0x280] ;  /* 0x00028000090a7984 */ /* 0x000e220000000a00 */
[----:B------:R-:W-:-:S03]  /*0dc0*/  FFMA R19, R25, R19, R32 ;  /* 0x0000001319137223 */ /* 0x000fc60000000020 */
[----:B------:R-:W-:Y:S01]  /*0dd0*/  LDS R21, [R6+0x9f4] ;  /* 0x0009f40006157984 */ /* 0x000fe20000000800 */
[----:B-1----:R-:W-:Y:S01]  /*0de0*/  FFMA R23, R22, R12, R23 ;  /* 0x0000000c16177223 */ /* 0x002fe20000000017 */
[----:B------:R-:W-:Y:S01]  /*0df0*/  FFMA R17, R12, R18, R17 ;  /* 0x000000120c117223 */ /* 0x000fe20000000011 */
[-C--:B------:R-:W-:Y:S01]  /*0e00*/  FFMA R34, R22, R13.reuse, R34 ;  /* 0x0000000d16227223 */ /* 0x080fe20000000022 */
[----:B------:R-:W-:Y:S01]  /*0e10*/  FFMA R30, R18, R13, R24 ;  /* 0x0000000d121e7223 */ /* 0x000fe20000000018 */
[----:B--2---:R-:W-:Y:S01]  /*0e20*/  FFMA R27, R22, R14, R27 ;  /* 0x0000000e161b7223 */ /* 0x004fe2000000001b */
[----:B------:R-:W-:Y:S01]  /*0e30*/  FFMA R29, R14, R18, R29 ;  /* 0x000000120e1d7223 */ /* 0x000fe2000000001d */
[-C--:B------:R-:W-:Y:S01]  /*0e40*/  FFMA R26, R22, R15.reuse, R26 ;  /* 0x0000000f161a7223 */ /* 0x080fe2000000001a */
[----:B------:R-:W-:Y:S01]  /*0e50*/  FFMA R32, R18, R15, R28 ;  /* 0x0000000f12207223 */ /* 0x000fe2000000001c */
[----:B------:R1:W-:Y:S04]  /*0e60*/  LDS R24, [R6+0x930] ;  /* 0x0009300006187984 */ /* 0x0003e80000000800 */
[----:B------:R-:W2:Y:S04]  /*0e70*/  LDS.64 R12, [R9+0x300] ;  /* 0x00030000090c7984 */ /* 0x000ea80000000a00 */
[----:B------:R-:W3:Y:S01]  /*0e80*/  LDS.64 R14, [R9+0x320] ;  /* 0x00032000090e7984 */ /* 0x000ee20000000a00 */
[----:B-1----:R-:W-:Y:S01]  /*0e90*/  IADD3 R6, R6, 0xc40, RZ ;  /* 0x00000c4006067810 */ /* 0x002fe20007ffe0ff */
[----:B0-----:R-:W-:Y:S01]  /*0ea0*/  FFMA R33, R22, R10, R33 ;  /* 0x0000000a16217223 */ /* 0x001fe20000000021 */
[----:B------:R-:W-:Y:S01]  /*0eb0*/  FFMA R35, R10, R18, R35 ;  /* 0x000000120a237223 */ /* 0x000fe20000000023 */
[-C--:B------:R-:W-:Y:S01]  /*0ec0*/  FFMA R20, R22, R11.reuse, R20 ;  /* 0x0000000b16147223 */ /* 0x080fe20000000014 */
[----:B------:R-:W-:-:S02]  /*0ed0*/  FFMA R16, R18, R11, R16 ;  /* 0x0000000b12107223 */ /* 0x000fc40000000010 */
[----:B------:R-:W0:Y:S01]  /*0ee0*/  LDS.64 R10, [R9+0x2e0] ;  /* 0x0002e000090a7984 */ /* 0x000e220000000a00 */
[----:B--2---:R-:W-:Y:S01]  /*0ef0*/  FFMA R28, R24, R12, R33 ;  /* 0x0000000c181c7223 */ /* 0x004fe20000000021 */
[----:B------:R-:W-:Y:S01]  /*0f00*/  FFMA R35, R12, R21, R35 ;  /* 0x000000150c237223 */ /* 0x000fe20000000023 */
[CC--:B------:R-:W-:Y:S01]  /*0f10*/  FFMA R20, R24.reuse, R13.reuse, R20 ;  /* 0x0000000d18147223 */ /* 0x0c0fe20000000014 */
[C---:B------:R-:W-:Y:S01]  /*0f20*/  FFMA R40, R21.reuse, R13, R16 ;  /* 0x0000000d15287223 */ /* 0x040fe20000000010 */
[----:B---3--:R-:W-:Y:S01]  /*0f30*/  FFMA R38, R24, R14, R23 ;  /* 0x0000000e18267223 */ /* 0x008fe20000000017 */
[----:B------:R-:W-:Y:S01]  /*0f40*/  FFMA R41, R14, R21, R17 ;  /* 0x000000150e297223 */ /* 0x000fe20000000011 */
[----:B------:R-:W-:Y:S01]  /*0f50*/  FFMA R30, R21, R15, R30 ;  /* 0x0000000f151e7223 */ /* 0x000fe2000000001e */
[----:B0-----:R-:W-:Y:S01]  /*0f60*/  FFMA R31, R22, R10, R31 ;  /* 0x0000000a161f7223 */ /* 0x001fe2000000001f */
[----:B------:R-:W-:Y:S01]  /*0f70*/  FFMA R37, R10, R18, R37 ;  /* 0x000000120a257223 */ /* 0x000fe20000000025 */
[-C--:B------:R-:W-:Y:S01]  /*0f80*/  FFMA R42, R22, R11.reuse, R36 ;  /* 0x0000000b162a7223 */ /* 0x080fe20000000024 */
[----:B------:R-:W-:Y:S01]  /*0f90*/  FFMA R44, R18, R11, R19 ;  /* 0x0000000b122c7223 */ /* 0x000fe20000000013 */
[C---:B------:R-:W-:Y:S01]  /*0fa0*/  FFMA R36, R24.reuse, R15, R34 ;  /* 0x0000000f18247223 */ /* 0x040fe20000000022 */
[----:B------:R-:W0:Y:S04]  /*0fb0*/  LDS.64 R18, [R9+0x340] ;  /* 0x0003400009127984 */ /* 0x000e280000000a00 */
[----:B------:R1:W2:Y:S02]  /*0fc0*/  LDS.64 R10, [R9+0x360] ;  /* 0x00036000090a7984 */ /* 0x0002a40000000a00 */
[----:B-1----:R-:W-:Y:S01]  /*0fd0*/  IADD3 R9, R9, 0x400, RZ ;  /* 0x0000040009097810 */ /* 0x002fe20007ffe0ff */
[----:B0-----:R-:W-:Y:S01]  /*0fe0*/  FFMA R25, R24, R18, R27 ;  /* 0x0000001218197223 */ /* 0x001fe2000000001b */
[----:B------:R-:W-:Y:S01]  /*0ff0*/  FFMA R39, R18, R21, R29 ;  /* 0x0000001512277223 */ /* 0x000fe2000000001d */
[CC--:B------:R-:W-:Y:S01]  /*1000*/  FFMA R26, R24.reuse, R19.reuse, R26 ;  /* 0x00000013181a7223 */ /* 0x0c0fe2000000001a */
[C---:B------:R-:W-:Y:S01]  /*1010*/  FFMA R22, R21.reuse, R19, R32 ;  /* 0x0000001315167223 */ /* 0x040fe20000000020 */
[----:B--2---:R-:W-:Y:S01]  /*1020*/  FFMA R31, R24, R10, R31 ;  /* 0x0000000a181f7223 */ /* 0x004fe2000000001f */
[----:B------:R-:W-:Y:S01]  /*1030*/  FFMA R37, R10, R21, R37 ;  /* 0x000000150a257223 */ /* 0x000fe20000000025 */
[-C--:B------:R-:W-:Y:S01]  /*1040*/  FFMA R14, R24, R11.reuse, R42 ;  /* 0x0000000b180e7223 */ /* 0x080fe2000000002a */
[----:B------:R-:W-:Y:S01]  /*1050*/  FFMA R12, R21, R11, R44 ;  /* 0x0000000b150c7223 */ /* 0x000fe2000000002c */
[----:B------:R-:W-:Y:S05]  /*1060*/  @P1 BRA `(.L_x_35) ;  /* 0xfffff4b000001947 */ /* 0x000fea000383ffff */
[----:B------:R-:W-:-:S04]  /*1070*/  IADD3 R5, R5, 0x1, RZ ;  /* 0x0000000105057810 */ /* 0x000fc80007ffe0ff */
[----:B------:R-:W-:-:S13]  /*1080*/  ISETP.GE.U32.AND P1, PT, R5, 0x8, PT ;  /* 0x000000080500780c */ /* 0x000fda0003f26070 */
[----:B------:R-:W-:Y:S05]  /*1090*/  @!P1 BRA `(.L_x_36) ;  /* 0xfffff0a000009947 */ /* 0x000fea000383ffff */
[----:B------:R-:W0:Y:S01]  /*10a0*/  S2R R3, SR_TID.X ;  /* 0x0000000000037919 */ /* 0x000e220000002100 */
[----:B------:R-:W-:Y:S01]  /*10b0*/  ULDC.64 UR4, c[0x0][0x118] ;  /* 0x0000460000047ab9 */ /* 0x000fe20000000a00 */
[----:B0-----:R-:W-:Y:S01]  /*10c0*/  IMAD R2, R2, 0x6200, R3 ;  /* 0x0000620002027824 */ /* 0x001fe200078e0203 */
[----:B------:R-:W-:-:S03]  /*10d0*/  MOV R3, 0x4 ;  /* 0x0000000400037802 */ /* 0x000fc60000000f00 */
[----:B------:R-:W-:-:S04]  /*10e0*/  IMAD R7, R7, 0x1880, R2 ;  /* 0x0000188007077824 */ /* 0x000fc800078e0202 */
[----:B------:R-:W-:-:S04]  /*10f0*/  IMAD R7, R0, 0x188, R7 ;  /* 0x0000018800077824 */ /* 0x000fc800078e0207 */
[----:B------:R-:W-:-:S04]  /*1100*/  IMAD R2, R8, 0x62, R7 ;  /* 0x0000006208027824 */ /* 0x000fc800078e0207 */
        /* <DEDUP_REMOVED lines=18> */
.L_x_37:
        /* <DEDUP_REMOVED lines=13> */
.L_x_100:


//--------------------- .text.tvmgen_default_fused_nn_conv2d_add_nn_relu_3_kernel --------------------------
	.section	.text.tvmgen_default_fused_nn_conv2d_add_nn_relu_3_kernel,"ax",@progbits
	.sectionflags	@"SHF_BARRIERS=1"
	.sectioninfo	@"SHI_REGISTERS=40"
	.align	128
        .global         tvmgen_default_fused_nn_conv2d_add_nn_relu_3_kernel
        .type           tvmgen_default_fused_nn_conv2d_add_nn_relu_3_kernel,@function
        .size           tvmgen_default_fused_nn_conv2d_add_nn_relu_3_kernel,(.L_x_101 - tvmgen_default_fused_nn_conv2d_add_nn_relu_3_kernel)
        .other          tvmgen_default_fused_nn_conv2d_add_nn_relu_3_kernel,@"STO_CUDA_ENTRY STV_DEFAULT"
tvmgen_default_fused_nn_conv2d_add_nn_relu_3_kernel:
.text.tvmgen_default_fused_nn_conv2d_add_nn_relu_3_kernel:
[----:B------:R-:W-:-:S02]  /*0000*/  MOV R1, c[0x0][0x28] ;  /* 0x00000a0000017a02 */ /* 0x000fc40000000f00 */
[----:B------:R-:W0:Y:S01]  /*0010*/  S2R R36, SR_TID.X ;  /* 0x0000000000247919 */ /* 0x000e220000002100 */
[----:B------:R-:W-:Y:S01]  /*0020*/  MOV R4, RZ ;  /* 0x000000ff00047202 */ /* 0x000fe20000000f00 */
[----:B------:R-:W-:Y:S01]  /*0030*/  ULDC.64 UR4, c[0x0][0x118] ;  /* 0x0000460000047ab9 */ /* 0x000fe20000000a00 */
[----:B------:R-:W-:Y:S01]  /*0040*/  MOV R7, 0x6 ;  /* 0x0000000600077802 */ /* 0x000fe20000000f00 */
[----:B------:R-:W1:Y:S01]  /*0050*/  S2R R5, SR_TID.Z ;  /* 0x0000000000057919 */ /* 0x000e620000002300 */
[----:B------:R-:W-:Y:S02]  /*0060*/  MOV R34, RZ ;  /* 0x000000ff00227202 */ /* 0x000fe40000000f00 */
[----:B------:R-:W-:Y:S01]  /*0070*/  MOV R8, RZ ;  /* 0x000000ff00087202 */ /* 0x000fe20000000f00 */
[----:B------:R-:W2:Y:S01]  /*0080*/  S2R R0, SR_CTAID.Z ;  /* 0x0000000000007919 */ /* 0x000ea20000002700 */
[----:B------:R-:W-:-:S03]  /*0090*/  MOV R32, RZ ;  /* 0x000000ff00207202 */ /* 0x000fc60000000f00 */
[----:B------:R-:W3:Y:S01]  /*00a0*/  S2R R37, SR_CTAID.Y ;  /* 0x0000000000257919 */ /* 0x000ee20000002600 */
[C---:B0-----:R-:W-:Y:S02]  /*00b0*/  SHF.L.U32 R35, R36.reuse, 0x1, RZ ;  /* 0x0000000124237819 */ /* 0x041fe400000006ff */
[----:B------:R-:W-:Y:S02]  /*00c0*/  ISETP.GE.AND P0, PT, R36, 0x6, PT ;  /* 0x000000062400780c */ /* 0x000fe40003f06270 */
[----:B------:R-:W-:Y:S01]  /*00d0*/  IADD3 R2, R35, 0x1, RZ ;  /* 0x0000000123027810 */ /* 0x000fe20007ffe0ff */
[----:B-1----:R-:W-:Y:S01]  /*00e0*/  IMAD.HI R11, R5, -0x77777777, R4 ;  /* 0x88888889050b7827 */ /* 0x002fe200078e0204 */
[----:B--2---:R-:W-:-:S03]  /*00f0*/  LEA R3, R0, R5, 0x4 ;  /* 0x0000000500037211 */ /* 0x004fc600078e20ff */
[----:B------:R-:W-:-:S04]  /*0100*/  IMAD.HI R0, R35, 0x55555556, RZ ;  /* 0x5555555623007827 */ /* 0x000fc800078e02ff */
[----:B------:R-:W-:Y:S01]  /*0110*/  IMAD R6, R3, 0x180, R36 ;  /* 0x0000018003067824 */ /* 0x000fe200078e0224 */
[----:B------:R-:W-:Y:S01]  /*0120*/  LEA.HI R15, R0, R0, RZ, 0x1 ;  /* 0x00000000000f7211 */ /* 0x000fe200078f08ff */
[----:B------:R-:W-:Y:S01]  /*0130*/  IMAD.HI R3, R2, 0x55555556, RZ ;  /* 0x5555555602037827 */ /* 0x000fe200078e02ff */
[----:B------:R-:W-:Y:S02]  /*0140*/  SHF.R.U32.HI R2, RZ, 0x1f, R11 ;  /* 0x0000001fff027819 */ /* 0x000fe4000001160b */
[C---:B------:R-:W-:Y:S01]  /*0150*/  LEA R9, R5.reuse, R15, 0x2 ;  /* 0x0000000f05097211 */ /* 0x040fe200078e10ff */
[----:B------:R-:W-:Y:S01]  /*0160*/  IMAD R35, R5, 0xc, R35 ;  /* 0x0000000c05237824 */ /* 0x000fe200078e0223 */
[----:B------:R-:W-:Y:S01]  /*0170*/  LEA.HI R19, R3, R3, RZ, 0x1 ;  /* 0x0000000303137211 */ /* 0x000fe200078f08ff */
[----:B------:R-:W-:Y:S01]  /*0180*/  IMAD R0, R6, R7, 0x3 ;  /* 0x0000000306007424 */ /* 0x000fe200078e0207 */
[----:B------:R-:W-:Y:S01]  /*0190*/  MOV R6, RZ ;  /* 0x000000ff00067202 */ /* 0x000fe20000000f00 */
[----:B------:R-:W-:Y:S01]  /*01a0*/  IMAD.HI R10, R35, -0x77777777, R34 ;  /* 0x88888889230a7827 */ /* 0x000fe200078e0222 */
[----:B------:R-:W-:-:S02]  /*01b0*/  LEA R7, R5, R19, 0x2 ;  /* 0x0000001305077211 */ /* 0x000fc400078e10ff */
[----:B------:R-:W-:Y:S01]  /*01c0*/  LEA.HI.SX32 R11, R11, R2, 0x1d ;  /* 0x000000020b0b7211 */ /* 0x000fe200078feaff */
[----:B------:R-:W-:Y:S01]  /*01d0*/  IMAD.HI R8, R9, -0x77777777, R8 ;  /* 0x8888888909087827 */ /* 0x000fe200078e0208 */
[----:B------:R-:W-:Y:S02]  /*01e0*/  IADD3 R3, R35, 0x1, RZ ;  /* 0x0000000123037810 */ /* 0x000fe40007ffe0ff */
[----:B------:R-:W-:Y:S01]  /*01f0*/  MOV R2, RZ ;  /* 0x000000ff00027202 */ /* 0x000fe20000000f00 */
[----:B------:R-:W-:Y:S01]  /*0200*/  IMAD.HI R6, R7, -0x77777777, R6 ;  /* 0x8888888907067827 */ /* 0x000fe200078e0206 */
[----:B------:R-:W-:Y:S02]  /*0210*/  SHF.R.U32.HI R17, RZ, 0x1f, R10 ;  /* 0x0000001fff117819 */ /* 0x000fe4000001160a */
[----:B------:R-:W-:Y:S01]  /*0220*/  SHF.R.U32.HI R13, RZ, 0x1f, R8 ;  /* 0x0000001fff0d7819 */ /* 0x000fe20000011608 */
[----:B------:R-:W-:Y:S01]  /*0230*/  IMAD.HI R14, R3, -0x77777777, R2 ;  /* 0x88888889030e7827 */ /* 0x000fe200078e0202 */
[----:B------:R-:W-:-:S02]  /*0240*/  LEA.HI.SX32 R2, R10, R17, 0x1d ;  /* 0x000000110a027211 */ /* 0x000fc400078feaff */
[----:B------:R-:W-:Y:S01]  /*0250*/  SHF.R.U32.HI R17, RZ, 0x1f, R6 ;  /* 0x0000001fff117819 */ /* 0x000fe20000011606 */
[----:B------:R-:W-:Y:S01]  /*0260*/  IMAD R12, R11, -0xf, R5 ;  /* 0xfffffff10b0c7824 */ /* 0x000fe200078e0205 */
[----:B------:R-:W-:Y:S02]  /*0270*/  LEA.HI.SX32 R8, R8, R13, 0x1d ;  /* 0x0000000d08087211 */ /* 0x000fe400078feaff */
[----:B------:R-:W-:Y:S02]  /*0280*/  LEA.HI.SX32 R17, R6, R17, 0x1d ;  /* 0x0000001106117211 */ /* 0x000fe400078feaff */
[----:B------:R-:W-:Y:S01]  /*0290*/  SHF.R.U32.HI R21, RZ, 0x1f, R14 ;  /* 0x0000001fff157819 */ /* 0x000fe2000001160e */
[----:B------:R-:W-:Y:S01]  /*02a0*/  IMAD R8, R8, -0xf, R9 ;  /* 0xfffffff108087824 */ /* 0x000fe200078e0209 */
[C---:B------:R-:W-:Y:S01]  /*02b0*/  LEA R15, R12.reuse, R15, 0x2 ;  /* 0x0000000f0c0f7211 */ /* 0x040fe200078e10ff */
[----:B------:R-:W-:Y:S01]  /*02c0*/  IMAD R17, R17, -0xf, R7 ;  /* 0xfffffff111117824 */ /* 0x000fe200078e0207 */
[----:B------:R-:W-:Y:S01]  /*02d0*/  LEA R13, R12, R19, 0x2 ;  /* 0x000000130c0d7211 */ /* 0x000fe200078e10ff */
[----:B------:R-:W-:Y:S01]  /*02e0*/  IMAD.HI R8, R8, 0x66666667, RZ ;  /* 0x6666666708087827 */ /* 0x000fe200078e02ff */
[----:B------:R-:W-:-:S02]  /*02f0*/  LEA.HI.SX32 R21, R14, R21, 0x1d ;  /* 0x000000150e157211 */ /* 0x000fc400078feaff */
[----:B------:R-:W-:Y:S01]  /*0300*/  MOV R14, RZ ;  /* 0x000000ff000e7202 */ /* 0x000fe20000000f00 */
[----:B------:R-:W-:Y:S01]  /*0310*/  IMAD.HI R17, R17, 0x66666667, RZ ;  /* 0x6666666711117827 */ /* 0x000fe200078e02ff */
[----:B------:R-:W-:Y:S02]  /*0320*/  MOV R12, RZ ;  /* 0x000000ff000c7202 */ /* 0x000fe40000000f00 */
[----:B------:R-:W-:Y:S01]  /*0330*/  SHF.R.S32.HI R7, RZ, 0x1, R8 ;  /* 0x00000001ff077819 */ /* 0x000fe20000011408 */
[----:B------:R-:W-:Y:S01]  /*0340*/  IMAD.HI R14, R15, -0x77777777, R14 ;  /* 0x888888890f0e7827 */ /* 0x000fe200078e020e */
[----:B------:R-:W-:Y:S02]  /*0350*/  SHF.R.S32.HI R6, RZ, 0x1, R17 ;  /* 0x00000001ff067819 */ /* 0x000fe40000011411 */
[----:B------:R-:W-:Y:S01]  /*0360*/  LEA.HI R8, R8, R7, RZ, 0x1 ;  /* 0x0000000708087211 */ /* 0x000fe200078f08ff */
[----:B------:R-:W-:Y:S01]  /*0370*/  IMAD.HI R12, R13, -0x77777777, R12 ;  /* 0x888888890d0c7827 */ /* 0x000fe200078e020c */
[----:B------:R-:W-:-:S02]  /*0380*/  LEA.HI R10, R17, R6, RZ, 0x1 ;  /* 0x00000006110a7211 */ /* 0x000fc400078f08ff */
[----:B------:R-:W-:Y:S01]  /*0390*/  SHF.R.U32.HI R9, RZ, 0x1f, R14 ;  /* 0x0000001fff097819 */ /* 0x000fe2000001160e */
[----:B------:R-:W-:Y:S01]  /*03a0*/  IMAD R21, R21, -0xf, R3 ;  /* 0xfffffff115157824 */ /* 0x000fe200078e0203 */
[----:B------:R-:W-:Y:S01]  /*03b0*/  SHF.R.U32.HI R13, RZ, 0x1f, R12 ;  /* 0x0000001fff0d7819 */ /* 0x000fe2000001160c */
[----:B------:R-:W-:Y:S01]  /*03c0*/  IMAD R7, R2, -0xf, R35 ;  /* 0xfffffff102077824 */ /* 0x000fe200078e0223 */
[----:B------:R-:W-:Y:S01]  /*03d0*/  LEA.HI.SX32 R9, R14, R9, 0x1d ;  /* 0x000000090e097211 */ /* 0x000fe200078feaff */
[----:B------:R-:W-:Y:S01]  /*03e0*/  IMAD.HI R3, R36, 0x2aaaaaab, RZ ;  /* 0x2aaaaaab24037827 */ /* 0x000fe200078e02ff */
[----:B------:R-:W-:Y:S02]  /*03f0*/  LEA.HI.SX32 R13, R12, R13, 0x1d ;  /* 0x0000000d0c0d7211 */ /* 0x000fe400078feaff */
[----:B------:R-:W-:Y:S01]  /*0400*/  MOV R14, 0x4 ;  /* 0x00000004000e7802 */ /* 0x000fe20000000f00 */
[----:B------:R-:W-:Y:S01]  /*0410*/  IMAD R2, R8, 0xe, R7 ;  /* 0x0000000e08027824 */ /* 0x000fe200078e0207 */
[----:B------:R-:W-:Y:S01]  /*0420*/  LEA.HI R3, R3, R3, RZ, 0x1 ;  /* 0x0000000303037211 */ /* 0x000fe200078f08ff */
[----:B------:R-:W-:Y:S01]  /*0430*/  IMAD R6, R10, 0xe, R21 ;  /* 0x0000000e0a067824 */ /* 0x000fe200078e0215 */
[----:B------:R-:W-:Y:S01]  /*0440*/  ISETP.GE.AND P1, PT, R7, 0x1, PT ;  /* 0x000000010700780c */ /* 0x000fe20003f26270 */
[----:B------:R-:W-:Y:S01]  /*0450*/  IMAD R2, R11, 0xc400, R2 ;  /* 0x0000c4000b027824 */ /* 0x000fe200078e0202 */
[----:B------:R-:W-:Y:S01]  /*0460*/  IADD3 R3, R3, R5, RZ ;  /* 0x0000000503037210 */ /* 0x000fe20007ffe0ff */
[----:B------:R-:W-:Y:S01]  /*0470*/  IMAD R6, R11, 0xc400, R6 ;  /* 0x0000c4000b067824 */ /* 0x000fe200078e0206 */
[----:B------:R-:W-:Y:S01]  /*0480*/  ISETP.GE.AND P2, PT, R21, 0x1, PT ;  /* 0x000000011500780c */ /* 0x000fe20003f46270 */
[----:B------:R-:W-:Y:S01]  /*0490*/  IMAD R2, R9, 0xc4, R2 ;  /* 0x000000c409027824 */ /* 0x000fe200078e0202 */
[----:B------:R-:W-:Y:S01]  /*04a0*/  ISETP.LT.AND P3, PT, R3, 0xf, !P0 ;  /* 0x0000000f0300780c */ /* 0x000fe20004761270 */
[----:B------:R-:W-:Y:S01]  /*04b0*/  IMAD R12, R13, 0xc4, R6 ;  /* 0x000000c40d0c7824 */ /* 0x000fe200078e0206 */
[----:B------:R-:W-:Y:S01]  /*04c0*/  ISETP.LT.AND P0, PT, R3, 0x10, !P0 ;  /* 0x000000100300780c */ /* 0x000fe20004701270 */
[C---:B---3--:R-:W-:Y:S01]  /*04d0*/  IMAD R6, R37.reuse, 0x1c, R2 ;  /* 0x0000001c25067824 */ /* 0x048fe200078e0202 */
[----:B------:R-:W-:Y:S01]  /*04e0*/  MOV R19, RZ ;  /* 0x000000ff00137202 */ /* 0x000fe20000000f00 */
[----:B------:R-:W-:-:S02]  /*04f0*/  IMAD R12, R37, 0x1c, R12 ;  /* 0x0000001c250c7824 */ /* 0x000fc400078e020c */
[----:B------:R-:W-:Y:S01]  /*0500*/  IMAD.WIDE R2, R0, R14, c[0x0][0x170] ;  /* 0x00005c0000027625 */ /* 0x000fe200078e020e */
[----:B------:R-:W-:Y:S02]  /*0510*/  IADD3 R9, R6, -0xf, RZ ;  /* 0xfffffff106097810 */ /* 0x000fe40007ffe0ff */
[----:B------:R-:W-:Y:S02]  /*0520*/  IADD3 R11, R12, -0xf, RZ ;  /* 0xfffffff10c0b7810 */ /* 0x000fe40007ffe0ff */
[----:B------:R-:W-:Y:S02]  /*0530*/  MOV R6, R2 ;  /* 0x0000000200067202 */ /* 0x000fe40000000f00 */
[----:B------:R-:W-:Y:S01]  /*0540*/  LEA R0, R37, R8, 0x1 ;  /* 0x0000000825007211 */ /* 0x000fe200078e08ff */
[----:B------:R-:W-:Y:S01]  /*0550*/  IMAD.WIDE R8, R9, R14, c[0x0][0x168] ;  /* 0x00005a0009087625 */ /* 0x000fe200078e020e */
[----:B------:R-:W-:Y:S02]  /*0560*/  LEA R2, R37, R10, 0x1 ;  /* 0x0000000a25027211 */ /* 0x000fe400078e08ff */
[----:B------:R-:W-:Y:S01]  /*0570*/  MOV R7, R3 ;  /* 0x0000000300077202 */ /* 0x000fe20000000f00 */
[----:B------:R-:W-:Y:S01]  /*0580*/  IMAD.WIDE R10, R11, R14, c[0x0][0x168] ;  /* 0x00005a000b0a7625 */ /* 0x000fe200078e020e */
[----:B------:R-:W-:-:S02]  /*0590*/  MOV R3, 0x90 ;  /* 0x0000009000037802 */ /* 0x000fc40000000f00 */
[----:B------:R-:W-:Y:S02]  /*05a0*/  ISETP.LT.OR P1, PT, R0, 0x1, !P1 ;  /* 0x000000010000780c */ /* 0x000fe40004f21670 */
[----:B------:R-:W-:Y:S01]  /*05b0*/  ISETP.LT.OR P2, PT, R2, 0x1, !P2 ;  /* 0x000000010200780c */ /* 0x000fe20005741670 */
[----:B------:R-:W-:Y:S01]  /*05c0*/  IMAD R3, R5, R3, 0x2d0 ;  /* 0x000002d005037424 */ /* 0x000fe200078e0203 */
[----:B------:R-:W-:Y:S02]  /*05d0*/  MOV R2, R8 ;  /* 0x0000000800027202 */ /* 0x000fe40000000f00 */
[----:B------:R-:W-:Y:S02]  /*05e0*/  MOV R0, R9 ;  /* 0x0000000900007202 */ /* 0x000fe40000000f00 */
[----:B------:R-:W-:Y:S02]  /*05f0*/  MOV R21, R10 ;  /* 0x0000000a00157202 */ /* 0x000fe40000000f00 */
[----:B------:R-:W-:-:S02]  /*0600*/  MOV R20, R11 ;  /* 0x0000000b00147202 */ /* 0x000fc40000000f00 */
.L_x_40:
[----:B------:R0:W5:Y:S04]  /*0610*/  @P0 LDG.E.CONSTANT R8, [R6.64+-0xc] ;  /* 0xfffff40406080981 */ /* 0x000168000c1e9900 */
[----:B------:R0:W5:Y:S04]  /*0620*/  @P0 LDG.E.CONSTANT R9, [R6.64+-0x8] ;  /* 0xfffff80406090981 */ /* 0x000168000c1e9900 */
[----:B------:R0:W5:Y:S04]  /*0630*/  @P0 LDG.E.CONSTANT R10, [R6.64+-0x4] ;  /* 0xfffffc04060a0981 */ /* 0x000168000c1e9900 */
[----:B------:R0:W5:Y:S04]  /*0640*/  @P0 LDG.E.CONSTANT R11, [R6.64] ;  /* 0x00000004060b0981 */ /* 0x000168000c1e9900 */
[----:B------:R0:W5:Y:S04]  /*0650*/  @P0 LDG.E.CONSTANT R12, [R6.64+0x4] ;  /* 0x00000404060c0981 */ /* 0x000168000c1e9900 */
[----:B------:R0:W5:Y:S01]  /*0660*/  @P0 LDG.E.CONSTANT R13, [R6.64+0x8] ;  /* 0x00000804060d0981 */ /* 0x000162000c1e9900 */
[----:B------:R-:W-:Y:S01]  /*0670*/  @P0 IMAD R23, R5, 0x6, R36 ;  /* 0x0000000605170824 */ /* 0x000fe200078e0224 */
[----:B------:R-:W-:Y:S03]  /*0680*/  BSSY B0, `(.L_x_38) ;  /* 0x000000e000007945 */ /* 0x000fe60003800000 */
[----:B------:R-:W-:Y:S01]  /*0690*/  @P0 IMAD R23, R23, 0x6, RZ ;  /* 0x0000000617170824 */ /* 0x000fe200078e02ff */
[----:B------:R-:W-:Y:S06]  /*06a0*/  BAR.SYNC 0x0 ;  /* 0x0000000000007b1d */ /* 0x000fec0000000000 */
[----:B------:R-:W-:Y:S05]  /*06b0*/  @!P3 BRA `(.L_x_39) ;  /* 0x000000a00000b947 */ /* 0x000fea0003800000 */
[----:B0-----:R-:W-:Y:S02]  /*06c0*/  MOV R18, RZ ;  /* 0x000000ff00127202 */ /* 0x001fe40000000f00 */
[----:B------:R-:W-:-:S02]  /*06d0*/  MOV R22, RZ ;  /* 0x000000ff00167202 */ /* 0x000fc40000000f00 */
[----:B------:R-:W-:Y:S02]  /*06e0*/  @!P1 MOV R14, R2 ;  /* 0x00000002000e9202 */ /* 0x000fe40000000f00 */
[----:B------:R-:W-:Y:S02]  /*06f0*/  @!P1 MOV R15, R0 ;  /* 0x00000000000f9202 */ /* 0x000fe40000000f00 */
[----:B------:R-:W-:Y:S02]  /*0700*/  @!P2 MOV R16, R21 ;  /* 0x000000150010a202 */ /* 0x000fe40000000f00 */
[----:B------:R-:W-:Y:S01]  /*0710*/  @!P2 MOV R17, R20 ;  /* 0x000000140011a202 */ /* 0x000fe20000000f00 */
[----:B------:R-:W2:Y:S04]  /*0720*/  @!P1 LDG.E.CONSTANT R18, [R14.64] ;  /* 0x000000040e129981 */ /* 0x000ea8000c1e9900 */
[----:B------:R-:W3:Y:S04]  /*0730*/  @!P2 LDG.E.CONSTANT R22, [R16.64] ;  /* 0x000000041016a981 */ /* 0x000ee8000c1e9900 */
[----:B--2---:R0:W-:Y:S04]  /*0740*/  STS [R35.X4], R18 ;  /* 0x0000001223007388 */ /* 0x0041e80000004800 */
[----:B---3--:R0:W-:Y:S02]  /*0750*/  STS [R35.X4+0x4], R22 ;  /* 0x0000041623007388 */ /* 0x0081e40000004800 */
.L_x_39:
[----:B0-----:R-:W-:Y:S05]  /*0760*/  BSYNC B0 ;  /* 0x0000000000007941 */ /* 0x001fea0003800000 */
.L_x_38:
[----:B-----5:R0:W-:Y:S01]  /*0770*/  @P0 STS.64 [R23.X4+0x2d0], R8 ;  /* 0x0002d00817000388 */ /* 0x0201e20000004a00 */
[----:B------:R-:W-:Y:S03]  /*0780*/  WARPSYNC 0xffffffff ;  /* 0xffffffff00007948 */ /* 0x000fe60003800000 */
[----:B------:R0:W-:Y:S04]  /*0790*/  @P0 STS.64 [R23.X4+0x2d8], R10 ;  /* 0x0002d80a17000388 */ /* 0x0001e80000004a00 */
[----:B------:R0:W-:Y:S02]  /*07a0*/  @P0 STS.64 [R23.X4+0x2e0], R12 ;  /* 0x0002e00c17000388 */ /* 0x0001e40000004a00 */
[----:B------:R-:W-:Y:S06]  /*07b0*/  BAR.SYNC 0x0 ;  /* 0x0000000000007b1d */ /* 0x000fec0000000000 */
[----:B------:R-:W-:Y:S01]  /*07c0*/  LDS.64 R24, [R36.X8] ;  /* 0x0000000024187984 */ /* 0x000fe20000008a00 */
[----:B------:R-:W-:-:S02]  /*07d0*/  IADD3 R2, P6, R2, 0xc40, RZ ;  /* 0x00000c4002027810 */ /* 0x000fc40007fde0ff */
[----:B------:R-:W-:Y:S01]  /*07e0*/  IADD3 R32, R32, 0x1, RZ ;  /* 0x0000000120207810 */ /* 0x000fe20007ffe0ff */
[----:B0-----:R-:W0:Y:S01]  /*07f0*/  LDS.128 R12, [R3] ;  /* 0x00000000030c7984 */ /* 0x001e220000000c00 */
[----:B------:R-:W-:Y:S02]  /*0800*/  IADD3.X R0, RZ, R0, RZ, P6, !PT ;  /* 0x00000000ff007210 */ /* 0x000fe400037fe4ff */
[----:B------:R-:W-:Y:S01]  /*0810*/  ISETP.NE.AND P6, PT, R32, 0x40, PT ;  /* 0x000000402000780c */ /* 0x000fe20003fc5270 */
[----:B------:R-:W1:Y:S01]  /*0820*/  LDS R27, [R36.X8+0x8] ;  /* 0x00000800241b7984 */ /* 0x000e620000008800 */
[----:B------:R-:W-:Y:S02]  /*0830*/  IADD3 R21, P4, R21, 0xc40, RZ ;  /* 0x00000c4015157810 */ /* 0x000fe40007f9e0ff */
[----:B------:R-:W-:Y:S01]  /*0840*/  IADD3 R6, P5, R6, 0x90, RZ ;  /* 0x0000009006067810 */ /* 0x000fe20007fbe0ff */
[----:B------:R-:W2:Y:S01]  /*0850*/  LDS R26, [R36.X8+0x3c] ;  /* 0x00003c00241a7984 */ /* 0x000ea20000008800 */
[----:B------:R-:W-:-:S02]  /*0860*/  IADD3.X R20, RZ, R20, RZ, P4, !PT ;  /* 0x00000014ff147210 */ /* 0x000fc400027fe4ff */
[----:B------:R-:W-:Y:S01]  /*0870*/  IADD3.X R7, RZ, R7, RZ, P5, !PT ;  /* 0x00000007ff077210 */ /* 0x000fe20002ffe4ff */
[----:B------:R-:W-:Y:S04]  /*0880*/  LDS.64 R22, [R36.X8+0x40] ;  /* 0x0000400024167984 */ /* 0x000fe80000008a00 */
[----:B------:R-:W3:Y:S04]  /*0890*/  LDS.128 R8, [R3+0x10] ;  /* 0x0000100003087984 */ /* 0x000ee80000000c00 */
[----:B------:R-:W4:Y:S04]  /*08a0*/  LDS.64 R28, [R36.X8+0x78] ;  /* 0x00007800241c7984 */ /* 0x000f280000008a00 */
[----:B------:R-:W-:Y:S04]  /*08b0*/  LDS R34, [R36.X8+0x80] ;  /* 0x0000800024227984 */ /* 0x000fe80000008800 */
[----:B------:R-:W-:Y:S04]  /*08c0*/  LDS R33, [R36.X8+0xb4] ;  /* 0x0000b40024217984 */ /* 0x000fe80000008800 */
[----:B------:R-:W-:Y:S04]  /*08d0*/  LDS R30, [R36.X8+0xf8] ;  /* 0x0000f800241e7984 */ /* 0x000fe80000008800 */
[----:B------:R-:W-:Y:S01]  /*08e0*/  LDS R31, [R36.X8+0x12c] ;  /* 0x00012c00241f7984 */ /* 0x000fe20000008800 */
[----:B0-----:R-:W-:-:S03]  /*08f0*/  FFMA R12, R12, R24, R19 ;  /* 0x000000180c0c7223 */ /* 0x001fc60000000013 */
[----:B------:R-:W0:Y:S01]  /*0900*/  LDS.128 R16, [R3+0x20] ;  /* 0x0000200003107984 */ /* 0x000e220000000c00 */
[----:B------:R-:W-:-:S03]  /*0910*/  FFMA R12, R13, R25, R12 ;  /* 0x000000190d0c7223 */ /* 0x000fc6000000000c */
[----:B------:R-:W5:Y:S01]  /*0920*/  LDS.64 R24, [R36.X8+0xb8] ;  /* 0x0000b80024187984 */ /* 0x000f620000008a00 */
[----:B-1----:R-:W-:-:S04]  /*0930*/  FFMA R27, R27, R14, R12 ;  /* 0x0000000e1b1b7223 */ /* 0x002fc8000000000c */
[----:B--2---:R-:W-:Y:S02]  /*0940*/  FFMA R15, R26, R15, R27 ;  /* 0x0000000f1a0f7223 */ /* 0x004fe4000000001b */
[----:B------:R-:W-:Y:S02]  /*0950*/  LDS.64 R26, [R36.X8+0xf0] ;  /* 0x0000f000241a7984 */ /* 0x000fe40000008a00 */
[----:B---3--:R-:W-:Y:S02]  /*0960*/  FFMA R8, R8, R22, R15 ;  /* 0x0000001608087223 */ /* 0x008fe4000000000f */
[----:B------:R-:W1:Y:S02]  /*0970*/  LDS.128 R12, [R3+0x30] ;  /* 0x00003000030c7984 */ /* 0x000e640000000c00 */
[----:B------:R-:W-:Y:S02]  /*0980*/  FFMA R9, R9, R23, R8 ;  /* 0x0000001709097223 */ /* 0x000fe40000000008 */
[----:B------:R-:W-:Y:S02]  /*0990*/  LDS.64 R22, [R36.X8+0x130] ;  /* 0x0001300024167984 */ /* 0x000fe40000008a00 */
[----:B----4-:R-:W-:-:S04]  /*09a0*/  FFMA R10, R28, R10, R9 ;  /* 0x0000000a1c0a7223 */ /* 0x010fc80000000009 */
[----:B------:R-:W-:Y:S02]  /*09b0*/  FFMA R11, R11, R29, R10 ;  /* 0x0000001d0b0b7223 */ /* 0x000fe4000000000a */
[----:B------:R-:W-:Y:S02]  /*09c0*/  LDS.64 R28, [R36.X8+0x168] ;  /* 0x00016800241c7984 */ /* 0x000fe40000008a00 */
[----:B0-----:R-:W-:Y:S02]  /*09d0*/  FFMA R16, R16, R34, R11 ;  /* 0x0000002210107223 */ /* 0x001fe4000000000b */
[----:B------:R-:W0:Y:S02]  /*09e0*/  LDS.128 R8, [R3+0x40] ;  /* 0x0000400003087984 */ /* 0x000e240000000c00 */
[----:B------:R-:W-:Y:S02]  /*09f0*/  FFMA R17, R33, R17, R16 ;  /* 0x0000001121117223 */ /* 0x000fe40000000010 */
[----:B------:R-:W-:Y:S02]  /*0a00*/  LDS R34, [R36.X8+0x170] ;  /* 0x0001700024227984 */ /* 0x000fe40000008800 */
[----:B-----5:R-:W-:-:S02]  /*0a10*/  FFMA R18, R24, R18, R17 ;  /* 0x0000001218127223 */ /* 0x020fc40000000011 */
[----:B------:R-:W-:Y:S02]  /*0a20*/  LDS R33, [R36.X8+0x1a4] ;  /* 0x0001a40024217984 */ /* 0x000fe40000008800 */
[----:B------:R-:W-:Y:S02]  /*0a30*/  FFMA R19, R19, R25, R18 ;  /* 0x0000001913137223 */ /* 0x000fe40000000012 */
[----:B------:R-:W-:Y:S02]  /*0a40*/  LDS.64 R24, [R36.X8+0x1a8] ;  /* 0x0001a80024187984 */ /* 0x000fe40000008a00 */
[----:B-1----:R-:W-:Y:S02]  /*0a50*/  FFMA R12, R12, R26, R19 ;  /* 0x0000001a0c0c7223 */ /* 0x002fe40000000013 */
[----:B------:R-:W1:Y:S02]  /*0a60*/  LDS.128 R16, [R3+0x50] ;  /* 0x0000500003107984 */ /* 0x000e640000000c00 */
[----:B------:R-:W-:-:S02]  /*0a70*/  FFMA R13, R13, R27, R12 ;  /* 0x0000001b0d0d7223 */ /* 0x000fc4000000000c */
[----:B------:R-:W-:Y:S02]  /*0a80*/  LDS.64 R26, [R36.X8+0x1e0] ;  /* 0x0001e000241a7984 */ /* 0x000fe40000008a00 */
[----:B------:R-:W-:-:S04]  /*0a90*/  FFMA R14, R30, R14, R13 ;  /* 0x0000000e1e0e7223 */ /* 0x000fc8000000000d */
[----:B------:R-:W-:-:S04]  /*0aa0*/  FFMA R15, R31, R15, R14 ;  /* 0x0000000f1f0f7223 */ /* 0x000fc8000000000e */
[----:B0-----:R-:W-:Y:S02]  /*0ab0*/  FFMA R8, R8, R22, R15 ;  /* 0x0000001608087223 */ /* 0x001fe4000000000f */
[----:B------:R-:W0:Y:S02]  /*0ac0*/  LDS.128 R12, [R3+0x60] ;  /* 0x00006000030c7984 */ /* 0x000e240000000c00 */
[----:B------:R-:W-:Y:S02]  /*0ad0*/  FFMA R9, R9, R23, R8 ;  /* 0x0000001709097223 */ /* 0x000fe40000000008 */
[----:B------:R-:W-:Y:S02]  /*0ae0*/  LDS.64 R22, [R36.X8+0x220] ;  /* 0x0002200024167984 */ /* 0x000fe40000008a00 */
[----:B------:R-:W-:Y:S02]  /*0af0*/  FFMA R10, R28, R10, R9 ;  /* 0x0000000a1c0a7223 */ /* 0x000fe40000000009 */
[----:B------:R-:W2:Y:S02]  /*0b00*/  LDS R28, [R36.X8+0x1e8] ;  /* 0x0001e800241c7984 */ /* 0x000ea40000008800 */
[----:B------:R-:W-:-:S02]  /*0b10*/  FFMA R11, R11, R29, R10 ;  /* 0x0000001d0b0b7223 */ /* 0x000fc4000000000a */
[----:B------:R-:W3:Y:S02]  /*0b20*/  LDS R29, [R36.X8+0x21c] ;  /* 0x00021c00241d7984 */ /* 0x000ee40000008800 */
[----:B-1----:R-:W-:Y:S02]  /*0b30*/  FFMA R16, R16, R34, R11 ;  /* 0x0000002210107223 */ /* 0x002fe4000000000b */
[----:B------:R-:W1:Y:S02]  /*0b40*/  LDS.128 R8, [R3+0x70] ;  /* 0x0000700003087984 */ /* 0x000e640000000c00 */
[----:B------:R-:W-:-:S04]  /*0b50*/  FFMA R17, R33, R17, R16 ;  /* 0x0000001121117223 */ /* 0x000fc80000000010 */
[----:B------:R-:W-:-:S04]  /*0b60*/  FFMA R18, R24, R18, R17 ;  /* 0x0000001218127223 */ /* 0x000fc80000000011 */
[----:B------:R-:W-:Y:S02]  /*0b70*/  FFMA R19, R19, R25, R18 ;  /* 0x0000001913137223 */ /* 0x000fe40000000012 */
[----:B------:R-:W4:Y:S02]  /*0b80*/  LDS.64 R24, [R36.X8+0x258] ;  /* 0x0002580024187984 */ /* 0x000f240000008a00 */
[----:B0-----:R-:W-:Y:S02]  /*0b90*/  FFMA R12, R12, R26, R19 ;  /* 0x0000001a0c0c7223 */ /* 0x001fe40000000013 */
[----:B------:R-:W-:Y:S02]  /*0ba0*/  LDS.128 R16, [R3+0x80] ;  /* 0x0000800003107984 */ /* 0x000fe40000000c00 */
[----:B------:R-:W-:Y:S02]  /*0bb0*/  FFMA R31, R13, R27, R12 ;  /* 0x0000001b0d1f7223 */ /* 0x000fe4000000000c */
[----:B------:R-:W0:Y:S02]  /*0bc0*/  LDS R27, [R36.X8+0x260] ;  /* 0x00026000241b7984 */ /* 0x000e240000008800 */
[----:B--2---:R-:W-:-:S02]  /*0bd0*/  FFMA R14, R28, R14, R31 ;  /* 0x0000000e1c0e7223 */ /* 0x004fc4000000001f */
[----:B------:R-:W2:Y:S02]  /*0be0*/  LDS R26, [R36.X8+0x294] ;  /* 0x00029400241a7984 */ /* 0x000ea40000008800 */
[----:B---3--:R-:W-:Y:S02]  /*0bf0*/  FFMA R15, R29, R15, R14 ;  /* 0x0000000f1d0f7223 */ /* 0x008fe4000000000e */
[----:B------:R-:W3:Y:S02]  /*0c00*/  LDS.64 R12, [R36.X8+0x298] ;  /* 0x00029800240c7984 */ /* 0x000ee40000008a00 */
[----:B-1----:R-:W-:-:S04]  /*0c10*/  FFMA R8, R8, R22, R15 ;  /* 0x0000001608087223 */ /* 0x002fc8000000000f */
[----:B------:R-:W-:-:S04]  /*0c20*/  FFMA R9, R9, R23, R8 ;  /* 0x0000001709097223 */ /* 0x000fc80000000008 */
[----:B----4-:R-:W-:-:S04]  /*0c30*/  FFMA R10, R24, R10, R9 ;  /* 0x0000000a180a7223 */ /* 0x010fc80000000009 */
[----:B------:R-:W-:-:S04]  /*0c40*/  FFMA R11, R11, R25, R10 ;  /* 0x000000190b0b7223 */ /* 0x000fc8000000000a */
[----:B0-----:R-:W-:-:S04]  /*0c50*/  FFMA R11, R16, R27, R11 ;  /* 0x0000001b100b7223 */ /* 0x001fc8000000000b */
[----:B--2---:R-:W-:-:S04]  /*0c60*/  FFMA R11, R26, R17, R11 ;  /* 0x000000111a0b7223 */ /* 0x004fc8000000000b */
[----:B---3--:R-:W-:-:S04]  /*0c70*/  FFMA R12, R12, R18, R11 ;  /* 0x000000120c0c7223 */ /* 0x008fc8000000000b */
[----:B------:R-:W-:Y:S01]  /*0c80*/  FFMA R19, R19, R13, R12 ;  /* 0x0000000d13137223 */ /* 0x000fe2000000000c */
[----:B------:R-:W-:Y:S05]  /*0c90*/  @P6 BRA `(.L_x_40) ;  /* 0xfffff97000006947 */ /* 0x000fea000383ffff */
[----:B------:R-:W0:Y:S01]  /*0ca0*/  S2R R30, SR_CTAID.Z ;  /* 0x00000000001e7919 */ /* 0x000e220000002700 */
[----:B------:R-:W-:Y:S02]  /*0cb0*/  MOV R7, 0x4 ;  /* 0x0000000400077802 */ /* 0x000fe40000000f00 */
[----:B0-----:R-:W-:-:S05]  /*0cc0*/  LEA R2, R30, R5, 0x4 ;  /* 0x000000051e027211 */ /* 0x001fca00078e20ff */
[----:B------:R-:W-:-:S06]  /*0cd0*/  IMAD.WIDE R2, R2, R7, c[0x0][0x178] ;  /* 0x00005e0002027625 */ /* 0x000fcc00078e0207 */
[----:B------:R-:W2:Y:S01]  /*0ce0*/  LDG.E.CONSTANT R2, [R2.64] ;  /* 0x0000000402027981 */ /* 0x000ea2000c1e9900 */
[----:B------:R-:W-:-:S04]  /*0cf0*/  IMAD R4, R5, 0x31, R36 ;  /* 0x0000003105047824 */ /* 0x000fc800078e0224 */
[----:B------:R-:W-:-:S04]  /*0d00*/  IMAD R4, R30, 0x310, R4 ;  /* 0x000003101e047824 */ /* 0x000fc800078e0204 */
[----:B------:R-:W-:-:S04]  /*0d10*/  IMAD R4, R37, 0x7, R4 ;  /* 0x0000000725047824 */ /* 0x000fc800078e0204 */
[----:B------:R-:W-:Y:S01]  /*0d20*/  IMAD.WIDE R4, R4, R7, c[0x0][0x160] ;  /* 0x0000580004047625 */ /* 0x000fe200078e0207 */
[----:B--2---:R-:W-:-:S05]  /*0d30*/  FADD R19, R19, R2 ;  /* 0x0000000213137221 */ /* 0x004fca0000000000 */
[----:B------:R-:W-:-:S05]  /*0d40*/  FMNMX R19, RZ, R19, !PT ;  /* 0x00000013ff137209 */ /* 0x000fca0007800000 */
[----:B------:R-:W-:Y:S01]  /*0d50*/  STG.E [R4.64], R19 ;  /* 0x0000001304007986 */ /* 0x000fe2000c101904 */
[----:B------:R-:W-:Y:S05]  /*0d60*/  EXIT ;  /* 0x000000000000794d */ /* 0x000fea0003800000 */
.L_x_41:
        /* <DEDUP_REMOVED lines=9> */
.L_x_101:


//--------------------- .text.tvmgen_default_fused_nn_batch_flatten_kernel --------------------------
	.section	.text.tvmgen_default_fused_nn_batch_flatten_kernel,"ax",@progbits
	.sectioninfo	@"SHI_REGISTERS=8"
	.align	128
        .global         tvmgen_default_fused_nn_batch_flatten_kernel
        .type           tvmgen_default_fused_nn_batch_flatten_kernel,@function
        .size           tvmgen_default_fused_nn_batch_flatten_kernel,(.L_x_102 - tvmgen_default_fused_nn_batch_flatten_kernel)
        .other          tvmgen_default_fused_nn_batch_flatten_kernel,@"STO_CUDA_ENTRY STV_DEFAULT"
tvmgen_default_fused_nn_batch_flatten_kernel:
.text.tvmgen_default_fused_nn_batch_flatten_kernel:
[----:B------:R-:W-:-:S02]  /*0000*/  MOV R1, c[0x0][0x28] ;  /* 0x00000a0000017a02 */ /* 0x000fc40000000f00 */
[----:B------:R-:W0:Y:S01]  /*0010*/  S2R R4, SR_TID.X ;  /* 0x0000000000047919 */ /* 0x000e220000002100 */
[----:B------:R-:W-:Y:S01]  /*0020*/  MOV R5, 0x4 ;  /* 0x0000000400057802 */ /* 0x000fe20000000f00 */
[----:B------:R-:W-:-:S04]  /*0030*/  ULDC.64 UR4, c[0x0][0x118] ;  /* 0x0000460000047ab9 */ /* 0x000fc80000000a00 */
[----:B0-----:R-:W-:-:S06]  /*0040*/  IMAD.WIDE R2, R4, R5, c[0x0][0x160] ;  /* 0x0000580004027625 */ /* 0x001fcc00078e0205 */
[----:B------:R-:W2:Y:S01]  /*0050*/  LDG.E.CONSTANT R3, [R2.64] ;  /* 0x0000000402037981 */ /* 0x000ea2000c1e9900 */
[----:B------:R-:W-:-:S05]  /*0060*/  IMAD.WIDE R4, R4, R5, c[0x0][0x168] ;  /* 0x00005a0004047625 */ /* 0x000fca00078e0205 */
[----:B--2---:R-:W-:Y:S01]  /*0070*/  STG.E [R4.64], R3 ;  /* 0x0000000304007986 */ /* 0x004fe2000c101904 */
[----:B------:R-:W-:Y:S05]  /*0080*/  EXIT ;  /* 0x000000000000794d */ /* 0x000fea0003800000 */
.L_x_42:
        /* <DEDUP_REMOVED lines=15> */
.L_x_102:


//--------------------- .text.tvmgen_default_fused_nn_conv2d_add_2_kernel --------------------------
	.section	.text.tvmgen_default_fused_nn_conv2d_add_2_kernel,"ax",@progbits
	.sectionflags	@"SHF_BARRIERS=1"
	.sectioninfo	@"SHI_REGISTERS=38"
	.align	128
        .global         tvmgen_default_fused_nn_conv2d_add_2_kernel
        .type           tvmgen_default_fused_nn_conv2d_add_2_kernel,@function
        .size           tvmgen_default_fused_nn_conv2d_add_2_kernel,(.L_x_103 - tvmgen_default_fused_nn_conv2d_add_2_kernel)
        .other          tvmgen_default_fused_nn_conv2d_add_2_kernel,@"STO_CUDA_ENTRY STV_DEFAULT"
tvmgen_default_fused_nn_conv2d_add_2_kernel:
.text.tvmgen_default_fused_nn_conv2d_add_2_kernel:
[----:B------:R-:W-:-:S02]  /*0000*/  MOV R1, c[0x0][0x28] ;  /* 0x00000a0000017a02 */ /* 0x000fc40000000f00 */
[----:B------:R-:W0:Y:S01]  /*0010*/  S2R R0, SR_TID.Z ;  /* 0x0000000000007919 */ /* 0x000e220000002300 */
[----:B------:R-:W-:Y:S01]  /*0020*/  MOV R20, 0x4 ;  /* 0x0000000400147802 */ /* 0x000fe20000000f00 */
[----:B------:R-:W-:Y:S01]  /*0030*/  ULDC.64 UR4, c[0x0][0x118] ;  /* 0x0000460000047ab9 */ /* 0x000fe20000000a00 */
[----:B------:R-:W-:Y:S01]  /*0040*/  MOV R24, RZ ;  /* 0x000000ff00187202 */ /* 0x000fe20000000f00 */
[----:B------:R-:W1:Y:S04]  /*0050*/  S2R R17, SR_TID.X ;  /* 0x0000000000117919 */ /* 0x000e680000002100 */
[----:B------:R-:W2:Y:S04]  /*0060*/  S2R R19, SR_CTAID.Z ;  /* 0x0000000000137919 */ /* 0x000ea80000002700 */
[----:B------:R-:W3:Y:S01]  /*0070*/  S2R R18, SR_CTAID.Y ;  /* 0x0000000000127919 */ /* 0x000ee20000002600 */
[C---:B0-----:R-:W-:Y:S01]  /*0080*/  LEA R25, R0.reuse, 0x340, 0x6 ;  /* 0x0000034000197811 */ /* 0x041fe200078e30ff */
[----:B-1----:R-:W-:-:S02]  /*0090*/  IMAD R16, R0, 0x7, R17 ;  /* 0x0000000700107824 */ /* 0x002fc400078e0211 */
[----:B------:R-:W-:Y:S02]  /*00a0*/  IMAD R5, R17, 0x3, RZ ;  /* 0x0000000311057824 */ /* 0x000fe400078e02ff */
[----:B------:R-:W-:Y:S01]  /*00b0*/  IMAD.HI R2, R16, 0x4ec4ec4f, RZ ;  /* 0x4ec4ec4f10027827 */ /* 0x000fe200078e02ff */
[----:B--2---:R-:W-:Y:S02]  /*00c0*/  LEA R4, R19, R0, 0x5 ;  /* 0x0000000013047211 */ /* 0x004fe400078e28ff */
[----:B------:R-:W-:Y:S02]  /*00d0*/  IADD3 R7, R5, 0x1, RZ ;  /* 0x0000000105077810 */ /* 0x000fe40007ffe0ff */
[----:B------:R-:W-:Y:S02]  /*00e0*/  SHF.R.U32.HI R3, RZ, 0x1f, R2 ;  /* 0x0000001fff037819 */ /* 0x000fe40000011602 */
[----:B------:R-:W-:Y:S02]  /*00f0*/  LEA R4, R4, R5, 0x8 ;  /* 0x0000000504047211 */ /* 0x000fe400078e40ff */
[----:B------:R-:W-:-:S02]  /*0100*/  LEA.HI.SX32 R3, R2, R3, 0x1e ;  /* 0x0000000302037211 */ /* 0x000fc400078ff2ff */
[----:B------:R-:W-:Y:S02]  /*0110*/  IADD3 R9, R5, 0x2, RZ ;  /* 0x0000000205097810 */ /* 0x000fe40007ffe0ff */
[----:B------:R-:W-:Y:S01]  /*0120*/  IADD3 R4, R4, 0x2, RZ ;  /* 0x0000000204047810 */ /* 0x000fe20007ffe0ff */
[----:B------:R-:W-:Y:S01]  /*0130*/  IMAD R2, R3, -0xd, R16 ;  /* 0xfffffff303027824 */ /* 0x000fe200078e0210 */
[-C--:B------:R-:W-:Y:S02]  /*0140*/  LEA.HI.SX32 R6, R5, R0.reuse, 0x1c ;  /* 0x0000000005067211 */ /* 0x080fe400078fe2ff */
[-C--:B------:R-:W-:Y:S01]  /*0150*/  LEA.HI.SX32 R7, R7, R0.reuse, 0x1c ;  /* 0x0000000007077211 */ /* 0x080fe200078fe2ff */
[----:B------:R-:W-:Y:S01]  /*0160*/  IMAD R11, R3, 0xc4, R2 ;  /* 0x000000c4030b7824 */ /* 0x000fe200078e0202 */
[----:B------:R-:W-:Y:S01]  /*0170*/  LEA.HI.SX32 R9, R9, R0, 0x1c ;  /* 0x0000000009097211 */ /* 0x000fe200078fe2ff */
[----:B------:R-:W-:Y:S01]  /*0180*/  IMAD.WIDE R2, R4, R20, c[0x0][0x170] ;  /* 0x00005c0004027625 */ /* 0x000fe200078e0214 */
[----:B------:R-:W-:-:S02]  /*0190*/  ISETP.GE.AND P0, PT, R6, 0x20, PT ;  /* 0x000000200600780c */ /* 0x000fc40003f06270 */
[----:B------:R-:W-:Y:S01]  /*01a0*/  ISETP.GE.AND P1, PT, R7, 0x20, PT ;  /* 0x000000200700780c */ /* 0x000fe20003f26270 */
[----:B---3--:R-:W-:Y:S01]  /*01b0*/  IMAD R11, R18, 0x1c, R11 ;  /* 0x0000001c120b7824 */ /* 0x008fe200078e020b */
[----:B------:R-:W-:Y:S02]  /*01c0*/  ISETP.GE.AND P2, PT, R9, 0x20, PT ;  /* 0x000000200900780c */ /* 0x000fe40003f46270 */
[----:B------:R-:W-:Y:S01]  /*01d0*/  ISETP.GT.AND P3, PT, R16, 0xcf, PT ;  /* 0x000000cf1000780c */ /* 0x000fe20003f64270 */
[----:B------:R-:W-:Y:S01]  /*01e0*/  IMAD.WIDE R20, R11, R20, c[0x0][0x168] ;  /* 0x00005a000b147625 */ /* 0x000fe200078e0214 */
[C---:B------:R-:W-:Y:S02]  /*01f0*/  ISETP.LT.AND P0, PT, R5.reuse, 0x10, !P0 ;  /* 0x000000100500780c */ /* 0x040fe40004701270 */
[----:B------:R-:W-:Y:S02]  /*0200*/  ISETP.LT.AND P1, PT, R5, 0xf, !P1 ;  /* 0x0000000f0500780c */ /* 0x000fe40004f21270 */
[----:B------:R-:W-:-:S02]  /*0210*/  MOV R23, R21 ;  /* 0x0000001500177202 */ /* 0x000fc40000000f00 */
[----:B------:R-:W-:Y:S02]  /*0220*/  ISETP.LT.AND P2, PT, R5, 0xe, !P2 ;  /* 0x0000000e0500780c */ /* 0x000fe40005741270 */
[----:B------:R-:W-:Y:S02]  /*0230*/  MOV R9, RZ ;  /* 0x000000ff00097202 */ /* 0x000fe40000000f00 */
[----:B------:R-:W-:-:S02]  /*0240*/  LEA R21, R0, R5, 0x4 ;  /* 0x0000000500157211 */ /* 0x000fc400078e20ff */
.L_x_43:
[----:B------:R-:W-:Y:S01]  /*0250*/  @!P3 MOV R22, R20 ;  /* 0x000000140016b202 */ /* 0x000fe20000000f00 */
[----:B------:R0:W2:Y:S04]  /*0260*/  @P0 LDG.E.CONSTANT R8, [R2.64+-0x8] ;  /* 0xfffff80402080981 */ /* 0x0000a8000c1e9900 */
[----:B------:R1:W3:Y:S04]  /*0270*/  @!P3 LDG.E.CONSTANT R5, [R22.64] ;  /* 0x000000041605b981 */ /* 0x0002e8000c1e9900 */
[----:B------:R0:W4:Y:S04]  /*0280*/  @P1 LDG.E.CONSTANT R10, [R2.64+-0x4] ;  /* 0xfffffc04020a1981 */ /* 0x000128000c1e9900 */
[----:B------:R0:W5:Y:S04]  /*0290*/  @P2 LDG.E.CONSTANT R26, [R2.64] ;  /* 0x00000004021a2981 */ /* 0x000168000c1e9900 */
[----:B------:R-:W-:Y:S06]  /*02a0*/  BAR.SYNC 0x0 ;  /* 0x0000000000007b1d */ /* 0x000fec0000000000 */
[----:B------:R-:W-:-:S04]  /*02b0*/  IADD3 R24, R24, 0x1, RZ ;  /* 0x0000000118187810 */ /* 0x000fc80007ffe0ff */
[----:B------:R-:W-:Y:S02]  /*02c0*/  ISETP.NE.AND P4, PT, R24, 0x10, PT ;  /* 0x000000101800780c */ /* 0x000fe40003f85270 */
[----:B------:R-:W-:Y:S02]  /*02d0*/  IADD3 R20, P6, R20, 0x3100, RZ ;  /* 0x0000310014147810 */ /* 0x000fe40007fde0ff */
[----:B0-----:R-:W-:Y:S02]  /*02e0*/  IADD3 R2, P5, R2, 0x40, RZ ;  /* 0x0000004002027810 */ /* 0x001fe40007fbe0ff */
[----:B-1----:R-:W-:Y:S02]  /*02f0*/  IADD3.X R23, RZ, R23, RZ, P6, !PT ;  /* 0x00000017ff177210 */ /* 0x002fe400037fe4ff */
[----:B------:R-:W-:Y:S01]  /*0300*/  IADD3.X R3, RZ, R3, RZ, P5, !PT ;  /* 0x00000003ff037210 */ /* 0x000fe20002ffe4ff */
[----:B---3--:R-:W-:Y:S04]  /*0310*/  @!P3 STS [R16.X4], R5 ;  /* 0x000000051000b388 */ /* 0x008fe80000004800 */
[----:B--2---:R-:W-:Y:S04]  /*0320*/  @P0 STS [R21.X4+0x340], R8 ;  /* 0x0003400815000388 */ /* 0x004fe80000004800 */
[----:B----4-:R-:W-:Y:S04]  /*0330*/  @P1 STS [R21.X4+0x344], R10 ;  /* 0x0003440a15001388 */ /* 0x010fe80000004800 */
[----:B-----5:R-:W-:Y:S04]  /*0340*/  @P2 STS [R21.X4+0x348], R26 ;  /* 0x0003481a15002388 */ /* 0x020fe80000004800 */
[----:B------:R-:W-:Y:S06]  /*0350*/  BAR.SYNC 0x0 ;  /* 0x0000000000007b1d */ /* 0x000fec0000000000 */
[----:B------:R-:W-:Y:S04]  /*0360*/  LDS R11, [R17.X8] ;  /* 0x00000000110b7984 */ /* 0x000fe80000008800 */
[----:B------:R-:W0:Y:S04]  /*0370*/  LDS.128 R12, [R25] ;  /* 0x00000000190c7984 */ /* 0x000e280000000c00 */
[----:B------:R-:W1:Y:S04]  /*0380*/  LDS R31, [R17.X8+0x34] ;  /* 0x00003400111f7984 */ /* 0x000e680000008800 */
[----:B------:R-:W2:Y:S04]  /*0390*/  LDS R32, [R17.X8+0x68] ;  /* 0x0000680011207984 */ /* 0x000ea80000008800 */
[----:B------:R-:W3:Y:S04]  /*03a0*/  LDS R30, [R17.X8+0x9c] ;  /* 0x00009c00111e7984 */ /* 0x000ee80000008800 */
[----:B------:R-:W-:Y:S04]  /*03b0*/  LDS R33, [R17.X8+0xd0] ;  /* 0x0000d00011217984 */ /* 0x000fe80000008800 */
[----:B------:R-:W4:Y:S04]  /*03c0*/  LDS.128 R4, [R25+0x10] ;  /* 0x0000100019047984 */ /* 0x000f280000000c00 */
[----:B------:R-:W5:Y:S04]  /*03d0*/  LDS R22, [R17.X8+0x104] ;  /* 0x0001040011167984 */ /* 0x000f680000008800 */
[----:B------:R-:W5:Y:S04]  /*03e0*/  LDS R27, [R17.X8+0x138] ;  /* 0x00013800111b7984 */ /* 0x000f680000008800 */
[----:B------:R-:W5:Y:S04]  /*03f0*/  LDS R26, [R17.X8+0x16c] ;  /* 0x00016c00111a7984 */ /* 0x000f680000008800 */
[----:B------:R-:W-:Y:S01]  /*0400*/  LDS R29, [R17.X8+0x1a0] ;  /* 0x0001a000111d7984 */ /* 0x000fe20000008800 */
[----:B0-----:R-:W-:-:S03]  /*0410*/  FFMA R12, R12, R11, R9 ;  /* 0x0000000b0c0c7223 */ /* 0x001fc60000000009 */
[----:B------:R-:W-:Y:S04]  /*0420*/  LDS R28, [R17.X8+0x1d4] ;  /* 0x0001d400111c7984 */ /* 0x000fe80000008800 */
[----:B------:R-:W0:Y:S01]  /*0430*/  LDS.128 R8, [R25+0x20] ;  /* 0x0000200019087984 */ /* 0x000e220000000c00 */
[----:B-1----:R-:W-:-:S03]  /*0440*/  FFMA R13, R31, R13, R12 ;  /* 0x0000000d1f0d7223 */ /* 0x002fc6000000000c */
[----:B------:R-:W1:Y:S01]  /*0450*/  LDS R31, [R17.X8+0x208] ;  /* 0x00020800111f7984 */ /* 0x000e620000008800 */
[----:B--2---:R-:W-:-:S04]  /*0460*/  FFMA R13, R32, R14, R13 ;  /* 0x0000000e200d7223 */ /* 0x004fc8000000000d */
[----:B---3--:R-:W-:Y:S02]  /*0470*/  FFMA R13, R30, R15, R13 ;  /* 0x0000000f1e0d7223 */ /* 0x008fe4000000000d */
[----:B------:R-:W2:Y:S02]  /*0480*/  LDS R30, [R17.X8+0x23c] ;  /* 0x00023c00111e7984 */ /* 0x000ea40000008800 */
[----:B----4-:R-:W-:Y:S02]  /*0490*/  FFMA R35, R4, R33, R13 ;  /* 0x0000002104237223 */ /* 0x010fe4000000000d */
[----:B------:R-:W-:Y:S04]  /*04a0*/  LDS R33, [R17.X8+0x270] ;  /* 0x0002700011217984 */ /* 0x000fe80000008800 */
[----:B------:R-:W3:Y:S01]  /*04b0*/  LDS.128 R12, [R25+0x30] ;  /* 0x00003000190c7984 */ /* 0x000ee20000000c00 */
[----:B-----5:R-:W-:-:S03]  /*04c0*/  FFMA R32, R22, R5, R35 ;  /* 0x0000000516207223 */ /* 0x020fc60000000023 */
[----:B------:R-:W4:Y:S04]  /*04d0*/  LDS R22, [R17.X8+0x2a4] ;  /* 0x0002a40011167984 */ /* 0x000f280000008800 */
[----:B------:R-:W5:Y:S04]  /*04e0*/  LDS R5, [R17.X8+0x2d8] ;  /* 0x0002d80011057984 */ /* 0x000f680000008800 */
[----:B------:R-:W5:Y:S01]  /*04f0*/  LDS R4, [R17.X8+0x30c] ;  /* 0x00030c0011047984 */ /* 0x000f620000008800 */
[----:B------:R-:W-:-:S04]  /*0500*/  FFMA R27, R27, R6, R32 ;  /* 0x000000061b1b7223 */ /* 0x000fc80000000020 */
[----:B------:R-:W-:-:S04]  /*0510*/  FFMA R7, R26, R7, R27 ;  /* 0x000000071a077223 */ /* 0x000fc8000000001b */
[----:B0-----:R-:W-:-:S04]  /*0520*/  FFMA R7, R8, R29, R7 ;  /* 0x0000001d08077223 */ /* 0x001fc80000000007 */
[----:B------:R-:W-:-:S04]  /*0530*/  FFMA R28, R28, R9, R7 ;  /* 0x000000091c1c7223 */ /* 0x000fc80000000007 */
[----:B-1----:R-:W-:-:S04]  /*0540*/  FFMA R31, R31, R10, R28 ;  /* 0x0000000a1f1f7223 */ /* 0x002fc8000000001c */
[----:B--2---:R-:W-:-:S04]  /*0550*/  FFMA R11, R30, R11, R31 ;  /* 0x0000000b1e0b7223 */ /* 0x004fc8000000001f */
[----:B---3--:R-:W-:-:S04]  /*0560*/  FFMA R11, R12, R33, R11 ;  /* 0x000000210c0b7223 */ /* 0x008fc8000000000b */
[----:B----4-:R-:W-:-:S04]  /*0570*/  FFMA R22, R22, R13, R11 ;  /* 0x0000000d16167223 */ /* 0x010fc8000000000b */
[----:B-----5:R-:W-:-:S04]  /*0580*/  FFMA R5, R5, R14, R22 ;  /* 0x0000000e05057223 */ /* 0x020fc80000000016 */
[----:B------:R-:W-:Y:S01]  /*0590*/  FFMA R9, R4, R15, R5 ;  /* 0x0000000f04097223 */ /* 0x000fe20000000005 */
[----:B------:R-:W-:Y:S05]  /*05a0*/  @P4 BRA `(.L_x_43) ;  /* 0xfffffca000004947 */ /* 0x000fea000383ffff */
[----:B------:R-:W-:Y:S02]  /*05b0*/  LEA R2, R19, R0, 0x5 ;  /* 0x0000000013027211 */ /* 0x000fe400078e28ff */
[----:B------:R-:W-:-:S05]  /*05c0*/  MOV R5, 0x4 ;  /* 0x0000000400057802 */ /* 0x000fca0000000f00 */
[----:B------:R-:W-:-:S06]  /*05d0*/  IMAD.WIDE R2, R2, R5, c[0x0][0x178] ;  /* 0x00005e0002027625 */ /* 0x000fcc00078e0205 */
[----:B------:R-:W2:Y:S01]  /*05e0*/  LDG.E.CONSTANT R2, [R2.64] ;  /* 0x0000000402027981 */ /* 0x000ea2000c1e9900 */
[----:B------:R-:W-:-:S04]  /*05f0*/  IMAD R0, R0, 0x31, R17 ;  /* 0x0000003100007824 */ /* 0x000fc800078e0211 */
[----:B------:R-:W-:-:S04]  /*0600*/  IMAD R19, R19, 0x620, R0 ;  /* 0x0000062013137824 */ /* 0x000fc800078e0200 */
[----:B------:R-:W-:-:S04]  /*0610*/  IMAD R4, R18, 0x7, R19 ;  /* 0x0000000712047824 */ /* 0x000fc800078e0213 */
[----:B------:R-:W-:Y:S01]  /*0620*/  IMAD.WIDE R4, R4, R5, c[0x0][0x160] ;  /* 0x0000580004047625 */ /* 0x000fe200078e0205 */
[----:B--2---:R-:W-:-:S05]  /*0630*/  FADD R9, R9, R2 ;  /* 0x0000000209097221 */ /* 0x004fca0000000000 */
[----:B------:R-:W-:Y:S01]  /*0640*/  STG.E [R4.64], R9 ;  /* 0x0000000904007986 */ /* 0x000fe2000c101904 */
[----:B------:R-:W-:Y:S05]  /*0650*/  EXIT ;  /* 0x000000000000794d */ /* 0x000fea0003800000 */
.L_x_44:
        /* <DEDUP_REMOVED lines=10> */
.L_x_103:


//--------------------- .text.tvmgen_default_fused_nn_contrib_conv2d_winograd_without_weight_transform_add_nn_relu_3_kernel --------------------------
	.section	.text.tvmgen_default_fused_nn_contrib_conv2d_winograd_without_weight_transform_add_nn_relu_3_kernel,"ax",@progbits
	.sectioninfo	@"SHI_REGISTERS=28"
	.align	128
        .global         tvmgen_default_fused_nn_contrib_conv2d_winograd_without_weight_transform_add_nn_relu_3_kernel
        .type           tvmgen_default_fused_nn_contrib_conv2d_winograd_without_weight_transform_add_nn_relu_3_kernel,@function
        .size           tvmgen_default_fused_nn_contrib_conv2d_winograd_without_weight_transform_add_nn_relu_3_kernel,(.L_x_104 - tvmgen_default_fused_nn_contrib_conv2d_winograd_without_weight_transform_add_nn_relu_3_kernel)
        .other          tvmgen_default_fused_nn_contrib_conv2d_winograd_without_weight_transform_add_nn_relu_3_kernel,@"STO_CUDA_ENTRY STV_DEFAULT"
tvmgen_default_fused_nn_contrib_conv2d_winograd_without_weight_transform_add_nn_relu_3_kernel:
.text.tvmgen_default_fused_nn_contrib_conv2d_winograd_without_weight_transform_add_nn_relu_3_kernel:
[----:B------:R-:W-:-:S02]  /*0000*/  MOV R1, c[0x0][0x28] ;  /* 0x00000a0000017a02 */ /* 0x000fc40000000f00 */
[----:B------:R-:W0:Y:S01]  /*0010*/  S2R R21, SR_TID.X ;  /* 0x0000000000157919 */ /* 0x000e220000002100 */
[----:B------:R-:W-:Y:S01]  /*0020*/  MOV R23, 0x4 ;  /* 0x0000000400177802 */ /* 0x000fe20000000f00 */
[----:B------:R-:W-:Y:S01]  /*0030*/  CS2R R18, SRZ ;  /* 0x0000000000127805 */ /* 0x000fe2000001ff00 */
[----:B------:R-:W-:Y:S01]  /*0040*/  ULDC.64 UR4, c[0x0][0x118] ;  /* 0x0000460000047ab9 */ /* 0x000fe20000000a00 */
[----:B------:R-:W1:Y:S01]  /*0050*/  S2R R22, SR_CTAID.X ;  /* 0x0000000000167919 */ /* 0x000e620000002500 */
[----:B------:R-:W-:Y:S02]  /*0060*/  MOV R20, RZ ;  /* 0x000000ff00147202 */ /* 0x000fe40000000f00 */
[--C-:B0-----:R-:W-:Y:S02]  /*0070*/  SHF.R.S32.HI R0, RZ, 0x4, R21.reuse ;  /* 0x00000004ff007819 */ /* 0x101fe40000011415 */
[----:B------:R-:W-:Y:S02]  /*0080*/  SHF.R.U32.HI R4, RZ, 0x2, R21 ;  /* 0x00000002ff047819 */ /* 0x000fe40000011615 */
[----:B-1----:R-:W-:-:S02]  /*0090*/  LEA R3, R22, R0, 0x3 ;  /* 0x0000000016037211 */ /* 0x002fc400078e18ff */
[C---:B------:R-:W-:Y:S02]  /*00a0*/  SHF.L.U32 R0, R21.reuse, 0x1, RZ ;  /* 0x0000000115007819 */ /* 0x040fe400000006ff */
[----:B------:R-:W-:Y:S01]  /*00b0*/  LOP3.LUT R2, R21, 0x3, RZ, 0xc0, !PT ;  /* 0x0000000315027812 */ /* 0x000fe200078ec0ff */
[----:B------:R-:W-:Y:S01]  /*00c0*/  IMAD R3, R3, 0x31, RZ ;  /* 0x0000003103037824 */ /* 0x000fe200078e02ff */
[----:B------:R-:W-:Y:S02]  /*00d0*/  LOP3.LUT R0, R0, 0x6, RZ, 0xc0, !PT ;  /* 0x0000000600007812 */ /* 0x000fe400078ec0ff */
[----:B------:R-:W-:Y:S02]  /*00e0*/  LOP3.LUT R5, R21, 0xc, RZ, 0xc0, !PT ;  /* 0x0000000c15057812 */ /* 0x000fe400078ec0ff */
[----:B------:R-:W-:Y:S02]  /*00f0*/  IADD3 R3, R3, -0x8, R0 ;  /* 0xfffffff803037810 */ /* 0x000fe40007ffe000 */
[----:B------:R-:W-:-:S02]  /*0100*/  SGXT.U32 R0, R4, 0x2 ;  /* 0x000000020400781a */ /* 0x000fc40000000000 */
[C---:B------:R-:W-:Y:S02]  /*0110*/  ISETP.NE.AND P3, PT, R2.reuse, RZ, PT ;  /* 0x000000ff0200720c */ /* 0x040fe40003f65270 */
[----:B------:R-:W-:Y:S01]  /*0120*/  IADD3 R2, R2, 0x1, RZ ;  /* 0x0000000102027810 */ /* 0x000fe20007ffe0ff */
[----:B------:R-:W-:Y:S01]  /*0130*/  IMAD R3, R0, 0xe, R3 ;  /* 0x0000000e00037824 */ /* 0x000fe200078e0203 */
[C---:B------:R-:W-:Y:S02]  /*0140*/  ISETP.EQ.OR P1, PT, R5.reuse, RZ, !P3 ;  /* 0x000000ff0500720c */ /* 0x040fe40005f22670 */
[----:B------:R-:W-:Y:S02]  /*0150*/  ISETP.NE.AND P2, PT, R5, RZ, PT ;  /* 0x000000ff0500720c */ /* 0x000fe40003f45270 */
[----:B------:R-:W-:Y:S02]  /*0160*/  IADD3 R3, R3, 0x8, RZ ;  /* 0x0000000803037810 */ /* 0x000fe40007ffe0ff */
[----:B------:R-:W-:-:S02]  /*0170*/  ISETP.NE.AND P0, PT, R5, RZ, PT ;  /* 0x000000ff0500720c */ /* 0x000fc40003f05270 */
[----:B------:R-:W-:Y:S01]  /*0180*/  IADD3 R5, R0, 0x1, RZ ;  /* 0x0000000100057810 */ /* 0x000fe20007ffe0ff */
[----:B------:R-:W-:Y:S01]  /*0190*/  IMAD.WIDE R14, R3, R23, c[0x0][0x168] ;  /* 0x00005a00030e7625 */ /* 0x000fe200078e0217 */
[C---:B------:R-:W-:Y:S02]  /*01a0*/  ISETP.GT.U32.AND P5, PT, R2.reuse, 0x3, PT ;  /* 0x000000030200780c */ /* 0x040fe40003fa4070 */
[----:B------:R-:W-:Y:S02]  /*01b0*/  ISETP.LT.U32.AND P0, PT, R2, 0x4, P0 ;  /* 0x000000040200780c */ /* 0x000fe40000701070 */
[C---:B------:R-:W-:Y:S01]  /*01c0*/  ISETP.GT.U32.OR P6, PT, R5.reuse, 0x3, !P3 ;  /* 0x000000030500780c */ /* 0x040fe20005fc4470 */
[----:B------:R-:W2:Y:S01]  /*01d0*/  @!P1 LDG.E.CONSTANT R3, [R14.64+-0x20] ;  /* 0xffffe0040e039981 */ /* 0x000ea2000c1e9900 */
[----:B------:R-:W-:Y:S02]  /*01e0*/  MOV R0, RZ ;  /* 0x000000ff00007202 */ /* 0x000fe40000000f00 */
[----:B------:R-:W-:Y:S01]  /*01f0*/  LOP3.LUT P4, RZ, R5, 0x4, R2, 0xc8, !PT ;  /* 0x0000000405ff7812 */ /* 0x000fe2000788c802 */
[----:B------:R-:W3:Y:S01]  /*0200*/  @P3 LDG.E.CONSTANT R19, [R14.64+-0x4] ;  /* 0xfffffc040e133981 */ /* 0x000ee2000c1e9900 */
[----:B------:R-:W-:-:S03]  /*0210*/  CS2R R12, SRZ ;  /* 0x00000000000c7805 */ /* 0x000fc6000001ff00 */
[----:B------:R-:W4:Y:S01]  /*0220*/  @P2 LDG.E.CONSTANT R18, [R14.64+-0x1c] ;  /* 0xffffe4040e122981 */ /* 0x000f22000c1e9900 */
[----:B------:R-:W-:Y:S01]  /*0230*/  ISETP.GT.U32.AND P2, PT, R5, 0x3, PT ;  /* 0x000000030500780c */ /* 0x000fe20003f44070 */
[----:B------:R-:W-:Y:S02]  /*0240*/  CS2R R8, SRZ ;  /* 0x0000000000087805 */ /* 0x000fe4000001ff00 */
[----:B------:R-:W5:Y:S01]  /*0250*/  @!P5 LDG.E.CONSTANT R0, [R14.64+0x4] ;  /* 0x000004040e00d981 */ /* 0x000f62000c1e9900 */
[----:B------:R-:W-:-:S03]  /*0260*/  CS2R R16, SRZ ;  /* 0x0000000000107805 */ /* 0x000fc6000001ff00 */
[----:B------:R-:W5:Y:S01]  /*0270*/  @P0 LDG.E.CONSTANT R20, [R14.64+-0x18] ;  /* 0xffffe8040e140981 */ /* 0x000f62000c1e9900 */
[----:B------:R-:W-:-:S03]  /*0280*/  CS2R R10, SRZ ;  /* 0x00000000000a7805 */ /* 0x000fc6000001ff00 */
[----:B------:R-:W5:Y:S04]  /*0290*/  @!P6 LDG.E.CONSTANT R13, [R14.64+0x18] ;  /* 0x000018040e0de981 */ /* 0x000f68000c1e9900 */
[----:B------:R0:W5:Y:S01]  /*02a0*/  @!P4 LDG.E.CONSTANT R9, [R14.64+0x20] ;  /* 0x000020040e09c981 */ /* 0x000162000c1e9900 */
[----:B------:R-:W-:-:S03]  /*02b0*/  MOV R5, RZ ;  /* 0x000000ff00057202 */ /* 0x000fc60000000f00 */
[----:B------:R0:W5:Y:S01]  /*02c0*/  @P0 LDG.E.CONSTANT R16, [R14.64+-0x14] ;  /* 0xffffec040e100981 */ /* 0x000162000c1e9900 */
[----:B------:R-:W-:-:S03]  /*02d0*/  CS2R R6, SRZ ;  /* 0x0000000000067805 */ /* 0x000fc6000001ff00 */
[----:B------:R0:W5:Y:S04]  /*02e0*/  @!P2 LDG.E.CONSTANT R11, [R14.64+0x1c] ;  /* 0x00001c040e0ba981 */ /* 0x000168000c1e9900 */
[----:B------:R0:W5:Y:S04]  /*02f0*/  LDG.E.CONSTANT R4, [R14.64] ;  /* 0x000000040e047981 */ /* 0x000168000c1e9900 */
[----:B------:R0:W5:Y:S04]  /*0300*/  @!P6 LDG.E.CONSTANT R12, [R14.64+0x34] ;  /* 0x000034040e0ce981 */ /* 0x000168000c1e9900 */
[----:B------:R0:W5:Y:S04]  /*0310*/  @!P4 LDG.E.CONSTANT R5, [R14.64+0x24] ;  /* 0x000024040e05c981 */ /* 0x000168000c1e9900 */
[----:B------:R0:W5:Y:S04]  /*0320*/  @!P5 LDG.E.CONSTANT R7, [R14.64+0x8] ;  /* 0x000008040e07d981 */ /* 0x000168000c1e9900 */
[----:B------:R0:W5:Y:S04]  /*0330*/  @!P2 LDG.E.CONSTANT R6, [R14.64+0x38] ;  /* 0x000038040e06a981 */ /* 0x000168000c1e9900 */
[----:B------:R0:W5:Y:S04]  /*0340*/  @!P4 LDG.E.CONSTANT R10, [R14.64+0x3c] ;  /* 0x00003c040e0ac981 */ /* 0x000168000c1e9900 */
[----:B------:R0:W5:Y:S01]  /*0350*/  @!P4 LDG.E.CONSTANT R8, [R14.64+0x40] ;  /* 0x000040040e08c981 */ /* 0x000162000c1e9900 */
[----:B------:R-:W-:Y:S01]  /*0360*/  LEA R2, R22, R21, 0x7 ;  /* 0x0000001516027211 */ /* 0x000fe200078e38ff */
[----:B--2---:R-:W-:-:S04]  /*0370*/  @!P1 FADD R17, RZ, R3 ;  /* 0x00000003ff119221 */ /* 0x004fc80000000000 */
[----:B------:R-:W-:Y:S01]  /*0380*/  IMAD.WIDE R2, R2, R23, c[0x0][0x160] ;  /* 0x0000580002027625 */ /* 0x000fe200078e0217 */
[--C-:B---3--:R-:W-:Y:S01]  /*0390*/  FADD R23, RZ, -R19.reuse ;  /* 0x80000013ff177221 */ /* 0x108fe20000000000 */
[----:B------:R-:W-:Y:S01]  /*03a0*/  FADD R19, RZ, R19 ;  /* 0x00000013ff137221 */ /* 0x000fe20000000000 */
[----:B----4-:R-:W-:Y:S02]  /*03b0*/  FADD R21, RZ, -R18 ;  /* 0x80000012ff157221 */ /* 0x010fe40000000000 */
[----:B-----5:R-:W-:Y:S01]  /*03c0*/  FADD R23, R23, R0 ;  /* 0x0000000017177221 */ /* 0x020fe20000000000 */
[----:B------:R-:W-:Y:S01]  /*03d0*/  FADD R22, -R20, R17 ;  /* 0x0000001114167221 */ /* 0x000fe20000000100 */
[----:B------:R-:W-:Y:S02]  /*03e0*/  FADD R17, RZ, R18 ;  /* 0x00000012ff117221 */ /* 0x000fe40000000000 */
[--C-:B------:R-:W-:Y:S01]  /*03f0*/  FADD R18, R23, R13.reuse ;  /* 0x0000000d17127221 */ /* 0x100fe20000000000 */
[----:B------:R-:W-:Y:S01]  /*0400*/  FADD R24, R19, -R0 ;  /* 0x8000000013187221 */ /* 0x000fe20000000000 */
[----:B------:R-:W-:Y:S01]  /*0410*/  FADD R22, R22, -R13 ;  /* 0x8000000d16167221 */ /* 0x000fe20000000000 */
[--C-:B0-----:R-:W-:Y:S01]  /*0420*/  FADD R14, R17, R20.reuse ;  /* 0x00000014110e7221 */ /* 0x101fe20000000000 */
[--C-:B------:R-:W-:Y:S01]  /*0430*/  FADD R19, R18, -R9.reuse ;  /* 0x8000000912137221 */ /* 0x100fe20000000000 */
[C---:B------:R-:W-:Y:S01]  /*0440*/  FADD R20, R21.reuse, R20 ;  /* 0x0000001415147221 */ /* 0x040fe20000000000 */
[----:B------:R-:W-:Y:S01]  /*0450*/  FADD R15, R22, R9 ;  /* 0x00000009160f7221 */ /* 0x000fe20000000000 */
[----:B------:R-:W-:-:S02]  /*0460*/  FADD R16, R21, R16 ;  /* 0x0000001015107221 */ /* 0x000fc40000000000 */
[----:B------:R0:W-:Y:S01]  /*0470*/  STG.E [R2.64+0x20000], R19 ;  /* 0x0200001302007986 */ /* 0x0001e2000c101904 */
[--C-:B------:R-:W-:Y:S01]  /*0480*/  FADD R14, R14, -R11.reuse ;  /* 0x8000000b0e0e7221 */ /* 0x100fe20000000000 */
[----:B------:R-:W-:Y:S02]  /*0490*/  FADD R16, R16, R11 ;  /* 0x0000000b10107221 */ /* 0x000fe40000000000 */
[----:B------:R1:W-:Y:S01]  /*04a0*/  STG.E [R2.64], R15 ;  /* 0x0000000f02007986 */ /* 0x0003e2000c101904 */
[--C-:B------:R-:W-:Y:S01]  /*04b0*/  FADD R21, RZ, -R4.reuse ;  /* 0x80000004ff157221 */ /* 0x100fe20000000000 */
[----:B------:R-:W-:Y:S01]  /*04c0*/  FADD R17, R14, -R9 ;  /* 0x800000090e117221 */ /* 0x000fe20000000000 */
[----:B------:R-:W-:Y:S01]  /*04d0*/  FADD R20, R20, R11 ;  /* 0x0000000b14147221 */ /* 0x000fe20000000000 */
[----:B0-----:R-:W-:Y:S01]  /*04e0*/  FADD R19, RZ, R4 ;  /* 0x00000004ff137221 */ /* 0x001fe20000000000 */
[----:B------:R-:W-:Y:S01]  /*04f0*/  FADD R23, R23, R12 ;  /* 0x0000000c17177221 */ /* 0x000fe20000000000 */
[C-C-:B------:R-:W-:Y:S01]  /*0500*/  FADD R14, R21.reuse, R0.reuse ;  /* 0x00000000150e7221 */ /* 0x140fe20000000000 */
[--C-:B------:R-:W-:Y:S01]  /*0510*/  FADD R12, R21, -R0.reuse ;  /* 0x80000000150c7221 */ /* 0x100fe20000000000 */
[C-C-:B------:R-:W-:Y:S01]  /*0520*/  FADD R4, R19.reuse, -R0.reuse ;  /* 0x8000000013047221 */ /* 0x140fe20000000000 */
[----:B-1----:R-:W-:Y:S01]  /*0530*/  FADD R15, R16, -R5 ;  /* 0x80000005100f7221 */ /* 0x002fe20000000000 */
[C---:B------:R-:W-:Y:S01]  /*0540*/  FADD R16, R19.reuse, R0 ;  /* 0x0000000013107221 */ /* 0x040fe20000000000 */
[----:B------:R-:W-:Y:S01]  /*0550*/  FADD R24, R24, R13 ;  /* 0x0000000d18187221 */ /* 0x000fe20000000000 */
[----:B------:R-:W-:Y:S01]  /*0560*/  FADD R19, R19, -R7 ;  /* 0x8000000713137221 */ /* 0x000fe20000000000 */
[----:B------:R-:W-:Y:S01]  /*0570*/  FADD R13, R20, -R9 ;  /* 0x80000009140d7221 */ /* 0x000fe20000000000 */
[----:B------:R0:W-:Y:S01]  /*0580*/  STG.E [R2.64+0x10000], R17 ;  /* 0x0100001102007986 */ /* 0x0001e2000c101904 */
[----:B------:R-:W-:Y:S01]  /*0590*/  FADD R18, R21, R7 ;  /* 0x0000000715127221 */ /* 0x000fe20000000000 */
[--C-:B------:R-:W-:Y:S01]  /*05a0*/  FADD R0, R4, -R11.reuse ;  /* 0x8000000b04007221 */ /* 0x100fe20000000000 */
[--C-:B------:R-:W-:Y:S01]  /*05b0*/  FADD R14, R14, -R11.reuse ;  /* 0x8000000b0e0e7221 */ /* 0x100fe20000000000 */
[--C-:B------:R-:W-:Y:S01]  /*05c0*/  FADD R16, R16, R11.reuse ;  /* 0x0000000b10107221 */ /* 0x100fe20000000000 */
[--C-:B------:R-:W-:Y:S01]  /*05d0*/  FADD R21, R12, R6.reuse ;  /* 0x000000060c157221 */ /* 0x100fe20000000000 */
[--C-:B------:R-:W-:Y:S01]  /*05e0*/  FADD R18, R18, -R11.reuse ;  /* 0x8000000b12127221 */ /* 0x100fe20000000000 */
[----:B------:R1:W-:Y:S01]  /*05f0*/  STG.E [R2.64+0x8000], R13 ;  /* 0x0080000d02007986 */ /* 0x0003e2000c101904 */
[--C-:B0-----:R-:W-:Y:S01]  /*0600*/  FADD R17, R4, -R6.reuse ;  /* 0x8000000604117221 */ /* 0x101fe20000000000 */
[--C-:B------:R-:W-:Y:S01]  /*0610*/  FADD R4, R12, R11.reuse ;  /* 0x0000000b0c047221 */ /* 0x100fe20000000000 */
[C---:B------:R-:W-:Y:S01]  /*0620*/  FADD R12, R19.reuse, -R11 ;  /* 0x8000000b130c7221 */ /* 0x040fe20000000000 */
[----:B------:R-:W-:Y:S01]  /*0630*/  FADD R19, R19, -R6 ;  /* 0x8000000613137221 */ /* 0x000fe20000000000 */
[----:B------:R0:W-:Y:S01]  /*0640*/  STG.E [R2.64+0x18000], R15 ;  /* 0x0180000f02007986 */ /* 0x0001e2000c101904 */
[--C-:B------:R-:W-:Y:S01]  /*0650*/  FADD R25, R24, -R9.reuse ;  /* 0x8000000918197221 */ /* 0x100fe20000000000 */
[--C-:B------:R-:W-:Y:S01]  /*0660*/  FADD R7, R0, R9.reuse ;  /* 0x0000000900077221 */ /* 0x100fe20000000000 */
[--C-:B-1----:R-:W-:Y:S01]  /*0670*/  FADD R13, R14, R9.reuse ;  /* 0x000000090e0d7221 */ /* 0x102fe20000000000 */
[--C-:B------:R-:W-:Y:S01]  /*0680*/  FADD R11, R4, R9.reuse ;  /* 0x00000009040b7221 */ /* 0x100fe20000000000 */
[--C-:B------:R-:W-:Y:S01]  /*0690*/  FADD R23, R23, -R10.reuse ;  /* 0x8000000a17177221 */ /* 0x100fe20000000000 */
[--C-:B------:R-:W-:Y:S01]  /*06a0*/  FADD R17, R17, R10.reuse ;  /* 0x0000000a11117221 */ /* 0x100fe20000000000 */
[----:B------:R-:W-:Y:S01]  /*06b0*/  FADD R21, R21, R10 ;  /* 0x0000000a15157221 */ /* 0x000fe20000000000 */
[----:B------:R-:W-:Y:S01]  /*06c0*/  FADD R19, R19, R8 ;  /* 0x0000000813137221 */ /* 0x000fe20000000000 */
[----:B0-----:R-:W-:Y:S01]  /*06d0*/  FADD R15, R16, R9 ;  /* 0x00000009100f7221 */ /* 0x001fe20000000000 */
[--C-:B------:R-:W-:Y:S01]  /*06e0*/  FADD R9, R12, R5.reuse ;  /* 0x000000050c097221 */ /* 0x100fe20000000000 */
        /* <DEDUP_REMOVED lines=13> */
.L_x_45:
        /* <DEDUP_REMOVED lines=12> */
.L_x_104:


//--------------------- .text.tvmgen_default_fused_nn_contrib_conv2d_winograd_without_weight_transform_add_add_nn_relu_2_kernel_1 --------------------------
	.section	.text.tvmgen_default_fused_nn_contrib_conv2d_winograd_without_weight_transform_add_add_nn_relu_2_kernel_1,"ax",@progbits
	.sectionflags	@"SHF_BARRIERS=1"
	.sectioninfo	@"SHI_REGISTERS=64"
	.align	128
        .global         tvmgen_default_fused_nn_contrib_conv2d_winograd_without_weight_transform_add_add_nn_relu_2_kernel_1
        .type           tvmgen_default_fused_nn_contrib_conv2d_winograd_without_weight_transform_add_add_nn_relu_2_kernel_1,@function
        .size           tvmgen_default_fused_nn_contrib_conv2d_winograd_without_weight_transform_add_add_nn_relu_2_kernel_1,(.L_x_105 - tvmgen_default_fused_nn_contrib_conv2d_winograd_without_weight_transform_add_add_nn_relu_2_kernel_1)
        .other          tvmgen_default_fused_nn_contrib_conv2d_winograd_without_weight_transform_add_add_nn_relu_2_kernel_1,@"STO_CUDA_ENTRY STV_DEFAULT"
tvmgen_default_fused_nn_contrib_conv2d_winograd_without_weight_transform_add_add_nn_relu_2_kernel_1:
.text.tvmgen_default_fused_nn_contrib_conv2d_winograd_without_weight_transform_add_add_nn_relu_2_kernel_1:
[----:B------:R-:W-:-:S02]  /*0000*/  MOV R1, c[0x0][0x28] ;  /* 0x00000a0000017a02 */ /* 0x000fc40000000f00 */
[----:B------:R-:W0:Y:S01]  /*0010*/  S2R R36, SR_TID.X ;  /* 0x0000000000247919 */ /* 0x000e220000002100 */
[----:B------:R-:W-:Y:S01]  /*0020*/  MOV R11, 0x4 ;  /* 0x00000004000b7802 */ /* 0x000fe20000000f00 */
[----:B------:R-:W-:Y:S01]  /*0030*/  CS2R R58, SRZ ;  /* 0x00000000003a7805 */ /* 0x000fe2000001ff00 */
[----:B------:R-:W-:Y:S01]  /*0040*/  MOV R37, RZ ;  /* 0x000000ff00257202 */ /* 0x000fe20000000f00 */
[----:B------:R-:W1:Y:S01]  /*0050*/  S2R R39, SR_CTAID.Z ;  /* 0x0000000000277919 */ /* 0x000e620000002700 */
[----:B------:R-:W-:Y:S01]  /*0060*/  MOV R55, RZ ;  /* 0x000000ff00377202 */ /* 0x000fe20000000f00 */
[----:B------:R-:W-:Y:S01]  /*0070*/  CS2R R48, SRZ ;  /* 0x0000000000307805 */ /* 0x000fe2000001ff00 */
[----:B------:R-:W-:Y:S01]  /*0080*/  MOV R61, RZ ;  /* 0x000000ff003d7202 */ /* 0x000fe20000000f00 */
[----:B------:R-:W2:Y:S01]  /*0090*/  S2R R0, SR_CTAID.Y ;  /* 0x0000000000007919 */ /* 0x000ea20000002600 */
[----:B------:R-:W-:Y:S01]  /*00a0*/  CS2R R46, SRZ ;  /* 0x00000000002e7805 */ /* 0x000fe2000001ff00 */
[----:B------:R-:W-:Y:S01]  /*00b0*/  CS2R R52, SRZ ;  /* 0x0000000000347805 */ /* 0x000fe2000001ff00 */
[----:B------:R-:W-:Y:S01]  /*00c0*/  CS2R R56, SRZ ;  /* 0x0000000000387805 */ /* 0x000fe2000001ff00 */
[----:B------:R-:W-:Y:S01]  /*00d0*/  CS2R R50, SRZ ;  /* 0x0000000000327805 */ /* 0x000fe2000001ff00 */
[----:B------:R-:W-:Y:S01]  /*00e0*/  CS2R R44, SRZ ;  /* 0x00000000002c7805 */ /* 0x000fe2000001ff00 */
[----:B------:R-:W-:Y:S01]  /*00f0*/  ULDC.64 UR4, c[0x0][0x118] ;  /* 0x0000460000047ab9 */ /* 0x000fe20000000a00 */
[----:B0-----:R-:W-:-:S02]  /*0100*/  SHF.L.U32 R2, R36, 0x4, RZ ;  /* 0x0000000424027819 */ /* 0x001fc400000006ff */
[----:B------:R-:W-:Y:S02]  /*0110*/  ISETP.GT.AND P0, PT, R36, 0x7f, PT ;  /* 0x0000007f2400780c */ /* 0x000fe40003f04270 */
[C---:B------:R-:W-:Y:S02]  /*0120*/  LOP3.LUT R4, R2.reuse, 0xffffff00, RZ, 0xc0, !PT ;  /* 0xffffff0002047812 */ /* 0x040fe400078ec0ff */
[C---:B------:R-:W-:Y:S02]  /*0130*/  IADD3 R3, R2.reuse, 0x620, RZ ;  /* 0x0000062002037810 */ /* 0x040fe40007ffe0ff */
[----:B------:R-:W-:Y:S02]  /*0140*/  IADD3 R2, R2, 0x310, RZ ;  /* 0x0000031002027810 */ /* 0x000fe40007ffe0ff */
[----:B-1----:R-:W-:Y:S02]  /*0150*/  LEA R5, R39, R4, 0x10 ;  /* 0x0000000427057211 */ /* 0x002fe400078e80ff */
[----:B------:R-:W-:-:S02]  /*0160*/  LOP3.LUT R3, R3, 0xffffff00, RZ, 0xc0, !PT ;  /* 0xffffff0003037812 */ /* 0x000fc400078ec0ff */
[----:B------:R-:W-:Y:S02]  /*0170*/  LOP3.LUT R4, R2, 0xffffff00, RZ, 0xc0, !PT ;  /* 0xffffff0002047812 */ /* 0x000fe400078ec0ff */
[----:B------:R-:W-:Y:S02]  /*0180*/  LOP3.LUT R2, R36, 0xf, RZ, 0xc0, !PT ;  /* 0x0000000f24027812 */ /* 0x000fe400078ec0ff */
[----:B--2---:R-:W-:Y:S02]  /*0190*/  LEA R9, R0, R5, 0x4 ;  /* 0x0000000500097211 */ /* 0x004fe400078e20ff */
[----:B------:R-:W-:Y:S02]  /*01a0*/  LEA R5, R39, R3, 0x10 ;  /* 0x0000000327057211 */ /* 0x000fe400078e80ff */
[----:B------:R-:W-:Y:S02]  /*01b0*/  IADD3 R9, R2, R9, RZ ;  /* 0x0000000902097210 */ /* 0x000fe40007ffe0ff */
[----:B------:R-:W-:-:S02]  /*01c0*/  IADD3 R3, R36, 0x2, RZ ;  /* 0x0000000224037810 */ /* 0x000fc40007ffe0ff */
[C---:B------:R-:W-:Y:S01]  /*01d0*/  LEA R7, R39.reuse, R4, 0x10 ;  /* 0x0000000427077211 */ /* 0x040fe200078e80ff */
[----:B------:R-:W-:Y:S01]  /*01e0*/  IMAD R39, R39, 0x3100, R36 ;  /* 0x0000310027277824 */ /* 0x000fe200078e0224 */
[----:B------:R-:W-:Y:S02]  /*01f0*/  IADD3 R2, R36, 0x1, RZ ;  /* 0x0000000124027810 */ /* 0x000fe40007ffe0ff */
[----:B------:R-:W-:Y:S02]  /*0200*/  LOP3.LUT R3, R3, 0xf, RZ, 0xc0, !PT ;  /* 0x0000000f03037812 */ /* 0x000fe400078ec0ff */
[----:B------:R-:W-:Y:S02]  /*0210*/  LEA R4, R0, R5, 0x4 ;  /* 0x0000000500047211 */ /* 0x000fe400078e20ff */
[----:B------:R-:W-:Y:S02]  /*0220*/  LOP3.LUT R2, R2, 0xf, RZ, 0xc0, !PT ;  /* 0x0000000f02027812 */ /* 0x000fe400078ec0ff */
[----:B------:R-:W-:-:S02]  /*0230*/  LEA R7, R0, R7, 0x4 ;  /* 0x0000000700077211 */ /* 0x000fc400078e20ff */
[----:B------:R-:W-:Y:S02]  /*0240*/  IADD3 R4, R3, R4, RZ ;  /* 0x0000000403047210 */ /* 0x000fe40007ffe0ff */
[----:B------:R-:W-:Y:S01]  /*0250*/  IADD3 R8, R2, R7, RZ ;  /* 0x0000000702087210 */ /* 0x000fe20007ffe0ff */
[-C--:B------:R-:W-:Y:S01]  /*0260*/  IMAD.WIDE R2, R9, R11.reuse, c[0x0][0x170] ;  /* 0x00005c0009027625 */ /* 0x080fe200078e020b */
[----:B------:R-:W-:Y:S02]  /*0270*/  IADD3 R40, R39, 0xc4, RZ ;  /* 0x000000c427287810 */ /* 0x000fe40007ffe0ff */
[----:B------:R-:W-:Y:S01]  /*0280*/  ISETP.GT.AND P1, PT, R36, 0x4e, PT ;  /* 0x0000004e2400780c */ /* 0x000fe20003f24270 */
[-C--:B------:R-:W-:Y:S01]  /*0290*/  IMAD.WIDE R6, R4, R11.reuse, c[0x0][0x170] ;  /* 0x00005c0004067625 */ /* 0x080fe200078e020b */
[----:B------:R-:W-:Y:S02]  /*02a0*/  MOV R4, R2 ;  /* 0x0000000200047202 */ /* 0x000fe40000000f00 */
[----:B------:R-:W-:Y:S01]  /*02b0*/  ISETP.GT.AND P2, PT, R36, 0x1d, PT ;  /* 0x0000001d2400780c */ /* 0x000fe20003f44270 */
[----:B------:R-:W-:Y:S01]  /*02c0*/  IMAD.WIDE R8, R8, R11, c[0x0][0x170] ;  /* 0x00005c0008087625 */ /* 0x000fe200078e020b */
[----:B------:R-:W-:-:S02]  /*02d0*/  MOV R2, R6 ;  /* 0x0000000600027202 */ /* 0x000fc40000000f00 */
[----:B------:R-:W-:Y:S01]  /*02e0*/  MOV R5, R7 ;  /* 0x0000000700057202 */ /* 0x000fe20000000f00 */
[----:B------:R-:W-:Y:S01]  /*02f0*/  IMAD.WIDE R40, R40, R11, c[0x0][0x168] ;  /* 0x00005a0028287625 */ /* 0x000fe200078e020b */
[----:B------:R-:W-:Y:S02]  /*0300*/  MOV R6, R8 ;  /* 0x0000000800067202 */ /* 0x000fe40000000f00 */
[----:B------:R-:W-:-:S04]  /*0310*/  MOV R7, R9 ;  /* 0x0000000900077202 */ /* 0x000fc80000000f00 */
.L_x_46:
[----:B------:R-:W-:Y:S01]  /*0320*/  @!P0 MOV R11, R3 ;  /* 0x00000003000b8202 */ /* 0x000fe20000000f00 */
[----:B------:R0:W2:Y:S01]  /*0330*/  @!P1 LDG.E.CONSTANT R13, [R6.64] ;  /* 0x00000004060d9981 */ /* 0x0000a2000c1e9900 */
[----:B------:R-:W-:Y:S02]  /*0340*/  @!P0 MOV R10, R4 ;  /* 0x00000004000a8202 */ /* 0x000fe40000000f00 */
[----:B------:R-:W-:Y:S01]  /*0350*/  @!P2 MOV R9, R5 ;  /* 0x000000050009a202 */ /* 0x000fe20000000f00 */
[----:B------:R1:W3:Y:S01]  /*0360*/  LDG.E.CONSTANT R15, [R40.64+-0x310] ;  /* 0xfffcf004280f7981 */ /* 0x0002e2000c1e9900 */
[----:B------:R-:W-:-:S03]  /*0370*/  @!P2 MOV R8, R2 ;  /* 0x000000020008a202 */ /* 0x000fc60000000f00 */
[----:B------:R4:W5:Y:S04]  /*0380*/  @!P0 LDG.E.CONSTANT R11, [R10.64] ;  /* 0x000000040a0b8981 */ /* 0x000968000c1e9900 */
[----:B------:R-:W5:Y:S04]  /*0390*/  @!P2 LDG.E.CONSTANT R9, [R8.64] ;  /* 0x000000040809a981 */ /* 0x000f68000c1e9900 */
[----:B------:R1:W5:Y:S04]  /*03a0*/  LDG.E.CONSTANT R17, [R40.64+-0x24c] ;  /* 0xfffdb40428117981 */ /* 0x000368000c1e9900 */
[----:B------:R1:W5:Y:S04]  /*03b0*/  LDG.E.CONSTANT R19, [R40.64+-0x188] ;  /* 0xfffe780428137981 */ /* 0x000368000c1e9900 */
[----:B------:R1:W5:Y:S04]  /*03c0*/  LDG.E.CONSTANT R33, [R40.64+-0xc4] ;  /* 0xffff3c0428217981 */ /* 0x000368000c1e9900 */
[----:B------:R1:W5:Y:S04]  /*03d0*/  LDG.E.CONSTANT R35, [R40.64] ;  /* 0x0000000428237981 */ /* 0x000368000c1e9900 */
[----:B------:R1:W5:Y:S04]  /*03e0*/  LDG.E.CONSTANT R43, [R40.64+0xc4] ;  /* 0x0000c404282b7981 */ /* 0x000368000c1e9900 */
[----:B------:R1:W5:Y:S04]  /*03f0*/  LDG.E.CONSTANT R42, [R40.64+0x188] ;  /* 0x00018804282a7981 */ /* 0x000368000c1e9900 */
[----:B----4-:R1:W4:Y:S04]  /*0400*/  LDG.E.CONSTANT R10, [R40.64+0x24c] ;  /* 0x00024c04280a7981 */ /* 0x010328000c1e9900 */
[----:B------:R-:W-:Y:S06]  /*0410*/  BAR.SYNC 0x0 ;  /* 0x0000000000007b1d */ /* 0x000fec0000000000 */
[----:B-1----:R-:W-:-:S02]  /*0420*/  IADD3 R40, P3, R40, 0x620, RZ ;  /* 0x0000062028287810 */ /* 0x002fc40007f7e0ff */
[----:B------:R-:W-:Y:S02]  /*0430*/  IADD3 R37, R37, 0x1, RZ ;  /* 0x0000000125257810 */ /* 0x000fe40007ffe0ff */
[----:B------:R-:W-:Y:S02]  /*0440*/  IADD3.X R41, RZ, R41, RZ, P3, !PT ;  /* 0x00000029ff297210 */ /* 0x000fe40001ffe4ff */
[----:B------:R-:W-:Y:S02]  /*0450*/  ISETP.NE.AND P3, PT, R37, 0x20, PT ;  /* 0x000000202500780c */ /* 0x000fe40003f65270 */
[----:B------:R-:W-:Y:S02]  /*0460*/  IADD3 R4, P5, R4, 0x2000, RZ ;  /* 0x0000200004047810 */ /* 0x000fe40007fbe0ff */
[----:B0-----:R-:W-:Y:S02]  /*0470*/  IADD3 R6, P4, R6, 0x2000, RZ ;  /* 0x0000200006067810 */ /* 0x001fe40007f9e0ff */
[----:B------:R-:W-:-:S02]  /*0480*/  IADD3.X R3, RZ, R3, RZ, P5, !PT ;  /* 0x00000003ff037210 */ /* 0x000fc40002ffe4ff */
[----:B------:R-:W-:Y:S02]  /*0490*/  IADD3 R2, P5, R2, 0x2000, RZ ;  /* 0x0000200002027810 */ /* 0x000fe40007fbe0ff */
[----:B------:R-:W-:Y:S02]  /*04a0*/  IADD3.X R7, RZ, R7, RZ, P4, !PT ;  /* 0x00000007ff077210 */ /* 0x000fe400027fe4ff */
[----:B------:R-:W-:Y:S01]  /*04b0*/  IADD3.X R5, RZ, R5, RZ, P5, !PT ;  /* 0x00000005ff057210 */ /* 0x000fe20002ffe4ff */
[----:B--2---:R-:W-:Y:S04]  /*04c0*/  @!P1 STS [R36.X4+0xc4], R13 ;  /* 0x0000c40d24009388 */ /* 0x004fe80000004800 */
[----:B---3--:R-:W-:Y:S04]  /*04d0*/  STS [R36.X4+0x200], R15 ;  /* 0x0002000f24007388 */ /* 0x008fe80000004800 */
[----:B-----5:R-:W-:Y:S04]  /*04e0*/  @!P0 STS [R36.X4], R11 ;  /* 0x0000000b24008388 */ /* 0x020fe80000004800 */
[----:B------:R-:W-:Y:S04]  /*04f0*/  @!P2 STS [R36.X4+0x188], R9 ;  /* 0x000188092400a388 */ /* 0x000fe80000004800 */
[----:B------:R-:W-:Y:S04]  /*0500*/  STS [R36.X4+0x2c4], R17 ;  /* 0x0002c41124007388 */ /* 0x000fe80000004800 */
[----:B------:R-:W-:Y:S04]  /*0510*/  STS [R36.X4+0x388], R19 ;  /* 0x0003881324007388 */ /* 0x000fe80000004800 */
[----:B------:R-:W-:Y:S04]  /*0520*/  STS [R36.X4+0x44c], R33 ;  /* 0x00044c2124007388 */ /* 0x000fe80000004800 */
[----:B------:R-:W-:Y:S04]  /*0530*/  STS [R36.X4+0x510], R35 ;  /* 0x0005102324007388 */ /* 0x000fe80000004800 */
[----:B------:R-:W-:Y:S04]  /*0540*/  STS [R36.X4+0x5d4], R43 ;  /* 0x0005d42b24007388 */ /* 0x000fe80000004800 */
[----:B------:R-:W-:Y:S04]  /*0550*/  STS [R36.X4+0x698], R42 ;  /* 0x0006982a24007388 */ /* 0x000fe80000004800 */
[----:B----4-:R-:W-:Y:S04]  /*0560*/  STS [R36.X4+0x75c], R10 ;  /* 0x00075c0a24007388 */ /* 0x010fe80000004800 */
[----:B------:R-:W-:Y:S06]  /*0570*/  BAR.SYNC 0x0 ;  /* 0x0000000000007b1d */ /* 0x000fec0000000000 */
[----:B------:R-:W-:Y:S04]  /*0580*/  LDS R38, [R36.X4+0x200] ;  /* 0x0002000024267984 */ /* 0x000fe80000004800 */
[----:B------:R-:W0:Y:S04]  /*0590*/  LDS.128 R24, [RZ] ;  /* 0x00000000ff187984 */ /* 0x000e280000000c00 */
[----:B------:R-:W1:Y:S04]  /*05a0*/  LDS.128 R28, [0x20] ;  /* 0x00002000ff1c7984 */ /* 0x000e680000000c00 */
[----:B------:R-:W2:Y:S04]  /*05b0*/  LDS.128 R20, [0x10] ;  /* 0x00001000ff147984 */ /* 0x000ea80000000c00 */
[----:B------:R-:W3:Y:S04]  /*05c0*/  LDS.128 R12, [0x30] ;  /* 0x00003000ff0c7984 */ /* 0x000ee80000000c00 */
[----:B------:R-:W-:Y:S04]  /*05d0*/  LDS R54, [R36.X4+0x2c4] ;  /* 0x0002c40024367984 */ /* 0x000fe80000004800 */
[----:B------:R-:W4:Y:S04]  /*05e0*/  LDS.128 R16, [0x40] ;  /* 0x00004000ff107984 */ /* 0x000f280000000c00 */
[----:B------:R-:W5:Y:S04]  /*05f0*/  LDS.128 R32, [0x60] ;  /* 0x00006000ff207984 */ /* 0x000f680000000c00 */
[----:B------:R-:W5:Y:S04]  /*0600*/  LDS.128 R8, [0x50] ;  /* 0x00005000ff087984 */ /* 0x000f680000000c00 */
[----:B------:R-:W-:Y:S04]  /*0610*/  LDS R42, [R36.X4+0x388] ;  /* 0x00038800242a7984 */ /* 0x000fe80000004800 */
[----:B------:R-:W-:Y:S01]  /*0620*/  LDS R43, [R36.X4+0x44c] ;  /* 0x00044c00242b7984 */ /* 0x000fe20000004800 */
[----:B0-----:R-:W-:Y:S01]  /*0630*/  FFMA R47, R24, R38, R47 ;  /* 0x00000026182f7223 */ /* 0x001fe2000000002f */
[C---:B------:R-:W-:Y:S01]  /*0640*/  FFMA R51, R38.reuse, R25, R51 ;  /* 0x0000001926337223 */ /* 0x040fe20000000033 */
[C---:B------:R-:W-:Y:S01]  /*0650*/  FFMA R45, R38.reuse, R26, R45 ;  /* 0x0000001a262d7223 */ /* 0x040fe2000000002d */
[C---:B------:R-:W-:Y:S01]  /*0660*/  FFMA R44, R38.reuse, R27, R44 ;  /* 0x0000001b262c7223 */ /* 0x040fe2000000002c */
[C---:B-1----:R-:W-:Y:S01]  /*0670*/  FFMA R53, R38.reuse, R28, R53 ;  /* 0x0000001c26357223 */ /* 0x042fe20000000035 */
[----:B------:R-:W0:Y:S01]  /*0680*/  LDS.128 R24, [0x80] ;  /* 0x00008000ff187984 */ /* 0x000e220000000c00 */
[C---:B------:R-:W-:Y:S01]  /*0690*/  FFMA R52, R38.reuse, R29, R52 ;  /* 0x0000001d26347223 */ /* 0x040fe20000000034 */
[C---:B------:R-:W-:Y:S01]  /*06a0*/  FFMA R59, R38.reuse, R30, R59 ;  /* 0x0000001e263b7223 */ /* 0x040fe2000000003b */
[C---:B------:R-:W-:Y:S01]  /*06b0*/  FFMA R46, R38.reuse, R31, R46 ;  /* 0x0000001f262e7223 */ /* 0x040fe2000000002e */
[C---:B--2---:R-:W-:Y:S01]  /*06c0*/  FFMA R49, R38.reuse, R20, R49 ;  /* 0x0000001426317223 */ /* 0x044fe20000000031 */
[----:B------:R-:W1:Y:S01]  /*06d0*/  LDS.128 R28, [0x70] ;  /* 0x00007000ff1c7984 */ /* 0x000e620000000c00 */
[C---:B------:R-:W-:Y:S01]  /*06e0*/  FFMA R50, R38.reuse, R21, R50 ;  /* 0x0000001526327223 */ /* 0x040fe20000000032 */
[C---:B------:R-:W-:Y:S01]  /*06f0*/  FFMA R57, R38.reuse, R22, R57 ;  /* 0x0000001626397223 */ /* 0x040fe20000000039 */
[C---:B------:R-:W-:Y:S01]  /*0700*/  FFMA R56, R38.reuse, R23, R56 ;  /* 0x0000001726387223 */ /* 0x040fe20000000038 */
[C---:B---3--:R-:W-:Y:S01]  /*0710*/  FFMA R61, R38.reuse, R12, R61 ;  /* 0x0000000c263d7223 */ /* 0x048fe2000000003d */
[C---:B------:R-:W-:Y:S01]  /*0720*/  FFMA R48, R38.reuse, R13, R48 ;  /* 0x0000000d26307223 */ /* 0x040fe20000000030 */
[C---:B------:R-:W-:Y:S01]  /*0730*/  FFMA R55, R38.reuse, R14, R55 ;  /* 0x0000000e26377223 */ /* 0x040fe20000000037 */
[----:B------:R-:W-:Y:S01]  /*0740*/  FFMA R38, R38, R15, R58 ;  /* 0x0000000f26267223 */ /* 0x000fe2000000003a */
[----:B------:R-:W2:Y:S04]  /*0750*/  LDS.128 R20, [0xa0] ;  /* 0x0000a000ff147984 */ /* 0x000ea80000000c00 */
[----:B------:R-:W3:Y:S01]  /*0760*/  LDS.128 R12, [0x90] ;  /* 0x00009000ff0c7984 */ /* 0x000ee20000000c00 */
[----:B----4-:R-:W-:Y:S01]  /*0770*/  FFMA R47, R16, R54, R47 ;  /* 0x00000036102f7223 */ /* 0x010fe2000000002f */
[C---:B------:R-:W-:Y:S01]  /*0780*/  FFMA R51, R54.reuse, R17, R51 ;  /* 0x0000001136337223 */ /* 0x040fe20000000033 */
[C---:B------:R-:W-:Y:S01]  /*0790*/  FFMA R45, R54.reuse, R18, R45 ;  /* 0x00000012362d7223 */ /* 0x040fe2000000002d */
[----:B------:R-:W-:-:S02]  /*07a0*/  FFMA R44, R54, R19, R44 ;  /* 0x00000013362c7223 */ /* 0x000fc4000000002c */
[----:B------:R-:W4:Y:S01]  /*07b0*/  LDS.128 R16, [0xb0] ;  /* 0x0000b000ff107984 */ /* 0x000f220000000c00 */
[C---:B-----5:R-:W-:Y:S01]  /*07c0*/  FFMA R53, R54.reuse, R32, R53 ;  /* 0x0000002036357223 */ /* 0x060fe20000000035 */
[C---:B------:R-:W-:Y:S01]  /*07d0*/  FFMA R52, R54.reuse, R33, R52 ;  /* 0x0000002136347223 */ /* 0x040fe20000000034 */
[C---:B------:R-:W-:Y:S01]  /*07e0*/  FFMA R59, R54.reuse, R34, R59 ;  /* 0x00000022363b7223 */ /* 0x040fe2000000003b */
[C---:B------:R-:W-:Y:S01]  /*07f0*/  FFMA R46, R54.reuse, R35, R46 ;  /* 0x00000023362e7223 */ /* 0x040fe2000000002e */
[C---:B------:R-:W-:Y:S01]  /*0800*/  FFMA R49, R54.reuse, R8, R49 ;  /* 0x0000000836317223 */ /* 0x040fe20000000031 */
[C---:B------:R-:W-:Y:S01]  /*0810*/  FFMA R50, R54.reuse, R9, R50 ;  /* 0x0000000936327223 */ /* 0x040fe20000000032 */
[C---:B------:R-:W-:Y:S01]  /*0820*/  FFMA R57, R54.reuse, R10, R57 ;  /* 0x0000000a36397223 */ /* 0x040fe20000000039 */
[----:B------:R-:W5:Y:S01]  /*0830*/  LDS.128 R32, [0xc0] ;  /* 0x0000c000ff207984 */ /* 0x000f620000000c00 */
[----:B------:R-:W-:-:S03]  /*0840*/  FFMA R56, R54, R11, R56 ;  /* 0x0000000b36387223 */ /* 0x000fc60000000038 */
[----:B------:R-:W5:Y:S01]  /*0850*/  LDS.128 R8, [0xe0] ;  /* 0x0000e000ff087984 */ /* 0x000f620000000c00 */
[----:B0-----:R-:W-:Y:S01]  /*0860*/  FFMA R47, R24, R42, R47 ;  /* 0x0000002a182f7223 */ /* 0x001fe2000000002f */
[C---:B------:R-:W-:Y:S01]  /*0870*/  FFMA R58, R42.reuse, R25, R51 ;  /* 0x000000192a3a7223 */ /* 0x040fe20000000033 */
[C---:B------:R-:W-:Y:S01]  /*0880*/  FFMA R45, R42.reuse, R26, R45 ;  /* 0x0000001a2a2d7223 */ /* 0x040fe2000000002d */
[----:B------:R-:W-:Y:S02]  /*0890*/  FFMA R44, R42, R27, R44 ;  /* 0x0000001b2a2c7223 */ /* 0x000fe4000000002c */
[----:B------:R-:W0:Y:S01]  /*08a0*/  LDS.128 R24, [0xf0] ;  /* 0x0000f000ff187984 */ /* 0x000e220000000c00 */
[C---:B-1----:R-:W-:Y:S01]  /*08b0*/  FFMA R61, R54.reuse, R28, R61 ;  /* 0x0000001c363d7223 */ /* 0x042fe2000000003d */
[C---:B------:R-:W-:Y:S01]  /*08c0*/  FFMA R48, R54.reuse, R29, R48 ;  /* 0x0000001d36307223 */ /* 0x040fe20000000030 */
[C---:B------:R-:W-:Y:S01]  /*08d0*/  FFMA R55, R54.reuse, R30, R55 ;  /* 0x0000001e36377223 */ /* 0x040fe20000000037 */
[----:B------:R-:W-:-:S02]  /*08e0*/  FFMA R54, R54, R31, R38 ;  /* 0x0000001f36367223 */ /* 0x000fc40000000026 */
[----:B------:R-:W1:Y:S01]  /*08f0*/  LDS.128 R28, [0xd0] ;  /* 0x0000d000ff1c7984 */ /* 0x000e620000000c00 */
[C---:B--2---:R-:W-:Y:S01]  /*0900*/  FFMA R51, R42.reuse, R20, R53 ;  /* 0x000000142a337223 */ /* 0x044fe20000000035 */
[C---:B------:R-:W-:Y:S01]  /*0910*/  FFMA R52, R42.reuse, R21, R52 ;  /* 0x000000152a347223 */ /* 0x040fe20000000034 */
[C---:B------:R-:W-:Y:S01]  /*0920*/  FFMA R59, R42.reuse, R22, R59 ;  /* 0x000000162a3b7223 */ /* 0x040fe2000000003b */
[C---:B------:R-:W-:Y:S01]  /*0930*/  FFMA R46, R42.reuse, R23, R46 ;  /* 0x000000172a2e7223 */ /* 0x040fe2000000002e */
[C---:B---3--:R-:W-:Y:S01]  /*0940*/  FFMA R49, R42.reuse, R12, R49 ;  /* 0x0000000c2a317223 */ /* 0x048fe20000000031 */
[C---:B------:R-:W-:Y:S01]  /*0950*/  FFMA R50, R42.reuse, R13, R50 ;  /* 0x0000000d2a327223 */ /* 0x040fe20000000032 */
[C---:B------:R-:W-:Y:S01]  /*0960*/  FFMA R57, R42.reuse, R14, R57 ;  /* 0x0000000e2a397223 */ /* 0x040fe20000000039 */
[C---:B------:R-:W-:Y:S01]  /*0970*/  FFMA R56, R42.reuse, R15, R56 ;  /* 0x0000000f2a387223 */ /* 0x040fe20000000038 */
[----:B------:R-:W-:Y:S04]  /*0980*/  LDS R38, [R36.X4+0x510] ;  /* 0x0005100024267984 */ /* 0x000fe80000004800 */
[----:B------:R-:W2:Y:S04]  /*0990*/  LDS.128 R20, [0x100] ;  /* 0x00010000ff147984 */ /* 0x000ea80000000c00 */
[----:B------:R-:W3:Y:S01]  /*09a0*/  LDS.128 R12, [0x120] ;  /* 0x00012000ff0c7984 */ /* 0x000ee20000000c00 */
[C---:B----4-:R-:W-:Y:S01]  /*09b0*/  FFMA R61, R42.reuse, R16, R61 ;  /* 0x000000102a3d7223 */ /* 0x050fe2000000003d */
[C---:B------:R-:W-:Y:S01]  /*09c0*/  FFMA R48, R42.reuse, R17, R48 ;  /* 0x000000112a307223 */ /* 0x040fe20000000030 */
[C---:B------:R-:W-:Y:S01]  /*09d0*/  FFMA R55, R42.reuse, R18, R55 ;  /* 0x000000122a377223 */ /* 0x040fe20000000037 */
[----:B------:R-:W-:Y:S01]  /*09e0*/  FFMA R54, R42, R19, R54 ;  /* 0x000000132a367223 */ /* 0x000fe20000000036 */
[----:B-----5:R-:W-:Y:S01]  /*09f0*/  FFMA R47, R32, R43, R47 ;  /* 0x0000002b202f7223 */ /* 0x020fe2000000002f */
[C---:B------:R-:W-:Y:S01]  /*0a00*/  FFMA R53, R43.reuse, R33, R58 ;  /* 0x000000212b357223 */ /* 0x040fe2000000003a */
[C---:B------:R-:W-:Y:S01]  /*0a10*/  FFMA R45, R43.reuse, R34, R45 ;  /* 0x000000222b2d7223 */ /* 0x040fe2000000002d */
[C---:B------:R-:W-:Y:S01]  /*0a20*/  FFMA R44, R43.reuse, R35, R44 ;  /* 0x000000232b2c7223 */ /* 0x040fe2000000002c */
[----:B------:R-:W4:Y:S01]  /*0a30*/  LDS.128 R16, [0x110] ;  /* 0x00011000ff107984 */ /* 0x000f220000000c00 */
[C---:B------:R-:W-:Y:S01]  /*0a40*/  FFMA R51, R43.reuse, R8, R51 ;  /* 0x000000082b337223 */ /* 0x040fe20000000033 */
[C---:B------:R-:W-:Y:S01]  /*0a50*/  FFMA R52, R43.reuse, R9, R52 ;  /* 0x000000092b347223 */ /* 0x040fe20000000034 */
[C---:B------:R-:W-:Y:S01]  /*0a60*/  FFMA R59, R43.reuse, R10, R59 ;  /* 0x0000000a2b3b7223 */ /* 0x040fe2000000003b */
[----:B------:R-:W5:Y:S01]  /*0a70*/  LDS.128 R32, [0x130] ;  /* 0x00013000ff207984 */ /* 0x000f620000000c00 */
[C---:B------:R-:W-:Y:S01]  /*0a80*/  FFMA R46, R43.reuse, R11, R46 ;  /* 0x0000000b2b2e7223 */ /* 0x040fe2000000002e */
[C---:B0-----:R-:W-:Y:S01]  /*0a90*/  FFMA R61, R43.reuse, R24, R61 ;  /* 0x000000182b3d7223 */ /* 0x041fe2000000003d */
[C---:B------:R-:W-:Y:S01]  /*0aa0*/  FFMA R48, R43.reuse, R25, R48 ;  /* 0x000000192b307223 */ /* 0x040fe20000000030 */
[C---:B------:R-:W-:Y:S01]  /*0ab0*/  FFMA R55, R43.reuse, R26, R55 ;  /* 0x0000001a2b377223 */ /* 0x040fe20000000037 */
[C---:B------:R-:W-:Y:S01]  /*0ac0*/  FFMA R54, R43.reuse, R27, R54 ;  /* 0x0000001b2b367223 */ /* 0x040fe20000000036 */
[----:B------:R-:W-:Y:S01]  /*0ad0*/  LDS R42, [R36.X4+0x5d4] ;  /* 0x0005d400242a7984 */ /* 0x000fe20000004800 */
[----:B-1----:R-:W-:-:S03]  /*0ae0*/  FFMA R49, R43, R28, R49 ;  /* 0x0000001c2b317223 */ /* 0x002fc60000000031 */
[----:B------:R-:W0:Y:S01]  /*0af0*/  LDS.128 R8, [0x140] ;  /* 0x00014000ff087984 */ /* 0x000e220000000c00 */
[C---:B------:R-:W-:Y:S01]  /*0b00*/  FFMA R50, R43.reuse, R29, R50 ;  /* 0x0000001d2b327223 */ /* 0x040fe20000000032 */
[C---:B------:R-:W-:Y:S02]  /*0b10*/  FFMA R57, R43.reuse, R30, R57 ;  /* 0x0000001e2b397223 */ /* 0x040fe40000000039 */
[----:B------:R-:W1:Y:S01]  /*0b20*/  LDS.128 R24, [0x160] ;  /* 0x00016000ff187984 */ /* 0x000e620000000c00 */
[----:B------:R-:W-:-:S03]  /*0b30*/  FFMA R56, R43, R31, R56 ;  /* 0x0000001f2b387223 */ /* 0x000fc60000000038 */
[----:B------:R-:W1:Y:S01]  /*0b40*/  LDS.128 R28, [0x150] ;  /* 0x00015000ff1c7984 */ /* 0x000e620000000c00 */
[----:B--2---:R-:W-:Y:S01]  /*0b50*/  FFMA R47, R20, R38, R47 ;  /* 0x00000026142f7223 */ /* 0x004fe2000000002f */
[C---:B------:R-:W-:Y:S01]  /*0b60*/  FFMA R53, R38.reuse, R21, R53 ;  /* 0x0000001526357223 */ /* 0x040fe20000000035 */
[C---:B------:R-:W-:Y:S01]  /*0b70*/  FFMA R45, R38.reuse, R22, R45 ;  /* 0x00000016262d7223 */ /* 0x040fe2000000002d */
[C---:B------:R-:W-:Y:S01]  /*0b80*/  FFMA R44, R38.reuse, R23, R44 ;  /* 0x00000017262c7223 */ /* 0x040fe2000000002c */
[C---:B---3--:R-:W-:Y:S01]  /*0b90*/  FFMA R51, R38.reuse, R12, R51 ;  /* 0x0000000c26337223 */ /* 0x048fe20000000033 */
[C---:B------:R-:W-:Y:S01]  /*0ba0*/  FFMA R52, R38.reuse, R13, R52 ;  /* 0x0000000d26347223 */ /* 0x040fe20000000034 */
[C---:B------:R-:W-:Y:S01]  /*0bb0*/  FFMA R59, R38.reuse, R14, R59 ;  /* 0x0000000e263b7223 */ /* 0x040fe2000000003b */
[C---:B------:R-:W-:Y:S01]  /*0bc0*/  FFMA R46, R38.reuse, R15, R46 ;  /* 0x0000000f262e7223 */ /* 0x040fe2000000002e */
[----:B------:R-:W2:Y:S04]  /*0bd0*/  LDS.128 R20, [0x170] ;  /* 0x00017000ff147984 */ /* 0x000ea80000000c00 */
[----:B------:R-:W-:Y:S04]  /*0be0*/  LDS R43, [R36.X4+0x698] ;  /* 0x00069800242b7984 */ /* 0x000fe80000004800 */
[----:B------:R-:W3:Y:S01]  /*0bf0*/  LDS.128 R12, [0x180] ;  /* 0x00018000ff0c7984 */ /* 0x000ee20000000c00 */
[C---:B----4-:R-:W-:Y:S01]  /*0c00*/  FFMA R49, R38.reuse, R16, R49 ;  /* 0x0000001026317223 */ /* 0x050fe20000000031 */
[C---:B------:R-:W-:Y:S01]  /*0c10*/  FFMA R50, R38.reuse, R17, R50 ;  /* 0x0000001126327223 */ /* 0x040fe20000000032 */
[C---:B------:R-:W-:Y:S01]  /*0c20*/  FFMA R57, R38.reuse, R18, R57 ;  /* 0x0000001226397223 */ /* 0x040fe20000000039 */
[C---:B------:R-:W-:Y:S01]  /*0c30*/  FFMA R56, R38.reuse, R19, R56 ;  /* 0x0000001326387223 */ /* 0x040fe20000000038 */
[C---:B-----5:R-:W-:Y:S01]  /*0c40*/  FFMA R61, R38.reuse, R32, R61 ;  /* 0x00000020263d7223 */ /* 0x060fe2000000003d */
[C---:B------:R-:W-:Y:S01]  /*0c50*/  FFMA R48, R38.reuse, R33, R48 ;  /* 0x0000002126307223 */ /* 0x040fe20000000030 */
[C---:B------:R-:W-:Y:S01]  /*0c60*/  FFMA R55, R38.reuse, R34, R55 ;  /* 0x0000002226377223 */ /* 0x040fe20000000037 */
[----:B------:R-:W-:Y:S01]  /*0c70*/  FFMA R54, R38, R35, R54 ;  /* 0x0000002326367223 */ /* 0x000fe20000000036 */
[----:B------:R-:W4:Y:S01]  /*0c80*/  LDS.128 R16, [0x1a0] ;  /* 0x0001a000ff107984 */ /* 0x000f220000000c00 */
[----:B0-----:R-:W-:Y:S01]  /*0c90*/  FFMA R47, R8, R42, R47 ;  /* 0x0000002a082f7223 */ /* 0x001fe2000000002f */
[C---:B------:R-:W-:Y:S01]  /*0ca0*/  FFMA R38, R42.reuse, R9, R53 ;  /* 0x000000092a267223 */ /* 0x040fe20000000035 */
[C---:B------:R-:W-:Y:S01]  /*0cb0*/  FFMA R45, R42.reuse, R10, R45 ;  /* 0x0000000a2a2d7223 */ /* 0x040fe2000000002d */
[C---:B------:R-:W-:Y:S01]  /*0cc0*/  FFMA R44, R42.reuse, R11, R44 ;  /* 0x0000000b2a2c7223 */ /* 0x040fe2000000002c */
[C---:B-1----:R-:W-:Y:S01]  /*0cd0*/  FFMA R51, R42.reuse, R24, R51 ;  /* 0x000000182a337223 */ /* 0x042fe20000000033 */
[C---:B------:R-:W-:Y:S01]  /*0ce0*/  FFMA R52, R42.reuse, R25, R52 ;  /* 0x000000192a347223 */ /* 0x040fe20000000034 */
[C---:B------:R-:W-:Y:S01]  /*0cf0*/  FFMA R59, R42.reuse, R26, R59 ;  /* 0x0000001a2a3b7223 */ /* 0x040fe2000000003b */
[C---:B------:R-:W-:Y:S01]  /*0d00*/  FFMA R46, R42.reuse, R27, R46 ;  /* 0x0000001b2a2e7223 */ /* 0x040fe2000000002e */
[----:B------:R-:W0:Y:S01]  /*0d10*/  LDS.128 R8, [0x190] ;  /* 0x00019000ff087984 */ /* 0x000e220000000c00 */
[C---:B------:R-:W-:Y:S01]  /*0d20*/  FFMA R49, R42.reuse, R28, R49 ;  /* 0x0000001c2a317223 */ /* 0x040fe20000000031 */
[----:B------:R-:W-:-:S02]  /*0d30*/  FFMA R50, R42, R29, R50 ;  /* 0x0000001d2a327223 */ /* 0x000fc40000000032 */
[----:B------:R-:W1:Y:S01]  /*0d40*/  LDS.128 R24, [0x1b0] ;  /* 0x0001b000ff187984 */ /* 0x000e620000000c00 */
[C---:B------:R-:W-:Y:S01]  /*0d50*/  FFMA R57, R42.reuse, R30, R57 ;  /* 0x0000001e2a397223 */ /* 0x040fe20000000039 */
[C---:B------:R-:W-:Y:S02]  /*0d60*/  FFMA R56, R42.reuse, R31, R56 ;  /* 0x0000001f2a387223 */ /* 0x040fe40000000038 */
[----:B------:R-:W-:Y:S01]  /*0d70*/  LDS R58, [R36.X4+0x75c] ;  /* 0x00075c00243a7984 */ /* 0x000fe20000004800 */
[----:B--2---:R-:W-:-:S03]  /*0d80*/  FFMA R61, R42, R20, R61 ;  /* 0x000000142a3d7223 */ /* 0x004fc6000000003d */
[----:B------:R-:W2:Y:S01]  /*0d90*/  LDS.128 R28, [0x1c0] ;  /* 0x0001c000ff1c7984 */ /* 0x000ea20000000c00 */
[C---:B------:R-:W-:Y:S01]  /*0da0*/  FFMA R48, R42.reuse, R21, R48 ;  /* 0x000000152a307223 */ /* 0x040fe20000000030 */
[C---:B------:R-:W-:Y:S01]  /*0db0*/  FFMA R55, R42.reuse, R22, R55 ;  /* 0x000000162a377223 */ /* 0x040fe20000000037 */
[----:B------:R-:W-:Y:S01]  /*0dc0*/  FFMA R54, R42, R23, R54 ;  /* 0x000000172a367223 */ /* 0x000fe20000000036 */
[----:B------:R-:W5:Y:S01]  /*0dd0*/  LDS.128 R32, [0x1e0] ;  /* 0x0001e000ff207984 */ /* 0x000f620000000c00 */
[----:B---3--:R-:W-:Y:S01]  /*0de0*/  FFMA R47, R12, R43, R47 ;  /* 0x0000002b0c2f7223 */ /* 0x008fe2000000002f */
[C---:B------:R-:W-:Y:S01]  /*0df0*/  FFMA R53, R43.reuse, R13, R38 ;  /* 0x0000000d2b357223 */ /* 0x040fe20000000026 */
[C---:B------:R-:W-:Y:S01]  /*0e00*/  FFMA R45, R43.reuse, R14, R45 ;  /* 0x0000000e2b2d7223 */ /* 0x040fe2000000002d */
[C---:B------:R-:W-:Y:S01]  /*0e10*/  FFMA R44, R43.reuse, R15, R44 ;  /* 0x0000000f2b2c7223 */ /* 0x040fe2000000002c */
[----:B------:R-:W3:Y:S04]  /*0e20*/  LDS.128 R20, [0x1d0] ;  /* 0x0001d000ff147984 */ /* 0x000ee80000000c00 */
[----:B------:R-:W3:Y:S01]  /*0e30*/  LDS.128 R12, [0x1f0] ;  /* 0x0001f000ff0c7984 */ /* 0x000ee20000000c00 */
[C---:B----4-:R-:W-:Y:S01]  /*0e40*/  FFMA R16, R43.reuse, R16, R51 ;  /* 0x000000102b107223 */ /* 0x050fe20000000033 */
[C---:B------:R-:W-:Y:S01]  /*0e50*/  FFMA R52, R43.reuse, R17, R52 ;  /* 0x000000112b347223 */ /* 0x040fe20000000034 */
[C---:B------:R-:W-:Y:S01]  /*0e60*/  FFMA R59, R43.reuse, R18, R59 ;  /* 0x000000122b3b7223 */ /* 0x040fe2000000003b */
[C---:B------:R-:W-:Y:S01]  /*0e70*/  FFMA R46, R43.reuse, R19, R46 ;  /* 0x000000132b2e7223 */ /* 0x040fe2000000002e */
[C---:B0-----:R-:W-:Y:S01]  /*0e80*/  FFMA R49, R43.reuse, R8, R49 ;  /* 0x000000082b317223 */ /* 0x041fe20000000031 */
[C---:B------:R-:W-:Y:S01]  /*0e90*/  FFMA R50, R43.reuse, R9, R50 ;  /* 0x000000092b327223 */ /* 0x040fe20000000032 */
[C---:B------:R-:W-:Y:S01]  /*0ea0*/  FFMA R57, R43.reuse, R10, R57 ;  /* 0x0000000a2b397223 */ /* 0x040fe20000000039 */
[C---:B------:R-:W-:Y:S01]  /*0eb0*/  FFMA R56, R43.reuse, R11, R56 ;  /* 0x0000000b2b387223 */ /* 0x040fe20000000038 */
[C---:B-1----:R-:W-:Y:S01]  /*0ec0*/  FFMA R61, R43.reuse, R24, R61 ;  /* 0x000000182b3d7223 */ /* 0x042fe2000000003d */
[C---:B------:R-:W-:Y:S01]  /*0ed0*/  FFMA R48, R43.reuse, R25, R48 ;  /* 0x000000192b307223 */ /* 0x040fe20000000030 */
[C---:B------:R-:W-:Y:S01]  /*0ee0*/  FFMA R55, R43.reuse, R26, R55 ;  /* 0x0000001a2b377223 */ /* 0x040fe20000000037 */
[----:B------:R-:W-:Y:S01]  /*0ef0*/  FFMA R54, R43, R27, R54 ;  /* 0x0000001b2b367223 */ /* 0x000fe20000000036 */
[----:B--2---:R-:W-:Y:S01]  /*0f00*/  FFMA R51, R58, R29, R53 ;  /* 0x0000001d3a337223 */ /* 0x004fe20000000035 */
[----:B------:R-:W-:Y:S01]  /*0f10*/  FFMA R47, R28, R58, R47 ;  /* 0x0000003a1c2f7223 */ /* 0x000fe2000000002f */
[C---:B------:R-:W-:Y:S01]  /*0f20*/  FFMA R45, R58.reuse, R30, R45 ;  /* 0x0000001e3a2d7223 */ /* 0x040fe2000000002d */
[C---:B------:R-:W-:Y:S01]  /*0f30*/  FFMA R44, R58.reuse, R31, R44 ;  /* 0x0000001f3a2c7223 */ /* 0x040fe2000000002c */
[C---:B-----5:R-:W-:Y:S01]  /*0f40*/  FFMA R53, R58.reuse, R32, R16 ;  /* 0x000000203a357223 */ /* 0x060fe20000000010 */
[C---:B------:R-:W-:Y:S01]  /*0f50*/  FFMA R52, R58.reuse, R33, R52 ;  /* 0x000000213a347223 */ /* 0x040fe20000000034 */
[C---:B------:R-:W-:Y:S01]  /*0f60*/  FFMA R59, R58.reuse, R34, R59 ;  /* 0x000000223a3b7223 */ /* 0x040fe2000000003b */
[C---:B------:R-:W-:Y:S01]  /*0f70*/  FFMA R46, R58.reuse, R35, R46 ;  /* 0x000000233a2e7223 */ /* 0x040fe2000000002e */
[C---:B---3--:R-:W-:Y:S01]  /*0f80*/  FFMA R49, R58.reuse, R20, R49 ;  /* 0x000000143a317223 */ /* 0x048fe20000000031 */
[C---:B------:R-:W-:Y:S01]  /*0f90*/  FFMA R50, R58.reuse, R21, R50 ;  /* 0x000000153a327223 */ /* 0x040fe20000000032 */
[C---:B------:R-:W-:Y:S01]  /*0fa0*/  FFMA R57, R58.reuse, R22, R57 ;  /* 0x000000163a397223 */ /* 0x040fe20000000039 */
[C---:B------:R-:W-:Y:S01]  /*0fb0*/  FFMA R56, R58.reuse, R23, R56 ;  /* 0x000000173a387223 */ /* 0x040fe20000000038 */
[C---:B------:R-:W-:Y:S01]  /*0fc0*/  FFMA R61, R58.reuse, R12, R61 ;  /* 0x0000000c3a3d7223 */ /* 0x040fe2000000003d */
[C---:B------:R-:W-:Y:S01]  /*0fd0*/  FFMA R48, R58.reuse, R13, R48 ;  /* 0x0000000d3a307223 */ /* 0x040fe20000000030 */
[C---:B------:R-:W-:Y:S01]  /*0fe0*/  FFMA R55, R58.reuse, R14, R55 ;  /* 0x0000000e3a377223 */ /* 0x040fe20000000037 */
[----:B------:R-:W-:Y:S01]  /*0ff0*/  FFMA R58, R58, R15, R54 ;  /* 0x0000000f3a3a7223 */ /* 0x000fe20000000036 */
[----:B------:R-:W-:Y:S05]  /*1000*/  @P3 BRA `(.L_x_46) ;  /* 0xfffff31000003947 */ /* 0x000fea000383ffff */
[----:B------:R-:W-:Y:S01]  /*1010*/  MOV R3, 0x4 ;  /* 0x0000000400037802 */ /* 0x000fe20000000f00 */
        /* <DEDUP_REMOVED lines=19> */
.L_x_47:
        /* <DEDUP_REMOVED lines=11> */
.L_x_105:


//--------------------- .text.tvmgen_default_fused_nn_contrib_conv2d_winograd_without_weight_transform_add_add_nn_relu_1_kernel_2 --------------------------
	.section	.text.tvmgen_default_fused_nn_contrib_conv2d_winograd_without_weight_transform_add_add_nn_relu_1_kernel_2,"ax",@progbits
	.sectioninfo	@"SHI_REGISTERS=34"
	.align	128
        .global         tvmgen_default_fused_nn_contrib_conv2d_winograd_without_weight_transform_add_add_nn_relu_1_kernel_2
        .type           tvmgen_default_fused_nn_contrib_conv2d_winograd_without_weight_transform_add_add_nn_relu_1_kernel_2,@function
        .size           tvmgen_default_fused_nn_contrib_conv2d_winograd_without_weight_transform_add_add_nn_relu_1_kernel_2,(.L_x_106 - tvmgen_default_fused_nn_contrib_conv2d_winograd_without_weight_transform_add_add_nn_relu_1_kernel_2)
        .other          tvmgen_default_fused_nn_contrib_conv2d_winograd_without_weight_transform_add_add_nn_relu_1_kernel_2,@"STO_CUDA_ENTRY STV_DEFAULT"
tvmgen_default_fused_nn_contrib_conv2d_winograd_without_weight_transform_add_add_nn_relu_1_kernel_2:
.text.tvmgen_default_fused_nn_contrib_conv2d_winograd_without_weight_transform_add_add_nn_relu_1_kernel_2:
[----:B------:R-:W-:-:S02]  /*0000*/  MOV R1, c[0x0][0x28] ;  /* 0x00000a0000017a02 */ /* 0x000fc40000000f00 */
[----:B------:R-:W0:Y:S01]  /*0010*/  S2R R5, SR_CTAID.X ;  /* 0x0000000000057919 */ /* 0x000e220000002500 */
[----:B------:R-:W-:Y:S01]  /*0020*/  MOV R0, 0x4 ;  /* 0x0000000400007802 */ /* 0x000fe20000000f00 */
[----:B------:R-:W-:Y:S02]  /*0030*/  ULDC.64 UR4, c[0x0][0x118] ;  /* 0x0000460000047ab9 */ /* 0x000fe40000000a00 */
[----:B------:R-:W0:Y:S02]  /*0040*/  S2R R6, SR_TID.X ;  /* 0x0000000000067919 */ /* 0x000e240000002100 */
[----:B0-----:R-:W-:Y:S02]  /*0050*/  LEA R7, R5, R6, 0x7 ;  /* 0x0000000605077211 */ /* 0x001fe400078e38ff */
[--C-:B------:R-:W-:Y:S02]  /*0060*/  SHF.R.S32.HI R2, RZ, 0x2, R6.reuse ;  /* 0x00000002ff027819 */ /* 0x100fe40000011406 */
[----:B------:R-:W-:-:S02]  /*0070*/  SHF.R.S32.HI R4, RZ, 0x1, R6 ;  /* 0x00000001ff047819 */ /* 0x000fc40000011406 */
[----:B------:R-:W-:Y:S01]  /*0080*/  LEA R3, R5, R6, 0x1 ;  /* 0x0000000605037211 */ /* 0x000fe200078e08ff */
[----:B------:R-:W-:Y:S01]  /*0090*/  IMAD.WIDE R6, R7, R0, c[0x0][0x168] ;  /* 0x00005a0007067625 */ /* 0x000fe200078e0200 */
[C---:B------:R-:W-:Y:S02]  /*00a0*/  LEA R9, R5.reuse, R2, 0x5 ;  /* 0x0000000205097211 */ /* 0x040fe400078e28ff */
[----:B------:R-:W-:Y:S02]  /*00b0*/  MOV R2, RZ ;  /* 0x000000ff00027202 */ /* 0x000fe40000000f00 */
[----:B------:R-:W2:Y:S01]  /*00c0*/  LDG.E.CONSTANT R28, [R6.64] ;  /* 0x00000004061c7981 */ /* 0x000ea2000c1e9900 */
[----:B------:R-:W-:-:S03]  /*00d0*/  LEA R5, R5, R4, 0x6 ;  /* 0x0000000405057211 */ /* 0x000fc600078e30ff */
[----:B------:R-:W3:Y:S04]  /*00e0*/  LDG.E.CONSTANT R27, [R6.64+0x18800] ;  /* 0x01880004061b7981 */ /* 0x000ee8000c1e9900 */
[----:B------:R-:W4:Y:S04]  /*00f0*/  LDG.E.CONSTANT R20, [R6.64+0x62000] ;  /* 0x0620000406147981 */ /* 0x000f28000c1e9900 */
[----:B------:R-:W5:Y:S01]  /*0100*/  LDG.E.CONSTANT R16, [R6.64+0x7a800] ;  /* 0x07a8000406107981 */ /* 0x000f62000c1e9900 */
[----:B------:R-:W-:-:S03]  /*0110*/  MOV R4, RZ ;  /* 0x000000ff00047202 */ /* 0x000fc60000000f00 */
[----:B------:R-:W5:Y:S01]  /*0120*/  LDG.E.CONSTANT R25, [R6.64+0x31000] ;  /* 0x0310000406197981 */ /* 0x000f62000c1e9900 */
[----:B------:R-:W-:-:S03]  /*0130*/  IMAD.HI R11, R3, -0x6db6db6d, R2 ;  /* 0x92492493030b7827 */ /* 0x000fc600078e0202 */
[----:B------:R0:W5:Y:S01]  /*0140*/  LDG.E.CONSTANT R8, [R6.64+0x93000] ;  /* 0x0930000406087981 */ /* 0x000162000c1e9900 */
[----:B------:R-:W-:-:S03]  /*0150*/  IMAD.HI R4, R5, -0x6db6db6d, R4 ;  /* 0x9249249305047827 */ /* 0x000fc600078e0204 */
[----:B------:R0:W5:Y:S04]  /*0160*/  LDG.E.CONSTANT R26, [R6.64+0x49800] ;  /* 0x04980004061a7981 */ /* 0x000168000c1e9900 */
[----:B------:R0:W5:Y:S01]  /*0170*/  LDG.E.CONSTANT R17, [R6.64+0xab800] ;  /* 0x0ab8000406117981 */ /* 0x000162000c1e9900 */
[----:B------:R-:W-:-:S03]  /*0180*/  SHF.R.U32.HI R12, RZ, 0x1f, R11 ;  /* 0x0000001fff0c7819 */ /* 0x000fc6000001160b */
[----:B------:R0:W5:Y:S01]  /*0190*/  LDG.E.CONSTANT R15, [R6.64+0xc4000] ;  /* 0x0c400004060f7981 */ /* 0x000162000c1e9900 */
[----:B------:R-:W-:-:S03]  /*01a0*/  IMAD.HI R2, R9, 0x5397829d, RZ ;  /* 0x5397829d09027827 */ /* 0x000fc600078e02ff */
[----:B------:R0:W5:Y:S01]  /*01b0*/  LDG.E.CONSTANT R10, [R6.64+0xdc800] ;  /* 0x0dc80004060a7981 */ /* 0x000162000c1e9900 */
[----:B------:R-:W-:Y:S02]  /*01c0*/  SHF.R.U32.HI R5, RZ, 0x1f, R4 ;  /* 0x0000001fff057819 */ /* 0x000fe40000011604 */
[----:B------:R-:W-:Y:S01]  /*01d0*/  LEA.HI.SX32 R11, R11, R12, 0x1d ;  /* 0x0000000c0b0b7211 */ /* 0x000fe200078feaff */
[----:B------:R0:W5:Y:S01]  /*01e0*/  LDG.E.CONSTANT R9, [R6.64+0xf5000] ;  /* 0x0f50000406097981 */ /* 0x000162000c1e9900 */
[----:B------:R-:W-:Y:S02]  /*01f0*/  LEA.HI.SX32 R4, R4, R5, 0x1e ;  /* 0x0000000504047211 */ /* 0x000fe400078ff2ff */
[----:B------:R-:W-:Y:S01]  /*0200*/  SHF.R.U32.HI R5, RZ, 0x1f, R2 ;  /* 0x0000001fff057819 */ /* 0x000fe20000011602 */
[----:B------:R0:W5:Y:S01]  /*0210*/  LDG.E.CONSTANT R13, [R6.64+0x10d800] ;  /* 0x10d80004060d7981 */ /* 0x000162000c1e9900 */
[----:B------:R-:W-:Y:S02]  /*0220*/  IMAD R11, R11, -0xe, R3 ;  /* 0xfffffff20b0b7824 */ /* 0x000fe400078e0203 */
[----:B------:R-:W-:Y:S01]  /*0230*/  LEA.HI.SX32 R5, R2, R5, 0x1c ;  /* 0x0000000502057211 */ /* 0x000fe200078fe2ff */
[----:B------:R0:W5:Y:S01]  /*0240*/  LDG.E.CONSTANT R19, [R6.64+0x126000] ;  /* 0x1260000406137981 */ /* 0x000162000c1e9900 */
[----:B------:R-:W-:-:S03]  /*0250*/  IMAD R11, R4, 0x1c, R11 ;  /* 0x0000001c040b7824 */ /* 0x000fc600078e020b */
[----:B------:R0:W5:Y:S01]  /*0260*/  LDG.E.CONSTANT R14, [R6.64+0x13e800] ;  /* 0x13e80004060e7981 */ /* 0x000162000c1e9900 */
[-C--:B------:R-:W-:Y:S01]  /*0270*/  IMAD.WIDE R4, R5, R0.reuse, c[0x0][0x170] ;  /* 0x00005c0005047625 */ /* 0x080fe200078e0200 */
[----:B------:R-:W-:Y:S02]  /*0280*/  SHF.L.U32 R11, R11, 0x1, RZ ;  /* 0x000000010b0b7819 */ /* 0x000fe400000006ff */
        /* <DEDUP_REMOVED lines=13> */
[----:B------:R-:W-:Y:S01]  /*0360*/  FADD R29, -R16, R29 ;  /* 0x0000001d101d7221 */ /* 0x000fe20000000100 */
[----:B0-----:R-:W-:Y:S01]  /*0370*/  FADD R7, R25, R30 ;  /* 0x0000001e19077221 */ /* 0x001fe20000000000 */
[----:B------:R-:W-:Y:S01]  /*0380*/  FADD R25, R28, R25 ;  /* 0x000000191c197221 */ /* 0x000fe20000000000 */
[C---:B------:R-:W-:Y:S01]  /*0390*/  FADD R6, -R8.reuse, R31 ;  /* 0x0000001f08067221 */ /* 0x040fe20000000100 */
[----:B------:R-:W-:Y:S01]  /*03a0*/  FADD R2, -R8, R29 ;  /* 0x0000001d08027221 */ /* 0x000fe20000000100 */
[----:B------:R-:W-:Y:S01]  /*03b0*/  FADD R7, R7, R26 ;  /* 0x0000001a07077221 */ /* 0x000fe20000000000 */
[----:B------:R-:W-:Y:S01]  /*03c0*/  FADD R25, R25, R20 ;  /* 0x0000001419197221 */ /* 0x000fe20000000000 */
[----:B-1----:R-:W-:Y:S02]  /*03d0*/  FADD R5, -R17, R6 ;  /* 0x0000000611057221 */ /* 0x002fe40000000100 */
[----:B------:R-:W-:Y:S01]  /*03e0*/  FADD R7, -R16, R7 ;  /* 0x0000000710077221 */ /* 0x000fe20000000100 */
[----:B------:R-:W-:Y:S01]  /*03f0*/  FADD R3, R15, R2 ;  /* 0x000000020f037221 */ /* 0x000fe20000000000 */
[----:B------:R-:W-:Y:S01]  /*0400*/  FADD R20, -R10, R5 ;  /* 0x000000050a147221 */ /* 0x000fe20000000100 */
        /* <DEDUP_REMOVED lines=20> */
[--C-:B------:R-:W-:Y:S01]  /*0550*/  FADD R2, R9, R4.reuse ;  /* 0x0000000409027221 */ /* 0x100fe20000000000 */
[--C-:B------:R-:W-:Y:S01]  /*0560*/  FADD R13, R13, R4.reuse ;  /* 0x000000040d0d7221 */ /* 0x100fe20000000000 */
[--C-:B------:R-:W-:Y:S01]  /*0570*/  FADD R6, R19, R4.reuse ;  /* 0x0000000413067221 */ /* 0x100fe20000000000 */
[----:B------:R-:W-:Y:S01]  /*0580*/  FADD R3, R3, R4 ;  /* 0x0000000403037221 */ /* 0x000fe20000000000 */
[----:B------:R-:W-:Y:S01]  /*0590*/  FADD R23, R2, R23 ;  /* 0x0000001702177221 */ /* 0x000fe20000000000 */
[----:B------:R-:W-:Y:S01]  /*05a0*/  FADD R13, R13, R22 ;  /* 0x000000160d0d7221 */ /* 0x000fe20000000000 */
[----:B------:R-:W-:Y:S01]  /*05b0*/  FADD R6, R6, R21 ;  /* 0x0000001506067221 */ /* 0x000fe20000000000 */
[----:B------:R-:W-:Y:S01]  /*05c0*/  FADD R24, R3, R24 ;  /* 0x0000001803187221 */ /* 0x000fe20000000000 */
[----:B------:R-:W-:Y:S01]  /*05d0*/  IMAD.WIDE R2, R11, R0, c[0x0][0x160] ;  /* 0x000058000b027625 */ /* 0x000fe200078e0200 */
[----:B------:R-:W-:-:S02]  /*05e0*/  FMNMX R23, RZ, R23, !PT ;  /* 0x00000017ff177209 */ /* 0x000fc40007800000 */
[----:B------:R-:W-:Y:S02]  /*05f0*/  FMNMX R13, RZ, R13, !PT ;  /* 0x0000000dff0d7209 */ /* 0x000fe40007800000 */
[----:B------:R-:W-:Y:S02]  /*0600*/  FMNMX R5, RZ, R6, !PT ;  /* 0x00000006ff057209 */ /* 0x000fe40007800000 */
[----:B------:R-:W-:Y:S01]  /*0610*/  FMNMX R7, RZ, R24, !PT ;  /* 0x00000018ff077209 */ /* 0x000fe20007800000 */
[----:B------:R-:W-:Y:S04]  /*0620*/  STG.E [R2.64], R23 ;  /* 0x0000001702007986 */ /* 0x000fe8000c101904 */
[----:B------:R-:W-:Y:S04]  /*0630*/  STG.E [R2.64+0x4], R13 ;  /* 0x0000040d02007986 */ /* 0x000fe8000c101904 */
[----:B------:R-:W-:Y:S04]  /*0640*/  STG.E [R2.64+0x70], R5 ;  /* 0x0000700502007986 */ /* 0x000fe8000c101904 */
[----:B------:R-:W-:Y:S01]  /*0650*/  STG.E [R2.64+0x74], R7 ;  /* 0x0000740702007986 */ /* 0x000fe2000c101904 */
[----:B------:R-:W-:Y:S05]  /*0660*/  EXIT ;  /* 0x000000000000794d */ /* 0x000fea0003800000 */
.L_x_48:
        /* <DEDUP_REMOVED lines=9> */
.L_x_106:


//--------------------- .text.tvmgen_default_fused_nn_dense_add_kernel --------------------------
	.section	.text.tvmgen_default_fused_nn_dense_add_kernel,"ax",@progbits
	.sectionflags	@"SHF_BARRIERS=1"
	.sectioninfo	@"SHI_REGISTERS=28"
	.align	128
        .global         tvmgen_default_fused_nn_dense_add_kernel
        .type           tvmgen_default_fused_nn_dense_add_kernel,@function
        .size           tvmgen_default_fused_nn_dense_add_kernel,(.L_x_107 - tvmgen_default_fused_nn_dense_add_kernel)
        .other          tvmgen_default_fused_nn_dense_add_kernel,@"STO_CUDA_ENTRY STV_DEFAULT"
tvmgen_default_fused_nn_dense_add_kernel:
.text.tvmgen_default_fused_nn_dense_add_kernel:
[----:B------:R-:W-:-:S02]  /*0000*/  MOV R1, c[0x0][0x28] ;  /* 0x00000a0000017a02 */ /* 0x000fc40000000f00 */
[----:B------:R-:W0:Y:S01]  /*0010*/  S2R R23, SR_TID.X ;  /* 0x0000000000177919 */ /* 0x000e220000002100 */
[----:B------:R-:W-:Y:S01]  /*0020*/  MOV R25, 0x4 ;  /* 0x0000000400197802 */ /* 0x000fe20000000f00 */
[----:B------:R-:W-:Y:S02]  /*0030*/  ULDC.64 UR4, c[0x0][0x118] ;  /* 0x0000460000047ab9 */ /* 0x000fe40000000a00 */
[----:B------:R-:W1:Y:S02]  /*0040*/  S2R R22, SR_CTAID.X ;  /* 0x0000000000167919 */ /* 0x000e640000002500 */
[----:B0-----:R-:W-:Y:S01]  /*0050*/  IMAD.WIDE R2, R23, R25, c[0x0][0x168] ;  /* 0x00005a0017027625 */ /* 0x001fe200078e0219 */
[----:B-1----:R-:W-:-:S04]  /*0060*/  LEA R4, R22, R23, 0x9 ;  /* 0x0000001716047211 */ /* 0x002fc800078e48ff */
[----:B------:R-:W2:Y:S01]  /*0070*/  LDG.E.CONSTANT R7, [R2.64] ;  /* 0x0000000402077981 */ /* 0x000ea2000c1e9900 */
[----:B------:R-:W-:-:S03]  /*0080*/  IMAD.WIDE R4, R4, R25, c[0x0][0x170] ;  /* 0x00005c0004047625 */ /* 0x000fc600078e0219 */
[----:B------:R-:W3:Y:S04]  /*0090*/  LDG.E.CONSTANT R6, [R2.64+0x100] ;  /* 0x0001000402067981 */ /* 0x000ee8000c1e9900 */
[----:B------:R-:W2:Y:S04]  /*00a0*/  LDG.E.CONSTANT R0, [R4.64] ;  /* 0x0000000404007981 */ /* 0x000ea8000c1e9900 */
[----:B------:R-:W3:Y:S04]  /*00b0*/  LDG.E.CONSTANT R9, [R4.64+0x100] ;  /* 0x0001000404097981 */ /* 0x000ee8000c1e9900 */
[----:B------:R-:W4:Y:S04]  /*00c0*/  LDG.E.CONSTANT R8, [R2.64+0x200] ;  /* 0x0002000402087981 */ /* 0x000f28000c1e9900 */
        /* <DEDUP_REMOVED lines=11> */
[----:B------:R-:W-:-:S02]  /*0180*/  LOP3.LUT P0, RZ, R23, 0x1f, RZ, 0xc0, !PT ;  /* 0x0000001f17ff7812 */ /* 0x000fc4000780c0ff */
[----:B------:R-:W-:Y:S01]  /*0190*/  ISETP.GT.AND P1, PT, R23, 0x1, PT ;  /* 0x000000011700780c */ /* 0x000fe20003f24270 */
[----:B--2---:R-:W-:-:S04]  /*01a0*/  FFMA R0, R0, R7, RZ ;  /* 0x0000000700007223 */ /* 0x004fc800000000ff */
[----:B---3--:R-:W-:-:S04]  /*01b0*/  FFMA R0, R9, R6, R0 ;  /* 0x0000000609007223 */ /* 0x008fc80000000000 */
[----:B----4-:R-:W-:-:S04]  /*01c0*/  FFMA R0, R11, R8, R0 ;  /* 0x000000080b007223 */ /* 0x010fc80000000000 */
[----:B-----5:R-:W-:-:S04]  /*01d0*/  FFMA R0, R13, R10, R0 ;  /* 0x0000000a0d007223 */ /* 0x020fc80000000000 */
[----:B------:R-:W-:-:S04]  /*01e0*/  FFMA R0, R15, R12, R0 ;  /* 0x0000000c0f007223 */ /* 0x000fc80000000000 */
[----:B------:R-:W-:-:S04]  /*01f0*/  FFMA R0, R17, R14, R0 ;  /* 0x0000000e11007223 */ /* 0x000fc80000000000 */
[----:B------:R-:W-:-:S04]  /*0200*/  FFMA R0, R19, R16, R0 ;  /* 0x0000001013007223 */ /* 0x000fc80000000000 */
[----:B------:R-:W-:-:S05]  /*0210*/  FFMA R0, R21, R18, R0 ;  /* 0x0000001215007223 */ /* 0x000fca0000000000 */
        /* <DEDUP_REMOVED lines=8> */
[----:B------:R-:W0:Y:S01]  /*02a0*/  SHFL.DOWN PT, R5, R4, 0x1, 0x1f ;  /* 0x08201f0004057f89 */ /* 0x000e2200000e0000 */
[----:B------:R-:W-:Y:S01]  /*02b0*/  @!P0 SHF.R.S32.HI R0, RZ, 0x5, R23 ;  /* 0x00000005ff008819 */ /* 0x000fe20000011417 */
[----:B0-----:R-:W-:-:S05]  /*02c0*/  @!P0 FADD R5, R4, R5 ;  /* 0x0000000504058221 */ /* 0x001fca0000000000 */
[----:B------:R-:W-:Y:S04]  /*02d0*/  @!P0 STS [R0.X4+0x4], R5 ;  /* 0x0000040500008388 */ /* 0x000fe80000004800 */
[----:B------:R-:W-:Y:S06]  /*02e0*/  BAR.SYNC 0x0 ;  /* 0x0000000000007b1d */ /* 0x000fec0000000000 */
[----:B------:R-:W0:Y:S01]  /*02f0*/  @!P1 LDS R20, [R23.X4+0x4] ;  /* 0x0000040017149984 */ /* 0x000e220000004800 */
[----:B------:R-:W-:-:S03]  /*0300*/  ISETP.NE.AND P0, PT, R23, RZ, PT ;  /* 0x000000ff1700720c */ /* 0x000fc60003f05270 */
[----:B0-----:R-:W0:Y:S02]  /*0310*/  SHFL.DOWN PT, R7, R20, 0x1, 0x1f ;  /* 0x08201f0014077f89 */ /* 0x001e2400000e0000 */
[----:B0-----:R-:W-:-:S08]  /*0320*/  FADD R7, R20, R7 ;  /* 0x0000000714077221 */ /* 0x001fd00000000000 */
[----:B------:R-:W-:Y:S04]  /*0330*/  @!P0 STS [RZ], R7 ;  /* 0x00000007ff008388 */ /* 0x000fe80000000800 */
[----:B------:R-:W-:Y:S06]  /*0340*/  BAR.SYNC 0x0 ;  /* 0x0000000000007b1d */ /* 0x000fec0000000000 */
[----:B------:R-:W0:Y:S04]  /*0350*/  @!P0 LDS R2, [RZ] ;  /* 0x00000000ff028984 */ /* 0x000e280000000800 */
[----:B0-----:R-:W-:Y:S04]  /*0360*/  @!P0 STS [0xc], R2 ;  /* 0x00000c02ff008388 */ /* 0x001fe80000000800 */
[----:B------:R-:W-:Y:S06]  /*0370*/  BAR.SYNC 0x0 ;  /* 0x0000000000007b1d */ /* 0x000fec0000000000 */
[----:B------:R-:W-:Y:S05]  /*0380*/  @P0 EXIT ;  /* 0x000000000000094d */ /* 0x000fea0003800000 */
[CC--:B------:R-:W-:Y:S01]  /*0390*/  IMAD.WIDE R2, R22.reuse, R25.reuse, c[0x0][0x178] ;  /* 0x00005e0016027625 */ /* 0x0c0fe200078e0219 */
[----:B------:R-:W0:Y:S05]  /*03a0*/  LDS R0, [0xc] ;  /* 0x00000c00ff007984 */ /* 0x000e2a0000000800 */
[----:B------:R-:W0:Y:S01]  /*03b0*/  LDG.E.CONSTANT R3, [R2.64] ;  /* 0x0000000402037981 */ /* 0x000e22000c1e9900 */
[----:B------:R-:W-:Y:S01]  /*03c0*/  IMAD.WIDE R4, R22, R25, c[0x0][0x160] ;  /* 0x0000580016047625 */ /* 0x000fe200078e0219 */
[----:B0-----:R-:W-:-:S05]  /*03d0*/  FADD R7, R0, R3 ;  /* 0x0000000300077221 */ /* 0x001fca0000000000 */
[----:B------:R-:W-:Y:S01]  /*03e0*/  STG.E [R4.64], R7 ;  /* 0x0000000704007986 */ /* 0x000fe2000c101904 */
[----:B------:R-:W-:Y:S05]  /*03f0*/  EXIT ;  /* 0x000000000000794d */ /* 0x000fea0003800000 */
.L_x_49:
        /* <DEDUP_REMOVED lines=16> */
.L_x_107:


//--------------------- .text.tvmgen_default_fused_nn_contrib_conv2d_winograd_without_weight_transform_add_nn_relu_2_kernel_2 --------------------------
	.section	.text.tvmgen_default_fused_nn_contrib_conv2d_winograd_without_weight_transform_add_nn_relu_2_kernel_2,"ax",@progbits
	.sectioninfo	@"SHI_REGISTERS=29"
	.align	128
        .global         tvmgen_default_fused_nn_contrib_conv2d_winograd_without_weight_transform_add_nn_relu_2_kernel_2
        .type           tvmgen_default_fused_nn_contrib_conv2d_winograd_without_weight_transform_add_nn_relu_2_kernel_2,@function
        .size           tvmgen_default_fused_nn_contrib_conv2d_winograd_without_weight_transform_add_nn_relu_2_kernel_2,(.L_x_108 - tvmgen_default_fused_nn_contrib_conv2d_winograd_without_weight_transform_add_nn_relu_2_kernel_2)
        .other          tvmgen_default_fused_nn_contrib_conv2d_winograd_without_weight_transform_add_nn_relu_2_kernel_2,@"STO_CUDA_ENTRY STV_DEFAULT"
tvmgen_default_fused_nn_contrib_conv2d_winograd_without_weight_transform_add_nn_relu_2_kernel_2:
.text.tvmgen_default_fused_nn_contrib_conv2d_winograd_without_weight_transform_add_nn_relu_2_kernel_2:
        /* <DEDUP_REMOVED lines=11> */
[----:B------:R-:W-:-:S03]  /*00b0*/  LEA.HI.SX32 R5, R0, R5, 0x1c ;  /* 0x0000000500057211 */ /* 0x000fc600078fe2ff */
[----:B------:R-:W-:Y:S01]  /*00c0*/  IMAD.HI R0, R3, 0x5397829d, RZ ;  /* 0x5397829d03007827 */ /* 0x000fe200078e02ff */
[----:B------:R-:W-:-:S03]  /*00d0*/  SHF.R.U32.HI R11, RZ, 0x1f, R4 ;  /* 0x0000001fff0b7819 */ /* 0x000fc60000011604 */
[----:B------:R-:W-:Y:S01]  /*00e0*/  IMAD R7, R5, -0x31, R6 ;  /* 0xffffffcf05077824 */ /* 0x000fe200078e0206 */
[----:B------:R-:W-:Y:S02]  /*00f0*/  MOV R6, RZ ;  /* 0x000000ff00067202 */ /* 0x000fe40000000f00 */
[----:B------:R-:W-:Y:S02]  /*0100*/  SHF.R.U32.HI R5, RZ, 0x1f, R0 ;  /* 0x0000001fff057819 */ /* 0x000fe40000011600 */
[----:B------:R-:W-:Y:S01]  /*0110*/  LEA.HI.SX32 R11, R4, R11, 0x1e ;  /* 0x0000000b040b7211 */ /* 0x000fe200078ff2ff */
[----:B------:R-:W-:Y:S01]  /*0120*/  IMAD.HI R2, R7, -0x6db6db6d, R6 ;  /* 0x9249249307027827 */ /* 0x000fe200078e0206 */
[----:B------:R-:W-:-:S03]  /*0130*/  LEA.HI.SX32 R6, R0, R5, 0x1c ;  /* 0x0000000500067211 */ /* 0x000fc600078fe2ff */
[----:B------:R-:W-:Y:S01]  /*0140*/  IMAD R22, R11, -0x7, R23 ;  /* 0xfffffff90b167824 */ /* 0x000fe200078e0217 */
[----:B------:R-:W-:Y:S01]  /*0150*/  SHF.R.U32.HI R9, RZ, 0x1f, R2 ;  /* 0x0000001fff097819 */ /* 0x000fe20000011602 */
[----:B------:R-:W-:-:S03]  /*0160*/  IMAD R5, R6, 0x31, R7 ;  /* 0x0000003106057824 */ /* 0x000fc600078e0207 */
[----:B------:R-:W-:-:S05]  /*0170*/  LEA.HI.SX32 R9, R2, R9, 0x1e ;  /* 0x0000000902097211 */ /* 0x000fca00078ff2ff */
[----:B------:R-:W-:-:S05]  /*0180*/  IMAD R9, R9, 0x7, -R7 ;  /* 0x0000000709097824 */ /* 0x000fca00078e0a07 */
[----:B------:R-:W-:Y:S02]  /*0190*/  IADD3 R24, R9, R5, R22 ;  /* 0x0000000509187210 */ /* 0x000fe40007ffe016 */
[----:B------:R-:W-:Y:S02]  /*01a0*/  MOV R9, 0x4 ;  /* 0x0000000400097802 */ /* 0x000fe40000000f00 */
[----:B------:R-:W-:-:S03]  /*01b0*/  IADD3 R4, R24, 0x3100, RZ ;  /* 0x0000310018047810 */ /* 0x000fc60007ffe0ff */
[----:B------:R-:W-:-:S04]  /*01c0*/  IMAD.WIDE R24, R24, R9, c[0x0][0x168] ;  /* 0x00005a0018187625 */ /* 0x000fc800078e0209 */
[-C--:B------:R-:W-:Y:S02]  /*01d0*/  IMAD.WIDE R4, R4, R9.reuse, c[0x0][0x168] ;  /* 0x00005a0004047625 */ /* 0x080fe400078e0209 */
[----:B------:R-:W2:Y:S04]  /*01e0*/  LDG.E.CONSTANT R24, [R24.64] ;  /* 0x0000000418187981 */ /* 0x000ea8000c1e9900 */
[----:B------:R-:W3:Y:S04]  /*01f0*/  LDG.E.CONSTANT R23, [R4.64] ;  /* 0x0000000404177981 */ /* 0x000ee8000c1e9900 */
[----:B------:R-:W4:Y:S04]  /*0200*/  LDG.E.CONSTANT R19, [R4.64+0x24c00] ;  /* 0x024c000404137981 */ /* 0x000f28000c1e9900 */
[----:B------:R-:W5:Y:S04]  /*0210*/  LDG.E.CONSTANT R18, [R4.64+0x31000] ;  /* 0x0310000404127981 */ /* 0x000f68000c1e9900 */
[----:B------:R0:W5:Y:S04]  /*0220*/  LDG.E.CONSTANT R21, [R4.64+0xc400] ;  /* 0x00c4000404157981 */ /* 0x000168000c1e9900 */
        /* <DEDUP_REMOVED lines=8> */
[----:B------:R0:W5:Y:S01]  /*02b0*/  LDG.E.CONSTANT R11, [R4.64+0x93000] ;  /* 0x09300004040b7981 */ /* 0x000162000c1e9900 */
[----:B------:R-:W-:-:S03]  /*02c0*/  IMAD.WIDE R6, R6, R9, c[0x0][0x170] ;  /* 0x00005c0006067625 */ /* 0x000fc600078e0209 */
[----:B------:R0:W5:Y:S04]  /*02d0*/  LDG.E.CONSTANT R0, [R4.64+0x9f400] ;  /* 0x09f4000404007981 */ /* 0x000168000c1e9900 */
[----:B------:R0:W5:Y:S04]  /*02e0*/  LDG.E.CONSTANT R14, [R4.64+0xab800] ;  /* 0x0ab80004040e7981 */ /* 0x000168000c1e9900 */
[----:B------:R1:W5:Y:S01]  /*02f0*/  LDG.E.CONSTANT R6, [R6.64] ;  /* 0x0000000406067981 */ /* 0x000362000c1e9900 */
[----:B------:R-:W-:-:S05]  /*0300*/  MOV R2, RZ ;  /* 0x000000ff00027202 */ /* 0x000fca0000000f00 */
[----:B------:R-:W-:-:S05]  /*0310*/  IMAD.HI R2, R3, -0x6db6db6d, R2 ;  /* 0x9249249303027827 */ /* 0x000fca00078e0202 */
[----:B------:R-:W-:-:S04]  /*0320*/  SHF.R.U32.HI R3, RZ, 0x1f, R2 ;  /* 0x0000001fff037819 */ /* 0x000fc80000011602 */
[----:B------:R-:W-:-:S05]  /*0330*/  LEA.HI.SX32 R3, R2, R3, 0x1e ;  /* 0x0000000302037211 */ /* 0x000fca00078ff2ff */
[----:B------:R-:W-:-:S05]  /*0340*/  IMAD R2, R3, 0xe, R22 ;  /* 0x0000000e03027824 */ /* 0x000fca00078e0216 */
[----:B------:R-:W-:Y:S01]  /*0350*/  SHF.L.U32 R2, R2, 0x1, RZ ;  /* 0x0000000102027819 */ /* 0x000fe200000006ff */
[----:B--2---:R-:W-:Y:S01]  /*0360*/  FADD R24, RZ, R24 ;  /* 0x00000018ff187221 */ /* 0x004fe20000000000 */
[----:B---3--:R-:W-:-:S03]  /*0370*/  FADD R22, RZ, -R23 ;  /* 0x80000017ff167221 */ /* 0x008fc60000000000 */
[----:B------:R-:W-:Y:S01]  /*0380*/  FADD R24, R24, R23 ;  /* 0x0000001718187221 */ /* 0x000fe20000000000 */
[----:B----4-:R-:W-:Y:S01]  /*0390*/  FADD R25, RZ, -R19 ;  /* 0x80000013ff197221 */ /* 0x010fe20000000000 */
[----:B-----5:R-:W-:-:S03]  /*03a0*/  FADD R26, RZ, R18 ;  /* 0x00000012ff1a7221 */ /* 0x020fc60000000000 */
[----:B0-----:R-:W-:Y:S01]  /*03b0*/  FADD R4, -R18, R25 ;  /* 0x0000001912047221 */ /* 0x001fe20000000100 */
[----:B------:R-:W-:Y:S01]  /*03c0*/  FADD R3, R21, R22 ;  /* 0x0000001615037221 */ /* 0x000fe20000000000 */
[----:B------:R-:W-:Y:S01]  /*03d0*/  FADD R24, R24, R21 ;  /* 0x0000001518187221 */ /* 0x000fe20000000000 */
[----:B------:R-:W-:-:S03]  /*03e0*/  FADD R5, -R17, R26 ;  /* 0x0000001a11057221 */ /* 0x000fc60000000100 */
[----:B------:R-:W-:Y:S01]  /*03f0*/  FADD R19, R24, R19 ;  /* 0x0000001318137221 */ /* 0x000fe20000000000 */
[----:B------:R-:W-:Y:S01]  /*0400*/  FADD R3, R3, R20 ;  /* 0x0000001403037221 */ /* 0x000fe20000000000 */
[----:B------:R-:W-:Y:S01]  /*0410*/  FADD R20, -R17, R4 ;  /* 0x0000000411147221 */ /* 0x000fe20000000100 */
[----:B-1----:R-:W-:Y:S02]  /*0420*/  FADD R7, -R16, R5 ;  /* 0x0000000510077221 */ /* 0x002fe40000000100 */
        /* <DEDUP_REMOVED lines=13> */
[----:B------:R-:W-:-:S02]  /*0500*/  FADD R16, R8, R7 ;  /* 0x0000000708107221 */ /* 0x000fc40000000000 */
[----:B------:R-:W-:Y:S01]  /*0510*/  FADD R3, R10, R3 ;  /* 0x000000030a037221 */ /* 0x000fe20000000000 */
[----:B------:R-:W-:Y:S01]  /*0520*/  FADD R15, R15, R10 ;  /* 0x0000000a0f0f7221 */ /* 0x000fe20000000000 */
[----:B------:R-:W-:Y:S02]  /*0530*/  FADD R4, R4, R13 ;  /* 0x0000000d04047221 */ /* 0x000fe40000000000 */
[----:B------:R-:W-:Y:S01]  /*0540*/  FADD R3, R3, R8 ;  /* 0x0000000803037221 */ /* 0x000fe20000000000 */
[----:B------:R-:W-:Y:S01]  /*0550*/  FADD R5, -R11, R16 ;  /* 0x000000100b057221 */ /* 0x000fe20000000100 */
[----:B------:R-:W-:-:S03]  /*0560*/  FADD R11, R4, R11 ;  /* 0x0000000b040b7221 */ /* 0x000fc60000000000 */
[----:B------:R-:W-:Y:S01]  /*0570*/  FADD R5, R0, R5 ;  /* 0x0000000500057221 */ /* 0x000fe20000000000 */
[----:B------:R-:W-:-:S03]  /*0580*/  FADD R11, R11, R0 ;  /* 0x000000000b0b7221 */ /* 0x000fc60000000000 */
[----:B------:R-:W-:Y:S01]  /*0590*/  FADD R5, R5, R14 ;  /* 0x0000000e05057221 */ /* 0x000fe20000000000 */
[--C-:B------:R-:W-:Y:S01]  /*05a0*/  FADD R15, R15, R6.reuse ;  /* 0x000000060f0f7221 */ /* 0x100fe20000000000 */
[--C-:B------:R-:W-:Y:S01]  /*05b0*/  FADD R0, R3, R6.reuse ;  /* 0x0000000603007221 */ /* 0x100fe20000000000 */
[--C-:B------:R-:W-:Y:S01]  /*05c0*/  FADD R11, R11, R6.reuse ;  /* 0x000000060b0b7221 */ /* 0x100fe20000000000 */
[----:B------:R-:W-:Y:S01]  /*05d0*/  FADD R6, R5, R6 ;  /* 0x0000000605067221 */ /* 0x000fe20000000000 */
[----:B------:R-:W-:Y:S01]  /*05e0*/  IMAD.WIDE R2, R2, R9, c[0x0][0x160] ;  /* 0x0000580002027625 */ /* 0x000fe200078e0209 */
        /* <DEDUP_REMOVED lines=9> */
.L_x_50:
        /* <DEDUP_REMOVED lines=16> */
.L_x_108:


//--------------------- .text.tvmgen_default_fused_nn_contrib_conv2d_winograd_without_weight_transform_add_nn_relu_2_kernel_1 --------------------------
	.section	.text.tvmgen_default_fused_nn_contrib_conv2d_winograd_without_weight_transform_add_nn_relu_2_kernel_1,"ax",@progbits
	.sectionflags	@"SHF_BARRIERS=1"
	.sectioninfo	@"SHI_REGISTERS=64"
	.align	128
        .global         tvmgen_default_fused_nn_contrib_conv2d_winograd_without_weight_transform_add_nn_relu_2_kernel_1
        .type           tvmgen_default_fused_nn_contrib_conv2d_winograd_without_weight_transform_add_nn_relu_2_kernel_1,@function
        .size           tvmgen_default_fused_nn_contrib_conv2d_winograd_without_weight_transform_add_nn_relu_2_kernel_1,(.L_x_109 - tvmgen_default_fused_nn_contrib_conv2d_winograd_without_weight_transform_add_nn_relu_2_kernel_1)
        .other          tvmgen_default_fused_nn_contrib_conv2d_winograd_without_weight_transform_add_nn_relu_2_kernel_1,@"STO_CUDA_ENTRY STV_DEFAULT"
tvmgen_default_fused_nn_contrib_conv2d_winograd_without_weight_transform_add_nn_relu_2_kernel_1:
.text.tvmgen_default_fused_nn_contrib_conv2d_winograd_without_weight_transform_add_nn_relu_2_kernel_1:
        /* <DEDUP_REMOVED lines=50> */
.L_x_51:
        /* <DEDUP_REMOVED lines=227> */
.L_x_52:
        /* <DEDUP_REMOVED lines=11> */
.L_x_109:


//--------------------- .text.tvmgen_default_fused_nn_contrib_conv2d_winograd_without_weight_transform_add_nn_relu_kernel --------------------------
	.section	.text.tvmgen_default_fused_nn_contrib_conv2d_winograd_without_weight_transform_add_nn_relu_kernel,"ax",@progbits
	.sectioninfo	@"SHI_REGISTERS=64"
	.align	128
        .global         tvmgen_default_fused_nn_contrib_conv2d_winograd_without_weight_transform_add_nn_relu_kernel
        .type           tvmgen_default_fused_nn_contrib_conv2d_winograd_without_weight_transform_add_nn_relu_kernel,@function
        .size           tvmgen_default_fused_nn_contrib_conv2d_winograd_without_weight_transform_add_nn_relu_kernel,(.L_x_110 - tvmgen_default_fused_nn_contrib_conv2d_winograd_without_weight_transform_add_nn_relu_kernel)
        .other          tvmgen_default_fused_nn_contrib_conv2d_winograd_without_weight_transform_add_nn_relu_kernel,@"STO_CUDA_ENTRY STV_DEFAULT"
tvmgen_default_fused_nn_contrib_conv2d_winograd_without_weight_transform_add_nn_relu_kernel:
.text.tvmgen_default_fused_nn_contrib_conv2d_winograd_without_weight_transform_add_nn_relu_kernel:
        /* <DEDUP_REMOVED lines=941> */
.L_x_53:
        /* <DEDUP_REMOVED lines=11> */
.L_x_110:


//--------------------- .text.tvmgen_default_fused_nn_contrib_conv2d_winograd_without_weight_transform_add_add_nn_relu_1_kernel_1 --------------------------
	.section	.text.tvmgen_default_fused_nn_contrib_conv2d_winograd_without_weight_transform_add_add_nn_relu_1_kernel_1,"ax",@progbits
	.sectionflags	@"SHF_BARRIERS=1"
	.sectioninfo	@"SHI_REGISTERS=53"
	.align	128
        .global         tvmgen_default_fused_nn_contrib_conv2d_winograd_without_weight_transform_add_add_nn_relu_1_kernel_1
        .type           tvmgen_default_fused_nn_contrib_conv2d_winograd_without_weight_transform_add_add_nn_relu_1_kernel_1,@function
        .size           tvmgen_default_fused_nn_contrib_conv2d_winograd_without_weight_transform_add_add_nn_relu_1_kernel_1,(.L_x_111 - tvmgen_default_fused_nn_contrib_conv2d_winograd_without_weight_transform_add_add_nn_relu_1_kernel_1)
        .other          tvmgen_default_fused_nn_contrib_conv2d_winograd_without_weight_transform_add_add_nn_relu_1_kernel_1,@"STO_CUDA_ENTRY STV_DEFAULT"
tvmgen_default_fused_nn_contrib_conv2d_winograd_without_weight_transform_add_add_nn_relu_1_kernel_1:
.text.tvmgen_default_fused_nn_contrib_conv2d_winograd_without_weight_transform_add_add_nn_relu_1_kernel_1:
        /* <DEDUP_REMOVED lines=20> */
.L_x_55:
        /* <DEDUP_REMOVED lines=62> */
.L_x_54:
        /* <DEDUP_REMOVED lines=209> */
.L_x_56:
        /* <DEDUP_REMOVED lines=13> */
.L_x_111:


//--------------------- .text.tvmgen_default_fused_nn_contrib_conv2d_winograd_without_weight_transform_add_add_nn_relu_kernel_1 --------------------------
	.section	.text.tvmgen_default_fused_nn_contrib_conv2d_winograd_without_weight_transform_add_add_nn_relu_kernel_1,"ax",@progbits
	.sectionflags	@"SHF_BARRIERS=1"
	.sectioninfo	@"SHI_REGISTERS=56"
	.align	128
        .global         tvmgen_default_fused_nn_contrib_conv2d_winograd_without_weight_transform_add_add_nn_relu_kernel_1
        .type           tvmgen_default_fused_nn_contrib_conv2d_winograd_without_weight_transform_add_add_nn_relu_kernel_1,@function
        .size           tvmgen_default_fused_nn_contrib_conv2d_winograd_without_weight_transform_add_add_nn_relu_kernel_1,(.L_x_112 - tvmgen_default_fused_nn_contrib_conv2d_winograd_without_weight_transform_add_add_nn_relu_kernel_1)
        .other          tvmgen_default_fused_nn_contrib_conv2d_winograd_without_weight_transform_add_add_nn_relu_kernel_1,@"STO_CUDA_ENTRY STV_DEFAULT"
tvmgen_default_fused_nn_contrib_conv2d_winograd_without_weight_transform_add_add_nn_relu_kernel_1:
.text.tvmgen_default_fused_nn_contrib_conv2d_winograd_without_weight_transform_add_add_nn_relu_kernel_1:
[----:B------:R-:W-:-:S02]  /*0000*/  MOV R1, c[0x0][0x28] ;  /* 0x00000a0000017a02 */ /* 0x000fc40000000f00 */
[----:B------:R-:W0:Y:S01]  /*0010*/  S2R R0, SR_TID.X ;  /* 0x0000000000007919 */ /* 0x000e220000002100 */
[----:B------:R-:W-:Y:S01]  /*0020*/  CS2R R50, SRZ ;  /* 0x0000000000327805 */ /* 0x000fe2000001ff00 */
[----:B------:R-:W-:Y:S01]  /*0030*/  CS2R R48, SRZ ;  /* 0x0000000000307805 */ /* 0x000fe2000001ff00 */
[----:B------:R-:W-:Y:S01]  /*0040*/  CS2R R44, SRZ ;  /* 0x00000000002c7805 */ /* 0x000fe2000001ff00 */
[----:B------:R-:W1:Y:S01]  /*0050*/  S2R R2, SR_TID.Y ;  /* 0x0000000000027919 */ /* 0x000e620000002200 */
[----:B------:R-:W-:Y:S01]  /*0060*/  CS2R R40, SRZ ;  /* 0x0000000000287805 */ /* 0x000fe2000001ff00 */
[----:B------:R-:W-:Y:S01]  /*0070*/  CS2R R28, SRZ ;  /* 0x00000000001c7805 */ /* 0x000fe2000001ff00 */
[----:B------:R-:W-:Y:S01]  /*0080*/  CS2R R46, SRZ ;  /* 0x00000000002e7805 */ /* 0x000fe2000001ff00 */
[----:B------:R-:W2:Y:S01]  /*0090*/  S2R R4, SR_CTAID.Z ;  /* 0x0000000000047919 */ /* 0x000ea20000002700 */
[----:B------:R-:W-:Y:S01]  /*00a0*/  CS2R R36, SRZ ;  /* 0x0000000000247805 */ /* 0x000fe2000001ff00 */
[----:B------:R-:W-:Y:S01]  /*00b0*/  CS2R R42, SRZ ;  /* 0x00000000002a7805 */ /* 0x000fe2000001ff00 */
[----:B------:R-:W-:Y:S01]  /*00c0*/  MOV R39, RZ ;  /* 0x000000ff00277202 */ /* 0x000fe20000000f00 */
[----:B------:R-:W-:Y:S01]  /*00d0*/  CS2R R26, SRZ ;  /* 0x00000000001a7805 */ /* 0x000fe2000001ff00 */
[----:B------:R-:W-:Y:S01]  /*00e0*/  CS2R R32, SRZ ;  /* 0x0000000000207805 */ /* 0x000fe2000001ff00 */
[----:B------:R-:W-:Y:S01]  /*00f0*/  CS2R R24, SRZ ;  /* 0x0000000000187805 */ /* 0x000fe2000001ff00 */
[----:B------:R-:W-:Y:S01]  /*0100*/  CS2R R10, SRZ ;  /* 0x00000000000a7805 */ /* 0x000fe2000001ff00 */
[----:B------:R-:W-:Y:S01]  /*0110*/  CS2R R22, SRZ ;  /* 0x0000000000167805 */ /* 0x000fe2000001ff00 */
[----:B------:R-:W-:Y:S01]  /*0120*/  CS2R R30, SRZ ;  /* 0x00000000001e7805 */ /* 0x000fe2000001ff00 */
[----:B------:R-:W-:Y:S01]  /*0130*/  MOV R9, RZ ;  /* 0x000000ff00097202 */ /* 0x000fe20000000f00 */
[----:B------:R-:W-:Y:S01]  /*0140*/  CS2R R20, SRZ ;  /* 0x0000000000147805 */ /* 0x000fe2000001ff00 */
[----:B0-----:R-:W-:-:S02]  /*0150*/  SHF.R.S32.HI R3, RZ, 0x1, R0 ;  /* 0x00000001ff037819 */ /* 0x001fc40000011400 */
[----:B------:R-:W-:Y:S02]  /*0160*/  SHF.R.U32.HI R7, RZ, 0x1, R0 ;  /* 0x00000001ff077819 */ /* 0x000fe40000011600 */
[C---:B-1----:R-:W-:Y:S01]  /*0170*/  ISETP.GT.AND P0, PT, R2.reuse, 0x2, PT ;  /* 0x000000020200780c */ /* 0x042fe20003f04270 */
[C---:B------:R-:W-:Y:S02]  /*0180*/  IMAD R5, R2.reuse, 0x31, R3 ;  /* 0x0000003102057824 */ /* 0x040fe400078e0203 */
[----:B------:R-:W0:Y:S01]  /*0190*/  S2R R3, SR_CTAID.Y ;  /* 0x0000000000037919 */ /* 0x000e220000002600 */
[----:B------:R-:W-:Y:S02]  /*01a0*/  IMAD R7, R2, 0x31, R7 ;  /* 0x0000003102077824 */ /* 0x000fe400078e0207 */
[----:B------:R-:W-:Y:S02]  /*01b0*/  ISETP.GT.OR P0, PT, R5, 0x7f, P0 ;  /* 0x0000007f0500780c */ /* 0x000fe40000704670 */
[----:B------:R-:W-:-:S02]  /*01c0*/  MOV R5, RZ ;  /* 0x000000ff00057202 */ /* 0x000fc40000000f00 */
[----:B--2---:R-:W-:-:S02]  /*01d0*/  SHF.L.U32 R7, R7, 0x2, RZ ;  /* 0x0000000207077819 */ /* 0x004fc400000006ff */
.L_x_58:
[--C-:B------:R-:W-:Y:S01]  /*01e0*/  SHF.R.S32.HI R13, RZ, 0x1, R0.reuse ;  /* 0x00000001ff0d7819 */ /* 0x100fe20000011400 */
[C---:B------:R-:W-:Y:S01]  /*01f0*/  IMAD R19, R2.reuse, 0x62, R0 ;  /* 0x0000006202137824 */ /* 0x040fe200078e0200 */
[----:B------:R-:W-:Y:S06]  /*0200*/  BAR.SYNC 0x0 ;  /* 0x0000000000007b1d */ /* 0x000fec0000000000 */
[C---:B------:R-:W-:Y:S01]  /*0210*/  IMAD R13, R2.reuse, 0x31, R13 ;  /* 0x00000031020d7824 */ /* 0x040fe200078e020d */
[----:B------:R-:W-:Y:S01]  /*0220*/  ISETP.GT.AND P1, PT, R2, RZ, PT ;  /* 0x000000ff0200720c */ /* 0x000fe20003f24270 */
[----:B------:R-:W-:Y:S01]  /*0230*/  ULDC.64 UR4, c[0x0][0x118] ;  /* 0x0000460000047ab9 */ /* 0x000fe20000000a00 */
[----:B0-----:R-:W-:-:S02]  /*0240*/  LEA R8, R4, R3, 0x7 ;  /* 0x0000000304087211 */ /* 0x001fc400078e38ff */
[----:B------:R-:W-:Y:S02]  /*0250*/  ISETP.GT.OR P1, PT, R13, 0x1d, P1 ;  /* 0x0000001d0d00780c */ /* 0x000fe40000f24670 */
[----:B------:R-:W-:Y:S02]  /*0260*/  SHF.L.U32 R14, R8, 0x5, RZ ;  /* 0x00000005080e7819 */ /* 0x000fe400000006ff */
[----:B------:R-:W-:Y:S02]  /*0270*/  LOP3.LUT R16, R7, 0xffffffc0, RZ, 0xc0, !PT ;  /* 0xffffffc007107812 */ /* 0x000fe400078ec0ff */
[----:B------:R-:W-:-:S07]  /*0280*/  @!P0 LOP3.LUT R13, R19, 0x1f, RZ, 0xc0, !PT ;  /* 0x0000001f130d8812 */ /* 0x000fce00078ec0ff */
[----:B------:R-:W-:Y:S02]  /*0290*/  @!P1 LOP3.LUT R6, R7, 0xfffffff8, RZ, 0xc0, !PT ;  /* 0xfffffff807069812 */ /* 0x000fe400078ec0ff */
[----:B------:R-:W-:Y:S02]  /*02a0*/  @!P1 IADD3 R12, R19, 0xc4, RZ ;  /* 0x000000c4130c9810 */ /* 0x000fe40007ffe0ff */
[----:B------:R-:W-:Y:S02]  /*02b0*/  @!P1 IADD3 R8, R6, 0x188, RZ ;  /* 0x0000018806089810 */ /* 0x000fe40007ffe0ff */
[CC--:B------:R-:W-:Y:S02]  /*02c0*/  @!P0 LEA R6, R5.reuse, R14.reuse, 0x9 ;  /* 0x0000000e05068211 */ /* 0x0c0fe400078e48ff */
[----:B------:R-:W-:Y:S02]  /*02d0*/  @!P1 LEA R14, R5, R14, 0x9 ;  /* 0x0000000e050e9211 */ /* 0x000fe400078e48ff */
[----:B------:R-:W-:Y:S01]  /*02e0*/  @!P1 LOP3.LUT R15, R12, 0x1f, RZ, 0xc0, !PT ;  /* 0x0000001f0c0f9812 */ /* 0x000fe200078ec0ff */
[----:B------:R-:W-:Y:S01]  /*02f0*/  IMAD R12, R4, 0x3100, R19 ;  /* 0x00003100040c7824 */ /* 0x000fe200078e0213 */
[----:B------:R-:W-:-:S02]  /*0300*/  @!P1 LOP3.LUT R8, R8, 0xffffffc0, RZ, 0xc0, !PT ;  /* 0xffffffc008089812 */ /* 0x000fc400078ec0ff */
[----:B------:R-:W-:Y:S01]  /*0310*/  @!P0 IADD3 R6, R13, R6, R16 ;  /* 0x000000060d068210 */ /* 0x000fe20007ffe010 */
[----:B------:R-:W-:Y:S01]  /*0320*/  IMAD R12, R5, 0x620, R12 ;  /* 0x00000620050c7824 */ /* 0x000fe200078e020c */
[----:B------:R-:W-:Y:S02]  /*0330*/  MOV R13, 0x4 ;  /* 0x00000004000d7802 */ /* 0x000fe40000000f00 */
[----:B------:R-:W-:-:S03]  /*0340*/  @!P1 IADD3 R15, R15, R14, R8 ;  /* 0x0000000e0f0f9210 */ /* 0x000fc60007ffe008 */
[----:B------:R-:W-:-:S04]  /*0350*/  @!P0 IMAD.WIDE R16, R6, R13, c[0x0][0x170] ;  /* 0x00005c0006108625 */ /* 0x000fc800078e020d */
[-C--:B------:R-:W-:Y:S02]  /*0360*/  @!P1 IMAD.WIDE R14, R15, R13.reuse, c[0x0][0x170] ;  /* 0x00005c000f0e9625 */ /* 0x080fe400078e020d */
[----:B------:R-:W2:Y:S02]  /*0370*/  @!P0 LDG.E.CONSTANT R16, [R16.64] ;  /* 0x0000000410108981 */ /* 0x000ea4000c1e9900 */
[----:B------:R-:W-:Y:S02]  /*0380*/  IMAD.WIDE R12, R12, R13, c[0x0][0x168] ;  /* 0x00005a000c0c7625 */ /* 0x000fe400078e020d */
[----:B------:R-:W3:Y:S04]  /*0390*/  @!P1 LDG.E.CONSTANT R14, [R14.64] ;  /* 0x000000040e0e9981 */ /* 0x000ee8000c1e9900 */
[----:B------:R-:W4:Y:S04]  /*03a0*/  LDG.E.CONSTANT R18, [R12.64] ;  /* 0x000000040c127981 */ /* 0x000f28000c1e9900 */
[----:B------:R-:W5:Y:S04]  /*03b0*/  LDG.E.CONSTANT R34, [R12.64+0x310] ;  /* 0x000310040c227981 */ /* 0x000f68000c1e9900 */
[----:B------:R-:W5:Y:S04]  /*03c0*/  LDG.E.CONSTANT R38, [R12.64+0x620] ;  /* 0x000620040c267981 */ /* 0x000f68000c1e9900 */
[----:B------:R-:W5:Y:S04]  /*03d0*/  LDG.E.CONSTANT R52, [R12.64+0x930] ;  /* 0x000930040c347981 */ /* 0x000f68000c1e9900 */
[----:B------:R-:W5:Y:S04]  /*03e0*/  LDG.E.CONSTANT R35, [R12.64+0xc40] ;  /* 0x000c40040c237981 */ /* 0x000f68000c1e9900 */
[----:B------:R-:W5:Y:S04]  /*03f0*/  LDG.E.CONSTANT R53, [R12.64+0xf50] ;  /* 0x000f50040c357981 */ /* 0x000f68000c1e9900 */
[----:B------:R-:W5:Y:S04]  /*0400*/  LDG.E.CONSTANT R6, [R12.64+0x1260] ;  /* 0x001260040c067981 */ /* 0x000f68000c1e9900 */
[----:B------:R-:W5:Y:S01]  /*0410*/  LDG.E.CONSTANT R8, [R12.64+0x1570] ;  /* 0x001570040c087981 */ /* 0x000f62000c1e9900 */
[----:B------:R-:W-:-:S03]  /*0420*/  UMOV UR4, 0x188 ;  /* 0x0000018800047882 */ /* 0x000fc60000000000 */
[----:B--2---:R-:W-:Y:S04]  /*0430*/  @!P0 STS [R19.X4], R16 ;  /* 0x0000001013008388 */ /* 0x004fe80000004800 */
[----:B---3--:R-:W-:Y:S04]  /*0440*/  @!P1 STS [R19.X4+0x310], R14 ;  /* 0x0003100e13009388 */ /* 0x008fe80000004800 */
[----:B----4-:R-:W-:Y:S04]  /*0450*/  STS [R19.X4+0x400], R18 ;  /* 0x0004001213007388 */ /* 0x010fe80000004800 */
[----:B-----5:R-:W-:Y:S04]  /*0460*/  STS [R19.X4+0x710], R34 ;  /* 0x0007102213007388 */ /* 0x020fe80000004800 */
[----:B------:R-:W-:Y:S04]  /*0470*/  STS [R19.X4+0xa20], R38 ;  /* 0x000a202613007388 */ /* 0x000fe80000004800 */
[----:B------:R-:W-:Y:S04]  /*0480*/  STS [R19.X4+0xd30], R52 ;  /* 0x000d303413007388 */ /* 0x000fe80000004800 */
[----:B------:R-:W-:Y:S04]  /*0490*/  STS [R19.X4+0x1040], R35 ;  /* 0x0010402313007388 */ /* 0x000fe80000004800 */
[----:B------:R-:W-:Y:S04]  /*04a0*/  STS [R19.X4+0x1350], R53 ;  /* 0x0013503513007388 */ /* 0x000fe80000004800 */
[----:B------:R0:W-:Y:S04]  /*04b0*/  STS [R19.X4+0x1660], R6 ;  /* 0x0016600613007388 */ /* 0x0001e80000004800 */
[----:B------:R1:W-:Y:S01]  /*04c0*/  STS [R19.X4+0x1970], R8 ;  /* 0x0019700813007388 */ /* 0x0003e20000004800 */
[----:B0-----:R-:W-:-:S02]  /*04d0*/  LEA R6, R2, 0x40, 0x5 ;  /* 0x0000004002067811 */ /* 0x001fc400078e28ff */
[----:B-1----:R-:W-:Y:S01]  /*04e0*/  LEA R8, R0, 0x400, 0x2 ;  /* 0x0000040000087811 */ /* 0x002fe200078e10ff */
[----:B------:R-:W-:Y:S06]  /*04f0*/  BAR.SYNC 0x0 ;  /* 0x0000000000007b1d */ /* 0x000fec0000000000 */
.L_x_57:
[----:B------:R-:W-:Y:S04]  /*0500*/  LDS R52, [R8+UR4+-0x188] ;  /* 0xfffe780408347984 */ /* 0x000fe80008000800 */
[----:B------:R-:W0:Y:S04]  /*0510*/  LDS.128 R12, [R6+-0x40] ;  /* 0xffffc000060c7984 */ /* 0x000e280000000c00 */
[----:B------:R-:W1:Y:S04]  /*0520*/  LDS R38, [R8+UR4] ;  /* 0x0000000408267984 */ /* 0x000e680008000800 */
[----:B------:R-:W2:Y:S04]  /*0530*/  LDS.128 R16, [R6] ;  /* 0x0000000006107984 */ /* 0x000ea80000000c00 */
[----:B------:R-:W-:Y:S04]  /*0540*/  LDS R35, [R8+UR4+0x188] ;  /* 0x0001880408237984 */ /* 0x000fe80008000800 */
[----:B------:R-:W-:Y:S01]  /*0550*/  LDS R34, [R8+UR4+0x310] ;  /* 0x0003100408227984 */ /* 0x000fe20008000800 */
[----:B0-----:R-:W-:Y:S01]  /*0560*/  FFMA R20, R12, R52, R20 ;  /* 0x000000340c147223 */ /* 0x001fe20000000014 */
[C---:B------:R-:W-:Y:S01]  /*0570*/  FFMA R21, R52.reuse, R13, R21 ;  /* 0x0000000d34157223 */ /* 0x040fe20000000015 */
[C---:B------:R-:W-:Y:S01]  /*0580*/  FFMA R24, R52.reuse, R14, R24 ;  /* 0x0000000e34187223 */ /* 0x040fe20000000018 */
[----:B------:R-:W-:Y:S01]  /*0590*/  FFMA R31, R52, R15, R31 ;  /* 0x0000000f341f7223 */ /* 0x000fe2000000001f */
[----:B-1----:R-:W-:Y:S01]  /*05a0*/  FFMA R22, R12, R38, R22 ;  /* 0x000000260c167223 */ /* 0x002fe20000000016 */
[C---:B------:R-:W-:Y:S01]  /*05b0*/  FFMA R26, R38.reuse, R13, R26 ;  /* 0x0000000d261a7223 */ /* 0x040fe2000000001a */
[C---:B------:R-:W-:Y:S01]  /*05c0*/  FFMA R33, R38.reuse, R14, R33 ;  /* 0x0000000e26217223 */ /* 0x040fe20000000021 */
[----:B------:R-:W-:Y:S01]  /*05d0*/  FFMA R41, R38, R15, R41 ;  /* 0x0000000f26297223 */ /* 0x000fe20000000029 */
[----:B--2---:R-:W-:Y:S01]  /*05e0*/  FFMA R42, R52, R16, R42 ;  /* 0x00000010342a7223 */ /* 0x004fe2000000002a */
[----:B------:R-:W-:Y:S01]  /*05f0*/  FFMA R46, R16, R38, R46 ;  /* 0x00000026102e7223 */ /* 0x000fe2000000002e */
[-C--:B------:R-:W-:Y:S01]  /*0600*/  FFMA R45, R52, R17.reuse, R45 ;  /* 0x00000011342d7223 */ /* 0x080fe2000000002d */
[----:B------:R-:W-:Y:S01]  /*0610*/  FFMA R49, R38, R17, R49 ;  /* 0x0000001126317223 */ /* 0x000fe20000000031 */
[-C--:B------:R-:W-:Y:S01]  /*0620*/  FFMA R27, R52, R18.reuse, R27 ;  /* 0x00000012341b7223 */ /* 0x080fe2000000001b */
[----:B------:R-:W-:Y:S01]  /*0630*/  FFMA R29, R38, R18, R29 ;  /* 0x00000012261d7223 */ /* 0x000fe2000000001d */
[-C--:B------:R-:W-:Y:S01]  /*0640*/  FFMA R28, R52, R19.reuse, R28 ;  /* 0x00000013341c7223 */ /* 0x080fe2000000001c */
[C---:B------:R-:W-:Y:S01]  /*0650*/  FFMA R40, R38.reuse, R19, R40 ;  /* 0x0000001326287223 */ /* 0x040fe20000000028 */
[----:B------:R-:W0:Y:S04]  /*0660*/  LDS.128 R12, [R6+-0x30] ;  /* 0xffffd000060c7984 */ /* 0x000e280000000c00 */
[----:B------:R-:W1:Y:S01]  /*0670*/  LDS.128 R16, [R6+0x10] ;  /* 0x0000100006107984 */ /* 0x000e620000000c00 */
[C---:B0-----:R-:W-:Y:S01]  /*0680*/  FFMA R11, R38.reuse, R12, R11 ;  /* 0x0000000c260b7223 */ /* 0x041fe2000000000b */
[C---:B------:R-:W-:Y:S01]  /*0690*/  FFMA R25, R38.reuse, R13, R25 ;  /* 0x0000000d26197223 */ /* 0x040fe20000000019 */
[C---:B------:R-:W-:Y:S01]  /*06a0*/  FFMA R32, R38.reuse, R14, R32 ;  /* 0x0000000e26207223 */ /* 0x040fe20000000020 */
[C---:B------:R-:W-:Y:S01]  /*06b0*/  FFMA R37, R38.reuse, R15, R37 ;  /* 0x0000000f26257223 */ /* 0x040fe20000000025 */
[C---:B-1----:R-:W-:Y:S01]  /*06c0*/  FFMA R44, R38.reuse, R16, R44 ;  /* 0x00000010262c7223 */ /* 0x042fe2000000002c */
[CC--:B------:R-:W-:Y:S01]  /*06d0*/  FFMA R48, R38.reuse, R17.reuse, R48 ;  /* 0x0000001126307223 */ /* 0x0c0fe20000000030 */
[----:B------:R-:W-:Y:S01]  /*06e0*/  FFMA R50, R38, R18, R50 ;  /* 0x0000001226327223 */ /* 0x000fe20000000032 */
[C---:B------:R-:W-:Y:S01]  /*06f0*/  FFMA R39, R52.reuse, R16, R39 ;  /* 0x0000001034277223 */ /* 0x040fe20000000027 */
[C---:B------:R-:W-:Y:S01]  /*0700*/  FFMA R43, R52.reuse, R17, R43 ;  /* 0x00000011342b7223 */ /* 0x040fe2000000002b */
[C---:B------:R-:W-:Y:S01]  /*0710*/  FFMA R47, R52.reuse, R18, R47 ;  /* 0x00000012342f7223 */ /* 0x040fe2000000002f */
[-C--:B------:R-:W-:Y:S01]  /*0720*/  FFMA R36, R52, R19.reuse, R36 ;  /* 0x0000001334247223 */ /* 0x080fe20000000024 */
[----:B------:R-:W-:Y:S01]  /*0730*/  FFMA R38, R38, R19, R51 ;  /* 0x0000001326267223 */ /* 0x000fe20000000033 */
[C---:B------:R-:W-:Y:S01]  /*0740*/  FFMA R9, R52.reuse, R12, R9 ;  /* 0x0000000c34097223 */ /* 0x040fe20000000009 */
[C---:B------:R-:W-:Y:S01]  /*0750*/  FFMA R10, R52.reuse, R13, R10 ;  /* 0x0000000d340a7223 */ /* 0x040fe2000000000a */
[C---:B------:R-:W-:Y:S01]  /*0760*/  FFMA R23, R52.reuse, R14, R23 ;  /* 0x0000000e34177223 */ /* 0x040fe20000000017 */
[----:B------:R-:W-:Y:S01]  /*0770*/  FFMA R30, R52, R15, R30 ;  /* 0x0000000f341e7223 */ /* 0x000fe2000000001e */
[----:B------:R-:W0:Y:S04]  /*0780*/  LDS.128 R16, [R6+0x80] ;  /* 0x0000800006107984 */ /* 0x000e280000000c00 */
[----:B------:R-:W1:Y:S01]  /*0790*/  LDS.128 R12, [R6+0x40] ;  /* 0x00004000060c7984 */ /* 0x000e620000000c00 */
[C---:B0-----:R-:W-:Y:S01]  /*07a0*/  FFMA R42, R35.reuse, R16, R42 ;  /* 0x00000010232a7223 */ /* 0x041fe2000000002a */
[----:B------:R-:W-:Y:S01]  /*07b0*/  FFMA R46, R16, R34, R46 ;  /* 0x00000022102e7223 */ /* 0x000fe2000000002e */
[CC--:B------:R-:W-:Y:S01]  /*07c0*/  FFMA R45, R35.reuse, R17.reuse, R45 ;  /* 0x00000011232d7223 */ /* 0x0c0fe2000000002d */
[C---:B------:R-:W-:Y:S01]  /*07d0*/  FFMA R49, R34.reuse, R17, R49 ;  /* 0x0000001122317223 */ /* 0x040fe20000000031 */
[CC--:B------:R-:W-:Y:S01]  /*07e0*/  FFMA R27, R35.reuse, R18.reuse, R27 ;  /* 0x00000012231b7223 */ /* 0x0c0fe2000000001b */
[C---:B------:R-:W-:Y:S01]  /*07f0*/  FFMA R29, R34.reuse, R18, R29 ;  /* 0x00000012221d7223 */ /* 0x040fe2000000001d */
[CC--:B------:R-:W-:Y:S01]  /*0800*/  FFMA R28, R35.reuse, R19.reuse, R28 ;  /* 0x00000013231c7223 */ /* 0x0c0fe2000000001c */
[----:B------:R-:W-:Y:S01]  /*0810*/  FFMA R40, R34, R19, R40 ;  /* 0x0000001322287223 */ /* 0x000fe20000000028 */
[C---:B-1----:R-:W-:Y:S01]  /*0820*/  FFMA R20, R12.reuse, R35, R20 ;  /* 0x000000230c147223 */ /* 0x042fe20000000014 */
[----:B------:R-:W-:Y:S01]  /*0830*/  FFMA R22, R12, R34, R22 ;  /* 0x000000220c167223 */ /* 0x000fe20000000016 */
[CC--:B------:R-:W-:Y:S01]  /*0840*/  FFMA R21, R35.reuse, R13.reuse, R21 ;  /* 0x0000000d23157223 */ /* 0x0c0fe20000000015 */
[C---:B------:R-:W-:Y:S01]  /*0850*/  FFMA R26, R34.reuse, R13, R26 ;  /* 0x0000000d221a7223 */ /* 0x040fe2000000001a */
[CC--:B------:R-:W-:Y:S01]  /*0860*/  FFMA R24, R35.reuse, R14.reuse, R24 ;  /* 0x0000000e23187223 */ /* 0x0c0fe20000000018 */
[C---:B------:R-:W-:Y:S01]  /*0870*/  FFMA R33, R34.reuse, R14, R33 ;  /* 0x0000000e22217223 */ /* 0x040fe20000000021 */
[CC--:B------:R-:W-:Y:S01]  /*0880*/  FFMA R31, R35.reuse, R15.reuse, R31 ;  /* 0x0000000f231f7223 */ /* 0x0c0fe2000000001f */
[C---:B------:R-:W-:Y:S01]  /*0890*/  FFMA R41, R34.reuse, R15, R41 ;  /* 0x0000000f22297223 */ /* 0x040fe20000000029 */
[----:B------:R-:W0:Y:S04]  /*08a0*/  LDS.128 R16, [R6+0x90] ;  /* 0x0000900006107984 */ /* 0x000e280000000c00 */
[----:B------:R-:W1:Y:S01]  /*08b0*/  LDS.128 R12, [R6+0x50] ;  /* 0x00005000060c7984 */ /* 0x000e620000000c00 */
[CC--:B0-----:R-:W-:Y:S01]  /*08c0*/  FFMA R39, R35.reuse, R16.reuse, R39 ;  /* 0x0000001023277223 */ /* 0x0c1fe20000000027 */
[C---:B------:R-:W-:Y:S01]  /*08d0*/  FFMA R44, R34.reuse, R16, R44 ;  /* 0x00000010222c7223 */ /* 0x040fe2000000002c */
[CC--:B------:R-:W-:Y:S01]  /*08e0*/  FFMA R43, R35.reuse, R17.reuse, R43 ;  /* 0x00000011232b7223 */ /* 0x0c0fe2000000002b */
[C---:B------:R-:W-:Y:S01]  /*08f0*/  FFMA R48, R34.reuse, R17, R48 ;  /* 0x0000001122307223 */ /* 0x040fe20000000030 */
[CC--:B------:R-:W-:Y:S01]  /*0900*/  FFMA R51, R35.reuse, R18.reuse, R47 ;  /* 0x0000001223337223 */ /* 0x0c0fe2000000002f */
[C---:B------:R-:W-:Y:S01]  /*0910*/  FFMA R52, R34.reuse, R18, R50 ;  /* 0x0000001222347223 */ /* 0x040fe20000000032 */
[CC--:B------:R-:W-:Y:S01]  /*0920*/  FFMA R36, R35.reuse, R19.reuse, R36 ;  /* 0x0000001323247223 */ /* 0x0c0fe20000000024 */
[C---:B------:R-:W-:Y:S01]  /*0930*/  FFMA R38, R34.reuse, R19, R38 ;  /* 0x0000001322267223 */ /* 0x040fe20000000026 */
[CC--:B-1----:R-:W-:Y:S01]  /*0940*/  FFMA R9, R35.reuse, R12.reuse, R9 ;  /* 0x0000000c23097223 */ /* 0x0c2fe20000000009 */
[C---:B------:R-:W-:Y:S01]  /*0950*/  FFMA R11, R34.reuse, R12, R11 ;  /* 0x0000000c220b7223 */ /* 0x040fe2000000000b */
[CC--:B------:R-:W-:Y:S01]  /*0960*/  FFMA R10, R35.reuse, R13.reuse, R10 ;  /* 0x0000000d230a7223 */ /* 0x0c0fe2000000000a */
[C---:B------:R-:W-:Y:S01]  /*0970*/  FFMA R25, R34.reuse, R13, R25 ;  /* 0x0000000d22197223 */ /* 0x040fe20000000019 */
[CC--:B------:R-:W-:Y:S01]  /*0980*/  FFMA R23, R35.reuse, R14.reuse, R23 ;  /* 0x0000000e23177223 */ /* 0x0c0fe20000000017 */
[C---:B------:R-:W-:Y:S01]  /*0990*/  FFMA R32, R34.reuse, R14, R32 ;  /* 0x0000000e22207223 */ /* 0x040fe20000000020 */
[-C--:B------:R-:W-:Y:S01]  /*09a0*/  FFMA R30, R35, R15.reuse, R30 ;  /* 0x0000000f231e7223 */ /* 0x080fe2000000001e */
[----:B------:R-:W-:Y:S01]  /*09b0*/  FFMA R37, R34, R15, R37 ;  /* 0x0000000f22257223 */ /* 0x000fe20000000025 */
[----:B------:R-:W-:Y:S04]  /*09c0*/  LDS R50, [R8+UR4+0x498] ;  /* 0x0004980408327984 */ /* 0x000fe80008000800 */
[----:B------:R-:W-:Y:S04]  /*09d0*/  LDS R47, [R8+UR4+0x620] ;  /* 0x00062004082f7984 */ /* 0x000fe80008000800 */
[----:B------:R-:W0:Y:S04]  /*09e0*/  LDS.128 R16, [R6+0x100] ;  /* 0x0001000006107984 */ /* 0x000e280000000c00 */
[----:B------:R-:W1:Y:S04]  /*09f0*/  LDS.128 R12, [R6+0xc0] ;  /* 0x0000c000060c7984 */ /* 0x000e680000000c00 */
[----:B------:R-:W-:Y:S04]  /*0a00*/  LDS R35, [R8+UR4+0x7a8] ;  /* 0x0007a80408237984 */ /* 0x000fe80008000800 */
[----:B------:R-:W-:Y:S01]  /*0a10*/  LDS R34, [R8+UR4+0x930] ;  /* 0x0009300408227984 */ /* 0x000fe20008000800 */
[----:B------:R-:W-:-:S04]  /*0a20*/  UIADD3 UR4, UR4, 0xc40, URZ ;  /* 0x00000c4004047890 */ /* 0x000fc8000fffe03f */
[----:B------:R-:W-:-:S06]  /*0a30*/  UISETP.NE.AND UP0, UPT, UR4, 0x1a08, UPT ;  /* 0x00001a080400788c */ /* 0x000fcc000bf05270 */
[----:B------:R-:W-:Y:S01]  /*0a40*/  PLOP3.LUT P1, PT, PT, PT, UP0, 0x80, 0x0 ;  /* 0x000000000000781c */ /* 0x000fe20003f2f008 */
[----:B0-----:R-:W-:Y:S01]  /*0a50*/  FFMA R42, R50, R16, R42 ;  /* 0x00000010322a7223 */ /* 0x001fe2000000002a */
[----:B------:R-:W-:Y:S01]  /*0a60*/  FFMA R46, R16, R47, R46 ;  /* 0x0000002f102e7223 */ /* 0x000fe2000000002e */
[CC--:B------:R-:W-:Y:S01]  /*0a70*/  FFMA R45, R50.reuse, R17.reuse, R45 ;  /* 0x00000011322d7223 */ /* 0x0c0fe2000000002d */
[C---:B------:R-:W-:Y:S01]  /*0a80*/  FFMA R49, R47.reuse, R17, R49 ;  /* 0x000000112f317223 */ /* 0x040fe20000000031 */
[CC--:B------:R-:W-:Y:S01]  /*0a90*/  FFMA R27, R50.reuse, R18.reuse, R27 ;  /* 0x00000012321b7223 */ /* 0x0c0fe2000000001b */
[C---:B------:R-:W-:Y:S01]  /*0aa0*/  FFMA R29, R47.reuse, R18, R29 ;  /* 0x000000122f1d7223 */ /* 0x040fe2000000001d */
[-C--:B------:R-:W-:Y:S01]  /*0ab0*/  FFMA R28, R50, R19.reuse, R28 ;  /* 0x00000013321c7223 */ /* 0x080fe2000000001c */
[C---:B------:R-:W-:Y:S01]  /*0ac0*/  FFMA R40, R47.reuse, R19, R40 ;  /* 0x000000132f287223 */ /* 0x040fe20000000028 */
        /* <DEDUP_REMOVED lines=43> */
[----:B------:R-:W-:Y:S01]  /*0d80*/  FFMA R41, R34, R15, R41 ;  /* 0x0000000f22297223 */ /* 0x000fe20000000029 */
[----:B------:R-:W0:Y:S04]  /*0d90*/  LDS.128 R16, [R6+0x190] ;  /* 0x0001900006107984 */ /* 0x000e280000000c00 */
[----:B------:R1:W2:Y:S02]  /*0da0*/  LDS.128 R12, [R6+0x150] ;  /* 0x00015000060c7984 */ /* 0x0002a40000000c00 */
[----:B-1----:R-:W-:Y:S01]  /*0db0*/  IADD3 R6, R6, 0x200, RZ ;  /* 0x0000020006067810 */ /* 0x002fe20007ffe0ff */
[C---:B0-----:R-:W-:Y:S01]  /*0dc0*/  FFMA R47, R35.reuse, R18, R51 ;  /* 0x00000012232f7223 */ /* 0x041fe20000000033 */
[CC--:B------:R-:W-:Y:S01]  /*0dd0*/  FFMA R39, R35.reuse, R16.reuse, R39 ;  /* 0x0000001023277223 */ /* 0x0c0fe20000000027 */
[C---:B------:R-:W-:Y:S01]  /*0de0*/  FFMA R44, R34.reuse, R16, R44 ;  /* 0x00000010222c7223 */ /* 0x040fe2000000002c */
[C---:B------:R-:W-:Y:S01]  /*0df0*/  FFMA R43, R35.reuse, R17, R43 ;  /* 0x00000011232b7223 */ /* 0x040fe2000000002b */
[CC--:B--2---:R-:W-:Y:S01]  /*0e00*/  FFMA R9, R35.reuse, R12.reuse, R9 ;  /* 0x0000000c23097223 */ /* 0x0c4fe20000000009 */
[C---:B------:R-:W-:Y:S01]  /*0e10*/  FFMA R11, R34.reuse, R12, R11 ;  /* 0x0000000c220b7223 */ /* 0x040fe2000000000b */
[CC--:B------:R-:W-:Y:S01]  /*0e20*/  FFMA R10, R35.reuse, R13.reuse, R10 ;  /* 0x0000000d230a7223 */ /* 0x0c0fe2000000000a */
[C---:B------:R-:W-:Y:S01]  /*0e30*/  FFMA R25, R34.reuse, R13, R25 ;  /* 0x0000000d22197223 */ /* 0x040fe20000000019 */
[CC--:B------:R-:W-:Y:S01]  /*0e40*/  FFMA R23, R35.reuse, R14.reuse, R23 ;  /* 0x0000000e23177223 */ /* 0x0c0fe20000000017 */
[C---:B------:R-:W-:Y:S01]  /*0e50*/  FFMA R32, R34.reuse, R14, R32 ;  /* 0x0000000e22207223 */ /* 0x040fe20000000020 */
[CC--:B------:R-:W-:Y:S01]  /*0e60*/  FFMA R30, R35.reuse, R15.reuse, R30 ;  /* 0x0000000f231e7223 */ /* 0x0c0fe2000000001e */
[C---:B------:R-:W-:Y:S01]  /*0e70*/  FFMA R37, R34.reuse, R15, R37 ;  /* 0x0000000f22257223 */ /* 0x040fe20000000025 */
[C---:B------:R-:W-:Y:S01]  /*0e80*/  FFMA R48, R34.reuse, R17, R48 ;  /* 0x0000001122307223 */ /* 0x040fe20000000030 */
[C---:B------:R-:W-:Y:S01]  /*0e90*/  FFMA R50, R34.reuse, R18, R52 ;  /* 0x0000001222327223 */ /* 0x040fe20000000034 */
[-C--:B------:R-:W-:Y:S01]  /*0ea0*/  FFMA R36, R35, R19.reuse, R36 ;  /* 0x0000001323247223 */ /* 0x080fe20000000024 */
[----:B------:R-:W-:Y:S01]  /*0eb0*/  FFMA R51, R34, R19, R38 ;  /* 0x0000001322337223 */ /* 0x000fe20000000026 */
[----:B------:R-:W-:Y:S05]  /*0ec0*/  @P1 BRA `(.L_x_57) ;  /* 0xfffff63000001947 */ /* 0x000fea000383ffff */
[----:B------:R-:W-:-:S04]  /*0ed0*/  IADD3 R5, R5, 0x1, RZ ;  /* 0x0000000105057810 */ /* 0x000fc80007ffe0ff */
[----:B------:R-:W-:-:S13]  /*0ee0*/  ISETP.GE.U32.AND P1, PT, R5, 0x8, PT ;  /* 0x000000080500780c */ /* 0x000fda0003f26070 */
[----:B------:R-:W-:Y:S05]  /*0ef0*/  @!P1 BRA `(.L_x_58) ;  /* 0xfffff2e000009947 */ /* 0x000fea000383ffff */
[----:B------:R-:W-:Y:S01]  /*0f00*/  IMAD R3, R3, 0x1880, R0 ;  /* 0x0000188003037824 */ /* 0x000fe200078e0200 */
[----:B------:R-:W-:Y:S01]  /*0f10*/  MOV R0, 0x4 ;  /* 0x0000000400007802 */ /* 0x000fe20000000f00 */
[----:B------:R-:W-:Y:S02]  /*0f20*/  ULDC.64 UR4, c[0x0][0x118] ;  /* 0x0000460000047ab9 */ /* 0x000fe40000000a00 */
        /* <DEDUP_REMOVED lines=36> */
.L_x_59:
        /* <DEDUP_REMOVED lines=9> */
.L_x_112:


//--------------------- .text.tvmgen_default_fused_nn_contrib_conv2d_winograd_without_weight_transform_add_nn_relu_2_kernel --------------------------
	.section	.text.tvmgen_default_fused_nn_contrib_conv2d_winograd_without_weight_transform_add_nn_relu_2_kernel,"ax",@progbits
	.sectioninfo	@"SHI_REGISTERS=38"
	.align	128
        .global         tvmgen_default_fused_nn_contrib_conv2d_winograd_without_weight_transform_add_nn_relu_2_kernel
        .type           tvmgen_default_fused_nn_contrib_conv2d_winograd_without_weight_transform_add_nn_relu_2_kernel,@function
        .size           tvmgen_default_fused_nn_contrib_conv2d_winograd_without_weight_transform_add_nn_relu_2_kernel,(.L_x_113 - tvmgen_default_fused_nn_contrib_conv2d_winograd_without_weight_transform_add_nn_relu_2_kernel)
        .other          tvmgen_default_fused_nn_contrib_conv2d_winograd_without_weight_transform_add_nn_relu_2_kernel,@"STO_CUDA_ENTRY STV_DEFAULT"
tvmgen_default_fused_nn_contrib_conv2d_winograd_without_weight_transform_add_nn_relu_2_kernel:
.text.tvmgen_default_fused_nn_contrib_conv2d_winograd_without_weight_transform_add_nn_relu_2_kernel:
        /* <DEDUP_REMOVED lines=154> */
.L_x_60:
        /* <DEDUP_REMOVED lines=14> */
.L_x_113:


//--------------------- .text.tvmgen_default_fused_nn_contrib_conv2d_winograd_without_weight_transform_add_nn_relu_3_kernel_1 --------------------------
	.section	.text.tvmgen_default_fused_nn_contrib_conv2d_winograd_without_weight_transform_add_nn_relu_3_kernel_1,"ax",@progbits
	.sectionflags	@"SHF_BARRIERS=1"
	.sectioninfo	@"SHI_REGISTERS=40"
	.align	128
        .global         tvmgen_default_fused_nn_contrib_conv2d_winograd_without_weight_transform_add_nn_relu_3_kernel_1
        .type           tvmgen_default_fused_nn_contrib_conv2d_winograd_without_weight_transform_add_nn_relu_3_kernel_1,@function
        .size           tvmgen_default_fused_nn_contrib_conv2d_winograd_without_weight_transform_add_nn_relu_3_kernel_1,(.L_x_114 - tvmgen_default_fused_nn_contrib_conv2d_winograd_without_weight_transform_add_nn_relu_3_kernel_1)
        .other          tvmgen_default_fused_nn_contrib_conv2d_winograd_without_weight_transform_add_nn_relu_3_kernel_1,@"STO_CUDA_ENTRY STV_DEFAULT"
tvmgen_default_fused_nn_contrib_conv2d_winograd_without_weight_transform_add_nn_relu_3_kernel_1:
.text.tvmgen_default_fused_nn_contrib_conv2d_winograd_without_weight_transform_add_nn_relu_3_kernel_1:
        /* <DEDUP_REMOVED lines=20> */
.L_x_61:
        /* <DEDUP_REMOVED lines=206> */
.L_x_62:
        /* <DEDUP_REMOVED lines=14> */
.L_x_114:


//--------------------- .text.tvmgen_default_fused_nn_contrib_conv2d_winograd_without_weight_transform_add_nn_relu_1_kernel_2 --------------------------
	.section	.text.tvmgen_default_fused_nn_contrib_conv2d_winograd_without_weight_transform_add_nn_relu_1_kernel_2,"ax",@progbits
	.sectioninfo	@"SHI_REGISTERS=30"
	.align	128
        .global         tvmgen_default_fused_nn_contrib_conv2d_winograd_without_weight_transform_add_nn_relu_1_kernel_2
        .type           tvmgen_default_fused_nn_contrib_conv2d_winograd_without_weight_transform_add_nn_relu_1_kernel_2,@function
        .size           tvmgen_default_fused_nn_contrib_conv2d_winograd_without_weight_transform_add_nn_relu_1_kernel_2,(.L_x_115 - tvmgen_default_fused_nn_contrib_conv2d_winograd_without_weight_transform_add_nn_relu_1_kernel_2)
        .other          tvmgen_default_fused_nn_contrib_conv2d_winograd_without_weight_transform_add_nn_relu_1_kernel_2,@"STO_CUDA_ENTRY STV_DEFAULT"
tvmgen_default_fused_nn_contrib_conv2d_winograd_without_weight_transform_add_nn_relu_1_kernel_2:
.text.tvmgen_default_fused_nn_contrib_conv2d_winograd_without_weight_transform_add_nn_relu_1_kernel_2:
[----:B------:R-:W-:-:S02]  /*0000*/  MOV R1, c[0x0][0x28] ;  /* 0x00000a0000017a02 */ /* 0x000fc40000000f00 */
[----:B------:R-:W0:Y:S01]  /*0010*/  S2R R5, SR_CTAID.X ;  /* 0x0000000000057919 */ /* 0x000e220000002500 */
[----:B------:R-:W-:Y:S01]  /*0020*/  MOV R0, 0x4 ;  /* 0x0000000400007802 */ /* 0x000fe20000000f00 */
[----:B------:R-:W-:Y:S02]  /*0030*/  ULDC.64 UR4, c[0x0][0x118] ;  /* 0x0000460000047ab9 */ /* 0x000fe40000000a00 */
[----:B------:R-:W0:Y:S02]  /*0040*/  S2R R26, SR_TID.X ;  /* 0x00000000001a7919 */ /* 0x000e240000002100 */
[----:B0-----:R-:W-:-:S05]  /*0050*/  LEA R21, R5, R26, 0x7 ;  /* 0x0000001a05157211 */ /* 0x001fca00078e38ff */
[----:B------:R-:W-:-:S05]  /*0060*/  IMAD.WIDE R20, R21, R0, c[0x0][0x168] ;  /* 0x00005a0015147625 */ /* 0x000fca00078e0200 */
[----:B------:R-:W2:Y:S04]  /*0070*/  LDG.E.CONSTANT R24, [R20.64+0x18800] ;  /* 0x0188000414187981 */ /* 0x000ea8000c1e9900 */
[----:B------:R-:W3:Y:S04]  /*0080*/  LDG.E.CONSTANT R19, [R20.64+0x62000] ;  /* 0x0620000414137981 */ /* 0x000ee8000c1e9900 */
[----:B------:R-:W4:Y:S04]  /*0090*/  LDG.E.CONSTANT R25, [R20.64] ;  /* 0x0000000414197981 */ /* 0x000f28000c1e9900 */
[----:B------:R-:W5:Y:S04]  /*00a0*/  LDG.E.CONSTANT R18, [R20.64+0x7a800] ;  /* 0x07a8000414127981 */ /* 0x000f68000c1e9900 */
[----:B------:R5:W5:Y:S01]  /*00b0*/  LDG.E.CONSTANT R23, [R20.64+0x31000] ;  /* 0x0310000414177981 */ /* 0x000b62000c1e9900 */
[----:B------:R-:W-:-:S03]  /*00c0*/  SHF.R.S32.HI R2, RZ, 0x2, R26 ;  /* 0x00000002ff027819 */ /* 0x000fc6000001141a */
[----:B------:R5:W5:Y:S04]  /*00d0*/  LDG.E.CONSTANT R17, [R20.64+0x93000] ;  /* 0x0930000414117981 */ /* 0x000b68000c1e9900 */
[----:B------:R5:W5:Y:S01]  /*00e0*/  LDG.E.CONSTANT R22, [R20.64+0x49800] ;  /* 0x0498000414167981 */ /* 0x000b62000c1e9900 */
[----:B------:R-:W-:-:S03]  /*00f0*/  LEA R2, R5, R2, 0x5 ;  /* 0x0000000205027211 */ /* 0x000fc600078e28ff */
[----:B------:R5:W5:Y:S04]  /*0100*/  LDG.E.CONSTANT R16, [R20.64+0xab800] ;  /* 0x0ab8000414107981 */ /* 0x000b68000c1e9900 */
[----:B------:R5:W5:Y:S04]  /*0110*/  LDG.E.CONSTANT R15, [R20.64+0xc4000] ;  /* 0x0c400004140f7981 */ /* 0x000b68000c1e9900 */
[----:B------:R5:W5:Y:S01]  /*0120*/  LDG.E.CONSTANT R13, [R20.64+0xdc800] ;  /* 0x0dc80004140d7981 */ /* 0x000b62000c1e9900 */
[----:B------:R-:W-:-:S03]  /*0130*/  IMAD.HI R2, R2, 0x5397829d, RZ ;  /* 0x5397829d02027827 */ /* 0x000fc600078e02ff */
[----:B------:R5:W5:Y:S02]  /*0140*/  LDG.E.CONSTANT R10, [R20.64+0xf5000] ;  /* 0x0f500004140a7981 */ /* 0x000b64000c1e9900 */
[----:B------:R-:W-:Y:S02]  /*0150*/  SHF.R.U32.HI R3, RZ, 0x1f, R2 ;  /* 0x0000001fff037819 */ /* 0x000fe40000011602 */
[----:B------:R5:W5:Y:S02]  /*0160*/  LDG.E.CONSTANT R9, [R20.64+0x10d800] ;  /* 0x10d8000414097981 */ /* 0x000b64000c1e9900 */
[----:B------:R-:W-:Y:S02]  /*0170*/  LEA.HI.SX32 R3, R2, R3, 0x1c ;  /* 0x0000000302037211 */ /* 0x000fe400078fe2ff */
[----:B------:R5:W5:Y:S04]  /*0180*/  LDG.E.CONSTANT R14, [R20.64+0x126000] ;  /* 0x12600004140e7981 */ /* 0x000b68000c1e9900 */
[----:B------:R5:W5:Y:S01]  /*0190*/  LDG.E.CONSTANT R11, [R20.64+0x13e800] ;  /* 0x13e80004140b7981 */ /* 0x000b62000c1e9900 */
[----:B------:R-:W-:-:S03]  /*01a0*/  IMAD.WIDE R6, R3, R0, c[0x0][0x170] ;  /* 0x00005c0003067625 */ /* 0x000fc600078e0200 */
[----:B------:R5:W5:Y:S04]  /*01b0*/  LDG.E.CONSTANT R8, [R20.64+0x157000] ;  /* 0x1570000414087981 */ /* 0x000b68000c1e9900 */
[----:B------:R5:W5:Y:S04]  /*01c0*/  LDG.E.CONSTANT R12, [R20.64+0x16f800] ;  /* 0x16f80004140c7981 */ /* 0x000b68000c1e9900 */
[----:B------:R0:W5:Y:S01]  /*01d0*/  LDG.E.CONSTANT R6, [R6.64] ;  /* 0x0000000406067981 */ /* 0x000162000c1e9900 */
[----:B------:R-:W-:Y:S02]  /*01e0*/  SHF.R.S32.HI R4, RZ, 0x1, R26 ;  /* 0x00000001ff047819 */ /* 0x000fe4000001141a */
[----:B------:R-:W-:-:S02]  /*01f0*/  LEA R3, R5, R26, 0x1 ;  /* 0x0000001a05037211 */ /* 0x000fc400078e08ff */
[----:B------:R-:W-:Y:S02]  /*0200*/  MOV R2, RZ ;  /* 0x000000ff00027202 */ /* 0x000fe40000000f00 */
[----:B------:R-:W-:Y:S02]  /*0210*/  LEA R5, R5, R4, 0x6 ;  /* 0x0000000405057211 */ /* 0x000fe400078e30ff */
[----:B------:R-:W-:Y:S01]  /*0220*/  MOV R4, RZ ;  /* 0x000000ff00047202 */ /* 0x000fe20000000f00 */
[----:B------:R-:W-:-:S04]  /*0230*/  IMAD.HI R2, R3, -0x6db6db6d, R2 ;  /* 0x9249249303027827 */ /* 0x000fc800078e0202 */
[----:B------:R-:W-:Y:S01]  /*0240*/  IMAD.HI R4, R5, -0x6db6db6d, R4 ;  /* 0x9249249305047827 */ /* 0x000fe200078e0204 */
[----:B------:R-:W-:-:S04]  /*0250*/  SHF.R.U32.HI R5, RZ, 0x1f, R2 ;  /* 0x0000001fff057819 */ /* 0x000fc80000011602 */
[----:B------:R-:W-:Y:S02]  /*0260*/  LEA.HI.SX32 R27, R2, R5, 0x1d ;  /* 0x00000005021b7211 */ /* 0x000fe400078feaff */
[----:B------:R-:W-:-:S04]  /*0270*/  SHF.R.U32.HI R5, RZ, 0x1f, R4 ;  /* 0x0000001fff057819 */ /* 0x000fc80000011604 */
[----:B------:R-:W-:Y:S01]  /*0280*/  LEA.HI.SX32 R2, R4, R5, 0x1e ;  /* 0x0000000504027211 */ /* 0x000fe200078ff2ff */
[----:B------:R-:W-:-:S04]  /*0290*/  IMAD R27, R27, -0xe, R3 ;  /* 0xfffffff21b1b7824 */ /* 0x000fc800078e0203 */
[----:B------:R-:W-:Y:S01]  /*02a0*/  IMAD R2, R2, 0x1c, R27 ;  /* 0x0000001c02027824 */ /* 0x000fe200078e021b */
[----:B--2---:R-:W-:Y:S01]  /*02b0*/  FADD R4, RZ, -R24 ;  /* 0x80000018ff047221 */ /* 0x004fe20000000000 */
[----:B---3--:R-:W-:Y:S01]  /*02c0*/  FADD R5, RZ, -R19 ;  /* 0x80000013ff057221 */ /* 0x008fe20000000000 */
[----:B----4-:R-:W-:Y:S01]  /*02d0*/  FADD R25, RZ, R25 ;  /* 0x00000019ff197221 */ /* 0x010fe20000000000 */
[----:B-----5:R-:W-:-:S03]  /*02e0*/  FADD R20, RZ, R18 ;  /* 0x00000012ff147221 */ /* 0x020fc60000000000 */
[----:B------:R-:W-:Y:S01]  /*02f0*/  FADD R24, R25, R24 ;  /* 0x0000001819187221 */ /* 0x000fe20000000000 */
[----:B------:R-:W-:Y:S01]  /*0300*/  FADD R3, R23, R4 ;  /* 0x0000000417037221 */ /* 0x000fe20000000000 */
[----:B------:R-:W-:Y:S01]  /*0310*/  FADD R4, -R18, R5 ;  /* 0x0000000512047221 */ /* 0x000fe20000000100 */
[----:B------:R-:W-:-:S03]  /*0320*/  FADD R5, -R17, R20 ;  /* 0x0000001411057221 */ /* 0x000fc60000000100 */
[----:B------:R-:W-:Y:S01]  /*0330*/  FADD R20, -R17, R4 ;  /* 0x0000000411147221 */ /* 0x000fe20000000100 */
[----:B------:R-:W-:Y:S01]  /*0340*/  FADD R24, R24, R23 ;  /* 0x0000001718187221 */ /* 0x000fe20000000000 */
[----:B------:R-:W-:Y:S01]  /*0350*/  FADD R3, R3, R22 ;  /* 0x0000001603037221 */ /* 0x000fe20000000000 */
[----:B------:R-:W-:-:S03]  /*0360*/  FADD R22, -R16, R5 ;  /* 0x0000000510167221 */ /* 0x000fc60000000100 */
[----:B------:R-:W-:Y:S01]  /*0370*/  FADD R4, -R18, R3 ;  /* 0x0000000312047221 */ /* 0x000fe20000000100 */
[----:B------:R-:W-:Y:S01]  /*0380*/  FADD R19, R24, R19 ;  /* 0x0000001318137221 */ /* 0x000fe20000000000 */
[----:B------:R-:W-:Y:S02]  /*0390*/  FADD R20, R15, R20 ;  /* 0x000000140f147221 */ /* 0x000fe40000000000 */
[----:B------:R-:W-:Y:S01]  /*03a0*/  FADD R3, R17, R4 ;  /* 0x0000000411037221 */ /* 0x000fe20000000000 */
[C---:B0-----:R-:W-:Y:S01]  /*03b0*/  FADD R7, -R13.reuse, R22 ;  /* 0x000000160d077221 */ /* 0x041fe20000000100 */
[----:B------:R-:W-:Y:S01]  /*03c0*/  FADD R5, R13, R20 ;  /* 0x000000140d057221 */ /* 0x000fe20000000000 */
[----:B------:R-:W-:Y:S02]  /*03d0*/  FADD R18, R19, R18 ;  /* 0x0000001213127221 */ /* 0x000fe40000000000 */
[C---:B------:R-:W-:Y:S01]  /*03e0*/  FADD R4, R10.reuse, R7 ;  /* 0x000000070a047221 */ /* 0x040fe20000000000 */
[----:B------:R-:W-:Y:S01]  /*03f0*/  FADD R5, R10, R5 ;  /* 0x000000050a057221 */ /* 0x000fe20000000000 */
[----:B------:R-:W-:Y:S01]  /*0400*/  FADD R18, R18, R17 ;  /* 0x0000001112127221 */ /* 0x000fe20000000000 */
[----:B------:R-:W-:Y:S01]  /*0410*/  FADD R16, R3, R16 ;  /* 0x0000001003107221 */ /* 0x000fe20000000000 */
[----:B------:R-:W-:-:S02]  /*0420*/  FADD R4, R9, R4 ;  /* 0x0000000409047221 */ /* 0x000fc40000000000 */
        /* <DEDUP_REMOVED lines=12> */
[----:B------:R-:W-:Y:S01]  /*04f0*/  SHF.L.U32 R3, R2, 0x1, RZ ;  /* 0x0000000102037819 */ /* 0x000fe200000006ff */
[--C-:B------:R-:W-:Y:S01]  /*0500*/  FADD R13, R13, R6.reuse ;  /* 0x000000060d0d7221 */ /* 0x100fe20000000000 */
[--C-:B------:R-:W-:Y:S01]  /*0510*/  FADD R9, R9, R6.reuse ;  /* 0x0000000609097221 */ /* 0x100fe20000000000 */
[--C-:B------:R-:W-:Y:S01]  /*0520*/  FADD R11, R11, R6.reuse ;  /* 0x000000060b0b7221 */ /* 0x100fe20000000000 */
        /* <DEDUP_REMOVED lines=11> */
.L_x_63:
        /* <DEDUP_REMOVED lines=10> */
.L_x_115:


//--------------------- .text.tvmgen_default_fused_nn_contrib_conv2d_winograd_without_weight_transform_add_nn_relu_1_kernel --------------------------
	.section	.text.tvmgen_default_fused_nn_contrib_conv2d_winograd_without_weight_transform_add_nn_relu_1_kernel,"ax",@progbits
	.sectioninfo	@"SHI_REGISTERS=36"
	.align	128
        .global         tvmgen_default_fused_nn_contrib_conv2d_winograd_without_weight_transform_add_nn_relu_1_kernel
        .type           tvmgen_default_fused_nn_contrib_conv2d_winograd_without_weight_transform_add_nn_relu_1_kernel,@function
        .size           tvmgen_default_fused_nn_contrib_conv2d_winograd_without_weight_transform_add_nn_relu_1_kernel,(.L_x_116 - tvmgen_default_fused_nn_contrib_conv2d_winograd_without_weight_transform_add_nn_relu_1_kernel)
        .other          tvmgen_default_fused_nn_contrib_conv2d_winograd_without_weight_transform_add_nn_relu_1_kernel,@"STO_CUDA_ENTRY STV_DEFAULT"
tvmgen_default_fused_nn_contrib_conv2d_winograd_without_weight_transform_add_nn_relu_1_kernel:
.text.tvmgen_default_fused_nn_contrib_conv2d_winograd_without_weight_transform_add_nn_relu_1_kernel:
        /* <DEDUP_REMOVED lines=152> */
.L_x_64:
        /* <DEDUP_REMOVED lines=16> */
.L_x_116:


//--------------------- .text.tvmgen_default_fused_nn_contrib_conv2d_winograd_without_weight_transform_add_add_nn_relu_3_kernel --------------------------
	.section	.text.tvmgen_default_fused_nn_contrib_conv2d_winograd_without_weight_transform_add_add_nn_relu_3_kernel,"ax",@progbits
	.sectioninfo	@"SHI_REGISTERS=28"
	.align	128
        .global         tvmgen_default_fused_nn_contrib_conv2d_winograd_without_weight_transform_add_add_nn_relu_3_kernel
        .type           tvmgen_default_fused_nn_contrib_conv2d_winograd_without_weight_transform_add_add_nn_relu_3_kernel,@function
        .size           tvmgen_default_fused_nn_contrib_conv2d_winograd_without_weight_transform_add_add_nn_relu_3_kernel,(.L_x_117 - tvmgen_default_fused_nn_contrib_conv2d_winograd_without_weight_transform_add_add_nn_relu_3_kernel)
        .other          tvmgen_default_fused_nn_contrib_conv2d_winograd_without_weight_transform_add_add_nn_relu_3_kernel,@"STO_CUDA_ENTRY STV_DEFAULT"
tvmgen_default_fused_nn_contrib_conv2d_winograd_without_weight_transform_add_add_nn_relu_3_kernel:
.text.tvmgen_default_fused_nn_contrib_conv2d_winograd_without_weight_transform_add_add_nn_relu_3_kernel:
        /* <DEDUP_REMOVED lines=124> */
.L_x_65:
        /* <DEDUP_REMOVED lines=12> */
.L_x_117:


//--------------------- .text.tvmgen_default_fused_nn_contrib_conv2d_winograd_without_weight_transform_add_nn_relu_kernel_2 --------------------------
	.section	.text.tvmgen_default_fused_nn_contrib_conv2d_winograd_without_weight_transform_add_nn_relu_kernel_2,"ax",@progbits
	.sectioninfo	@"SHI_REGISTERS=40"
	.align	128
        .global         tvmgen_default_fused_nn_contrib_conv2d_winograd_without_weight_transform_add_nn_relu_kernel_2
        .type           tvmgen_default_fused_nn_contrib_conv2d_winograd_without_weight_transform_add_nn_relu_kernel_2,@function
        .size           tvmgen_default_fused_nn_contrib_conv2d_winograd_without_weight_transform_add_nn_relu_kernel_2,(.L_x_118 - tvmgen_default_fused_nn_contrib_conv2d_winograd_without_weight_transform_add_nn_relu_kernel_2)
        .other          tvmgen_default_fused_nn_contrib_conv2d_winograd_without_weight_transform_add_nn_relu_kernel_2,@"STO_CUDA_ENTRY STV_DEFAULT"
tvmgen_default_fused_nn_contrib_conv2d_winograd_without_weight_transform_add_nn_relu_kernel_2:
.text.tvmgen_default_fused_nn_contrib_conv2d_winograd_without_weight_transform_add_nn_relu_kernel_2:
        /* <DEDUP_REMOVED lines=31> */
[C---:B------:R-:W-:Y:S02]  /*01f0*/  LEA R7, R33.reuse, R30, 0x1 ;  /* 0x0000001e21077211 */ /* 0x040fe400078e08ff */
[----:B------:R-:W-:Y:S02]  /*0200*/  MOV R6, RZ ;  /* 0x000000ff00067202 */ /* 0x000fe40000000f00 */
[----:B------:R-:W-:Y:S02]  /*0210*/  LEA R19, R33, R18, 0x6 ;  /* 0x0000001221137211 */ /* 0x000fe400078e30ff */
[----:B------:R-:W-:Y:S01]  /*0220*/  MOV R18, RZ ;  /* 0x000000ff00127202 */ /* 0x000fe20000000f00 */
[----:B------:R-:W-:Y:S01]  /*0230*/  IMAD.HI R29, R7, -0x6db6db6d, R6 ;  /* 0x92492493071d7827 */ /* 0x000fe200078e0206 */
[----:B------:R-:W-:-:S03]  /*0240*/  SHF.R.S32.HI R6, RZ, 0x2, R30 ;  /* 0x00000002ff067819 */ /* 0x000fc6000001141e */
[----:B------:R-:W-:Y:S01]  /*0250*/  IMAD.HI R19, R19, -0x6db6db6d, R18 ;  /* 0x9249249313137827 */ /* 0x000fe200078e0212 */
[----:B------:R-:W-:Y:S02]  /*0260*/  LEA R6, R33, R6, 0x5 ;  /* 0x0000000621067211 */ /* 0x000fe400078e28ff */
[----:B------:R-:W-:Y:S02]  /*0270*/  SHF.R.U32.HI R18, RZ, 0x1f, R29 ;  /* 0x0000001fff127819 */ /* 0x000fe4000001161d */
[----:B------:R-:W-:Y:S02]  /*0280*/  SHF.R.U32.HI R30, RZ, 0x1f, R19 ;  /* 0x0000001fff1e7819 */ /* 0x000fe40000011613 */
[----:B------:R-:W-:Y:S01]  /*0290*/  LEA.HI.SX32 R29, R29, R18, 0x1d ;  /* 0x000000121d1d7211 */ /* 0x000fe200078feaff */
[----:B------:R-:W-:Y:S01]  /*02a0*/  IMAD.HI R18, R6, 0x5397829d, RZ ;  /* 0x5397829d06127827 */ /* 0x000fe200078e02ff */
[----:B------:R-:W-:-:S03]  /*02b0*/  LEA.HI.SX32 R35, R19, R30, 0x1e ;  /* 0x0000001e13237211 */ /* 0x000fc600078ff2ff */
[----:B------:R-:W-:Y:S01]  /*02c0*/  IMAD R6, R29, -0xe, R7 ;  /* 0xfffffff21d067824 */ /* 0x000fe200078e0207 */
[----:B------:R-:W-:-:S04]  /*02d0*/  SHF.R.U32.HI R7, RZ, 0x1f, R18 ;  /* 0x0000001fff077819 */ /* 0x000fc80000011612 */
[----:B------:R-:W-:Y:S01]  /*02e0*/  LEA.HI.SX32 R7, R18, R7, 0x1c ;  /* 0x0000000712077211 */ /* 0x000fe200078fe2ff */
[----:B------:R-:W-:Y:S01]  /*02f0*/  ULDC.64 UR6, c[0x0][0x118] ;  /* 0x0000460000067ab9 */ /* 0x000fe20000000a00 */
[----:B--2---:R-:W-:Y:S01]  /*0300*/  FADD R19, RZ, R28 ;  /* 0x0000001cff137221 */ /* 0x004fe20000000000 */
[--C-:B---3--:R-:W-:Y:S01]  /*0310*/  FADD R33, RZ, R10.reuse ;  /* 0x0000000aff217221 */ /* 0x108fe20000000000 */
[--C-:B------:R-:W-:Y:S02]  /*0320*/  FADD R29, RZ, -R10.reuse ;  /* 0x8000000aff1d7221 */ /* 0x100fe40000000000 */
[----:B------:R-:W-:Y:S01]  /*0330*/  FADD R19, R19, R10 ;  /* 0x0000000a13137221 */ /* 0x000fe20000000000 */
[C---:B----4-:R-:W-:Y:S01]  /*0340*/  FADD R28, R26.reuse, R33 ;  /* 0x000000211a1c7221 */ /* 0x050fe20000000000 */
[----:B------:R-:W-:Y:S02]  /*0350*/  FADD R18, R26, R29 ;  /* 0x0000001d1a127221 */ /* 0x000fe40000000000 */
[----:B------:R-:W-:Y:S01]  /*0360*/  FADD R26, R19, R26 ;  /* 0x0000001a131a7221 */ /* 0x000fe20000000000 */
[----:B------:R-:W-:Y:S01]  /*0370*/  IMAD R10, R35, 0x38, R6 ;  /* 0x00000038230a7824 */ /* 0x000fe200078e0206 */
[C---:B-----5:R-:W-:Y:S01]  /*0380*/  FFMA R28, R25.reuse, 0.25, R28 ;  /* 0x3e800000191c7823 */ /* 0x060fe2000000001c */
[C-C-:B------:R-:W-:Y:S01]  /*0390*/  FFMA R6, R25.reuse, 0.125, R18.reuse ;  /* 0x3e00000019067823 */ /* 0x140fe20000000012 */
[----:B------:R-:W-:Y:S01]  /*03a0*/  FADD R26, R26, R25 ;  /* 0x000000191a1a7221 */ /* 0x000fe20000000000 */
[----:B------:R-:W-:Y:S01]  /*03b0*/  FFMA R18, R25, 0.5, R18 ;  /* 0x3f00000019127823 */ /* 0x000fe20000000012 */
[C-C-:B------:R-:W-:Y:S01]  /*03c0*/  FADD R25, R21.reuse, R21.reuse ;  /* 0x0000001515197221 */ /* 0x140fe20000000000 */
[C---:B------:R-:W-:Y:S01]  /*03d0*/  FFMA R29, R21.reuse, -8, R6 ;  /* 0xc1000000151d7823 */ /* 0x040fe20000000006 */
[----:B------:R-:W-:Y:S01]  /*03e0*/  FFMA R19, R21, 4, R28 ;  /* 0x4080000015137823 */ /* 0x000fe2000000001c */
[----:B------:R-:W-:Y:S01]  /*03f0*/  FADD R21, R26, R21 ;  /* 0x000000151a157221 */ /* 0x000fe20000000000 */
[----:B------:R-:W-:Y:S01]  /*0400*/  FADD R25, R18, -R25 ;  /* 0x8000001912197221 */ /* 0x000fe20000000000 */
[----:B------:R-:W-:Y:S01]  /*0410*/  FADD R29, R29, R24 ;  /* 0x000000181d1d7221 */ /* 0x000fe20000000000 */
[--C-:B------:R-:W-:Y:S01]  /*0420*/  FADD R33, RZ, -R20.reuse ;  /* 0x80000014ff217221 */ /* 0x100fe20000000000 */
[--C-:B------:R-:W-:Y:S01]  /*0430*/  FADD R35, RZ, R20.reuse ;  /* 0x00000014ff237221 */ /* 0x100fe20000000000 */
[----:B------:R-:W-:Y:S01]  /*0440*/  FADD R21, R21, R20 ;  /* 0x0000001415157221 */ /* 0x000fe20000000000 */
[--C-:B------:R-:W-:Y:S01]  /*0450*/  FADD R28, RZ, -R0.reuse ;  /* 0x80000000ff1c7221 */ /* 0x100fe20000000000 */
[--C-:B------:R-:W-:Y:S01]  /*0460*/  FADD R18, RZ, R0.reuse ;  /* 0x00000000ff127221 */ /* 0x100fe20000000000 */
        /* <DEDUP_REMOVED lines=16> */
[C---:B------:R-:W-:Y:S01]  /*0570*/  FFMA R18, R36.reuse, -0.25, R25 ;  /* 0xbe80000024127823 */ /* 0x040fe20000000019 */
[C---:B------:R-:W-:Y:S01]  /*0580*/  FFMA R20, R36.reuse, 0.25, R28 ;  /* 0x3e80000024147823 */ /* 0x040fe2000000001c */
[C-C-:B------:R-:W-:Y:S01]  /*0590*/  FFMA R25, R36.reuse, -0.5, R21.reuse ;  /* 0xbf00000024197823 */ /* 0x140fe20000000015 */
[C---:B------:R-:W-:Y:S01]  /*05a0*/  FFMA R24, R36.reuse, -0.125, R21 ;  /* 0xbe00000024187823 */ /* 0x040fe20000000015 */
[----:B------:R-:W-:Y:S01]  /*05b0*/  IMAD.WIDE R6, R7, R12, c[0x0][0x170] ;  /* 0x00005c0007067625 */ /* 0x000fe200078e020c */
[C-C-:B------:R-:W-:Y:S01]  /*05c0*/  FFMA R21, R36.reuse, 0.5, R35.reuse ;  /* 0x3f00000024157823 */ /* 0x140fe20000000023 */
        /* <DEDUP_REMOVED lines=8> */
[----:B------:R0:W2:Y:S01]  /*0650*/  LDG.E.CONSTANT R0, [R6.64] ;  /* 0x0000000606007981 */ /* 0x0000a2000c1e9900 */
[C---:B------:R-:W-:Y:S01]  /*0660*/  FADD R35, -R17.reuse, R28 ;  /* 0x0000001c11237221 */ /* 0x040fe20000000100 */
[C---:B------:R-:W-:Y:S01]  /*0670*/  FADD R37, R17.reuse, R30 ;  /* 0x0000001e11257221 */ /* 0x040fe20000000000 */
[----:B------:R-:W-:Y:S01]  /*0680*/  FFMA R26, R17, -8, R26 ;  /* 0xc1000000111a7823 */ /* 0x000fe2000000001a */
[C---:B------:R-:W-:Y:S01]  /*0690*/  FADD R29, R31.reuse, R25 ;  /* 0x000000191f1d7221 */ /* 0x040fe20000000000 */
[----:B------:R-:W-:Y:S01]  /*06a0*/  FADD R21, -R31, R21 ;  /* 0x000000151f157221 */ /* 0x000fe20000000100 */
[----:B------:R-:W-:Y:S01]  /*06b0*/  FADD R19, R19, -R31 ;  /* 0x8000001f13137221 */ /* 0x000fe20000000000 */
[C---:B------:R-:W-:Y:S01]  /*06c0*/  FFMA R33, R17.reuse, -4, R18 ;  /* 0xc080000011217823 */ /* 0x040fe20000000012 */
[----:B0-----:R-:W-:Y:S01]  /*06d0*/  FADD R7, R36, R17 ;  /* 0x0000001124077221 */ /* 0x001fe20000000000 */
[C---:B------:R-:W-:Y:S01]  /*06e0*/  FFMA R31, R17.reuse, 4, R20 ;  /* 0x40800000111f7823 */ /* 0x040fe20000000014 */
[C---:B------:R-:W-:Y:S01]  /*06f0*/  FFMA R24, R17.reuse, 8, R24 ;  /* 0x4100000011187823 */ /* 0x040fe20000000018 */
[C---:B------:R-:W-:Y:S01]  /*0700*/  FFMA R25, R17.reuse, 4, R32 ;  /* 0x4080000011197823 */ /* 0x040fe20000000020 */
[----:B------:R-:W-:Y:S01]  /*0710*/  FFMA R34, R17, -8, R34 ;  /* 0xc100000011227823 */ /* 0x000fe20000000022 */
[C---:B------:R-:W-:Y:S01]  /*0720*/  FADD R35, R16.reuse, R35 ;  /* 0x0000002310237221 */ /* 0x040fe20000000000 */
[----:B------:R-:W-:Y:S01]  /*0730*/  FADD R17, R16, R37 ;  /* 0x0000002510117221 */ /* 0x000fe20000000000 */
[----:B------:R-:W-:Y:S01]  /*0740*/  FADD R7, R7, R16 ;  /* 0x0000001007077221 */ /* 0x000fe20000000000 */
[C---:B------:R-:W-:Y:S01]  /*0750*/  FADD R16, R11.reuse, R26 ;  /* 0x0000001a0b107221 */ /* 0x040fe20000000000 */
[----:B------:R-:W-:Y:S01]  /*0760*/  FADD R37, -R11, R24 ;  /* 0x000000180b257221 */ /* 0x000fe20000000100 */
[----:B------:R-:W-:Y:S01]  /*0770*/  FADD R11, R34, R11 ;  /* 0x0000000b220b7221 */ /* 0x000fe20000000000 */
[C---:B------:R-:W-:Y:S01]  /*0780*/  FADD R30, -R8.reuse, R21 ;  /* 0x00000015081e7221 */ /* 0x040fe20000000100 */
[----:B------:R-:W3:Y:S01]  /*0790*/  LDG.E.CONSTANT R6, [R2.64+0x126000] ;  /* 0x1260000402067981 */ /* 0x000ee2000c1e9900 */
[C---:B------:R-:W-:Y:S01]  /*07a0*/  FADD R32, R8.reuse, R31 ;  /* 0x0000001f08207221 */ /* 0x040fe20000000000 */
[C---:B------:R-:W-:Y:S01]  /*07b0*/  FADD R16, -R8.reuse, R16 ;  /* 0x0000001008107221 */ /* 0x040fe20000000100 */
[C---:B------:R-:W-:Y:S01]  /*07c0*/  FADD R18, R8.reuse, R35 ;  /* 0x0000002308127221 */ /* 0x040fe20000000000 */
[C---:B------:R-:W-:Y:S01]  /*07d0*/  FADD R20, R8.reuse, R17 ;  /* 0x0000001108147221 */ /* 0x040fe20000000000 */
[----:B------:R-:W-:Y:S01]  /*07e0*/  FADD R21, R7, R8 ;  /* 0x0000000807157221 */ /* 0x000fe20000000000 */
[C---:B------:R-:W-:Y:S01]  /*07f0*/  FADD R26, R8.reuse, R25 ;  /* 0x00000019081a7221 */ /* 0x040fe20000000000 */
[C---:B------:R-:W-:Y:S01]  /*0800*/  FADD R24, -R8.reuse, R19 ;  /* 0x0000001308187221 */ /* 0x040fe20000000100 */
[C---:B------:R-:W-:Y:S01]  /*0810*/  FADD R17, -R8.reuse, R11 ;  /* 0x0000000b08117221 */ /* 0x040fe20000000100 */
[C---:B------:R-:W-:Y:S01]  /*0820*/  FADD R30, R5.reuse, R30 ;  /* 0x0000001e051e7221 */ /* 0x040fe20000000000 */
[C---:B------:R-:W-:Y:S01]  /*0830*/  FADD R36, -R8.reuse, R29 ;  /* 0x0000001d08247221 */ /* 0x040fe20000000100 */
[C---:B------:R-:W-:Y:S01]  /*0840*/  FADD R34, R8.reuse, R33 ;  /* 0x0000002108227221 */ /* 0x040fe20000000000 */
[----:B------:R-:W-:Y:S01]  /*0850*/  FADD R28, -R8, R37 ;  /* 0x00000025081c7221 */ /* 0x000fe20000000100 */
[C---:B------:R-:W-:Y:S01]  /*0860*/  FADD R32, R5.reuse, R32 ;  /* 0x0000002005207221 */ /* 0x040fe20000000000 */
[C---:B------:R-:W-:Y:S01]  /*0870*/  FADD R16, R5.reuse, R16 ;  /* 0x0000001005107221 */ /* 0x040fe20000000000 */
[----:B------:R-:W4:Y:S01]  /*0880*/  LDG.E.CONSTANT R11, [R2.64+0x119c00] ;  /* 0x119c0004020b7981 */ /* 0x000f22000c1e9900 */
[C---:B------:R-:W-:Y:S01]  /*0890*/  FADD R18, R5.reuse, R18 ;  /* 0x0000001205127221 */ /* 0x040fe20000000000 */
[----:B------:R-:W-:Y:S01]  /*08a0*/  FADD R20, R5, R20 ;  /* 0x0000001405147221 */ /* 0x000fe20000000000 */
[----:B------:R-:W-:Y:S01]  /*08b0*/  FADD R21, R21, R5 ;  /* 0x0000000515157221 */ /* 0x000fe20000000000 */
[----:B------:R0:W5:Y:S01]  /*08c0*/  LDG.E.CONSTANT R8, [R2.64+0x132400] ;  /* 0x1324000402087981 */ /* 0x000162000c1e9900 */
[C---:B------:R-:W-:Y:S01]  /*08d0*/  FADD R26, R5.reuse, R26 ;  /* 0x0000001a051a7221 */ /* 0x040fe20000000000 */
[C---:B------:R-:W-:Y:S01]  /*08e0*/  FADD R24, R5.reuse, R24 ;  /* 0x0000001805187221 */ /* 0x040fe20000000000 */
[----:B------:R-:W-:Y:S01]  /*08f0*/  FADD R17, R5, R17 ;  /* 0x0000001105117221 */ /* 0x000fe20000000000 */
[----:B------:R-:W-:Y:S01]  /*0900*/  FFMA R25, R15, 0.5, R30 ;  /* 0x3f0000000f197823 */ /* 0x000fe2000000001e */
[----:B------:R-:W-:Y:S01]  /*0910*/  FADD R36, R5, R36 ;  /* 0x0000002405247221 */ /* 0x000fe20000000000 */
[C---:B------:R-:W-:Y:S01]  /*0920*/  FFMA R32, R15.reuse, 0.25, R32 ;  /* 0x3e8000000f207823 */ /* 0x040fe20000000020 */
[----:B------:R-:W-:Y:S01]  /*0930*/  FFMA R30, R15, 0.125, R16 ;  /* 0x3e0000000f1e7823 */ /* 0x000fe20000000010 */
[----:B------:R-:W-:Y:S01]  /*0940*/  FADD R28, R5, R28 ;  /* 0x0000001c051c7221 */ /* 0x000fe20000000000 */
[C---:B------:R-:W-:Y:S01]  /*0950*/  FADD R18, R15.reuse, R18 ;  /* 0x000000120f127221 */ /* 0x040fe20000000000 */
[----:B------:R-:W-:Y:S01]  /*0960*/  FADD R29, R15, R20 ;  /* 0x000000140f1d7221 */ /* 0x000fe20000000000 */
[----:B------:R-:W-:Y:S01]  /*0970*/  FADD R21, R21, R15 ;  /* 0x0000000f15157221 */ /* 0x000fe20000000000 */
[C---:B------:R-:W-:Y:S01]  /*0980*/  FFMA R31, R15.reuse, 0.25, R26 ;  /* 0x3e8000000f1f7823 */ /* 0x040fe2000000001a */
[C---:B------:R-:W-:Y:S01]  /*0990*/  FFMA R16, R15.reuse, 0.5, R24 ;  /* 0x3f0000000f107823 */ /* 0x040fe20000000018 */
[----:B------:R-:W-:Y:S01]  /*09a0*/  FFMA R26, R15, 0.125, R17 ;  /* 0x3e0000000f1a7823 */ /* 0x000fe20000000011 */
[----:B------:R-:W-:Y:S01]  /*09b0*/  FADD R34, R5, R34 ;  /* 0x0000002205227221 */ /* 0x000fe20000000000 */
[----:B------:R-:W-:Y:S01]  /*09c0*/  FADD R19, R13, R13 ;  /* 0x0000000d0d137221 */ /* 0x000fe20000000000 */
[----:B------:R-:W-:Y:S01]  /*09d0*/  FFMA R36, R15, 0.5, R36 ;  /* 0x3f0000000f247823 */ /* 0x000fe20000000024 */
[C---:B------:R-:W-:Y:S01]  /*09e0*/  FFMA R24, R13.reuse, 4, R32 ;  /* 0x408000000d187823 */ /* 0x040fe20000000020 */
[----:B------:R-:W-:Y:S01]  /*09f0*/  FFMA R17, R13, -8, R30 ;  /* 0xc10000000d117823 */ /* 0x000fe2000000001e */
[----:B------:R0:W2:Y:S01]  /*0a00*/  LDG.E.CONSTANT R7, [R2.64+0x13e800] ;  /* 0x13e8000402077981 */ /* 0x0000a2000c1e9900 */
[----:B------:R-:W-:Y:S01]  /*0a10*/  FFMA R28, R15, 0.125, R28 ;  /* 0x3e0000000f1c7823 */ /* 0x000fe2000000001c */
[C---:B------:R-:W-:Y:S01]  /*0a20*/  FADD R30, R13.reuse, R18 ;  /* 0x000000120d1e7221 */ /* 0x040fe20000000000 */
[----:B------:R-:W-:Y:S01]  /*0a30*/  FADD R29, R13, R29 ;  /* 0x0000001d0d1d7221 */ /* 0x000fe20000000000 */
[----:B------:R0:W2:Y:S01]  /*0a40*/  LDG.E.CONSTANT R5, [R2.64+0x14ac00] ;  /* 0x14ac000402057981 */ /* 0x0000a2000c1e9900 */
[----:B------:R-:W-:Y:S01]  /*0a50*/  FADD R32, R21, R13 ;  /* 0x0000000d15207221 */ /* 0x000fe20000000000 */
[C---:B------:R-:W-:Y:S01]  /*0a60*/  FADD R36, -R19.reuse, R36 ;  /* 0x0000002413247221 */ /* 0x040fe20000000100 */
[----:B------:R-:W-:Y:S01]  /*0a70*/  FADD R20, -R19, R25 ;  /* 0x0000001913147221 */ /* 0x000fe20000000100 */
[----:B------:R-:W-:Y:S01]  /*0a80*/  FADD R16, R16, -R19 ;  /* 0x8000001310107221 */ /* 0x000fe20000000000 */
[----:B------:R-:W-:Y:S01]  /*0a90*/  FFMA R25, R13, -8, R28 ;  /* 0xc10000000d197823 */ /* 0x000fe2000000001c */
[C---:B------:R-:W-:Y:S01]  /*0aa0*/  FFMA R37, R9.reuse, 0.25, R29 ;  /* 0x3e80000009257823 */ /* 0x040fe2000000001d */
[C-C-:B------:R-:W-:Y:S01]  /*0ab0*/  FFMA R35, R9.reuse, 0.5, R30.reuse ;  /* 0x3f00000009237823 */ /* 0x140fe2000000001e */
[----:B------:R-:W-:Y:S01]  /*0ac0*/  FFMA R19, R9, 0.125, R30 ;  /* 0x3e00000009137823 */ /* 0x000fe2000000001e */
[----:B------:R-:W-:-:S02]  /*0ad0*/  FADD R32, R32, R9 ;  /* 0x0000000920207221 */ /* 0x000fc40000000000 */
[----:B------:R0:W2:Y:S01]  /*0ae0*/  LDG.E.CONSTANT R9, [R2.64+0x157000] ;  /* 0x1570000402097981 */ /* 0x0000a2000c1e9900 */
[C---:B------:R-:W-:Y:S01]  /*0af0*/  FADD R25, R14.reuse, R25 ;  /* 0x000000190e197221 */ /* 0x040fe20000000000 */
[----:B------:R-:W-:Y:S01]  /*0b00*/  FFMA R34, R15, 0.25, R34 ;  /* 0x3e8000000f227823 */ /* 0x000fe20000000022 */
[----:B------:R-:W-:Y:S01]  /*0b10*/  FFMA R15, R13, -8, R26 ;  /* 0xc10000000d0f7823 */ /* 0x000fe2000000001a */
[C---:B------:R-:W-:Y:S01]  /*0b20*/  FFMA R30, R27.reuse, 0.25, R24 ;  /* 0x3e8000001b1e7823 */ /* 0x040fe20000000018 */
[----:B------:R-:W-:Y:S01]  /*0b30*/  FFMA R24, R27, -0.5, R25 ;  /* 0xbf0000001b187823 */ /* 0x000fe20000000019 */
[C---:B------:R-:W-:Y:S01]  /*0b40*/  FFMA R34, R13.reuse, 4, R34 ;  /* 0x408000000d227823 */ /* 0x040fe20000000022 */
[----:B------:R-:W-:Y:S01]  /*0b50*/  FADD R28, R14, R17 ;  /* 0x000000110e1c7221 */ /* 0x000fe20000000000 */
[----:B------:R-:W-:Y:S01]  /*0b60*/  FFMA R18, R13, 4, R31 ;  /* 0x408000000d127823 */ /* 0x000fe2000000001f */
[----:B------:R-:W-:Y:S01]  /*0b70*/  FADD R14, R15, R14 ;  /* 0x0000000e0f0e7221 */ /* 0x000fe20000000000 */
[C---:B------:R-:W-:Y:S01]  /*0b80*/  FADD R33, -R27.reuse, R16 ;  /* 0x000000101b217221 */ /* 0x040fe20000000100 */
[C---:B------:R-:W-:Y:S01]  /*0b90*/  FFMA R29, R27.reuse, -0.25, R20 ;  /* 0xbe8000001b1d7823 */ /* 0x040fe20000000014 */
[----:B------:R-:W-:Y:S01]  /*0ba0*/  FFMA R35, R27, 0.5, R35 ;  /* 0x3f0000001b237823 */ /* 0x000fe20000000023 */
[----:B------:R-:W-:Y:S01]  /*0bb0*/  FMUL R13, R23, 0.5 ;  /* 0x3f000000170d7820 */ /* 0x000fe20000400000 */
[----:B------:R-:W-:Y:S01]  /*0bc0*/  FFMA R24, R22, 0.5, R24 ;  /* 0x3f00000016187823 */ /* 0x000fe20000000018 */
[C---:B------:R-:W-:Y:S01]  /*0bd0*/  FFMA R20, R27.reuse, -0.5, R36 ;  /* 0xbf0000001b147823 */ /* 0x040fe20000000024 */
[C---:B------:R-:W-:Y:S01]  /*0be0*/  FFMA R26, R27.reuse, 0.5, R34 ;  /* 0x3f0000001b1a7823 */ /* 0x040fe20000000022 */
[C---:B------:R-:W-:Y:S01]  /*0bf0*/  FFMA R25, R27.reuse, -0.125, R25 ;  /* 0xbe0000001b197823 */ /* 0x040fe20000000019 */
[C---:B------:R-:W-:Y:S01]  /*0c00*/  FFMA R31, R27.reuse, -0.125, R36 ;  /* 0xbe0000001b1f7823 */ /* 0x040fe20000000024 */
[C---:B------:R-:W-:Y:S01]  /*0c10*/  FFMA R17, R27.reuse, 0.125, R34 ;  /* 0x3e0000001b117823 */ /* 0x040fe20000000022 */
[C---:B------:R-:W-:Y:S01]  /*0c20*/  FFMA R28, R27.reuse, -0.25, R28 ;  /* 0xbe8000001b1c7823 */ /* 0x040fe2000000001c */
[C---:B------:R-:W-:Y:S01]  /*0c30*/  FFMA R37, R27.reuse, 0.25, R37 ;  /* 0x3e8000001b257823 */ /* 0x040fe20000000025 */
[C---:B------:R-:W-:Y:S01]  /*0c40*/  FFMA R19, R27.reuse, 0.125, R19 ;  /* 0x3e0000001b137823 */ /* 0x040fe20000000013 */
[C---:B------:R-:W-:Y:S01]  /*0c50*/  FADD R15, R27.reuse, R18 ;  /* 0x000000121b0f7221 */ /* 0x040fe20000000000 */
[----:B------:R-:W-:Y:S01]  /*0c60*/  FADD R21, -R27, R14 ;  /* 0x0000000e1b157221 */ /* 0x000fe20000000100 */
[----:B------:R-:W-:Y:S01]  /*0c70*/  FADD R27, R32, R27 ;  /* 0x0000001b201b7221 */ /* 0x000fe20000000000 */
[C---:B------:R-:W-:Y:S01]  /*0c80*/  FADD R14, R22.reuse, R33 ;  /* 0x00000021160e7221 */ /* 0x040fe20000000000 */
[C---:B------:R-:W-:Y:S01]  /*0c90*/  FFMA R18, R22.reuse, 0.5, R35 ;  /* 0x3f00000016127823 */ /* 0x040fe20000000023 */
[----:B------:R-:W-:Y:S01]  /*0ca0*/  FFMA R33, R13, 0.125, R24 ;  /* 0x3e0000000d217823 */ /* 0x000fe20000000018 */
[C---:B------:R-:W-:Y:S01]  /*0cb0*/  FFMA R20, R22.reuse, 0.5, R20 ;  /* 0x3f00000016147823 */ /* 0x040fe20000000014 */
[C---:B------:R-:W-:Y:S01]  /*0cc0*/  FFMA R26, R22.reuse, 0.5, R26 ;  /* 0x3f000000161a7823 */ /* 0x040fe2000000001a */
[C---:B------:R-:W-:Y:S01]  /*0cd0*/  FFMA R25, R22.reuse, 0.125, R25 ;  /* 0x3e00000016197823 */ /* 0x040fe20000000019 */
[C---:B------:R-:W-:Y:S01]  /*0ce0*/  FMUL R24, R23.reuse, 0.125 ;  /* 0x3e00000017187820 */ /* 0x040fe20000400000 */
[C---:B------:R-:W-:Y:S01]  /*0cf0*/  FFMA R29, R22.reuse, 0.25, R29 ;  /* 0x3e800000161d7823 */ /* 0x040fe2000000001d */
[C---:B------:R-:W-:Y:S01]  /*0d00*/  FFMA R30, R22.reuse, 0.25, R30 ;  /* 0x3e800000161e7823 */ /* 0x040fe2000000001e */
[C---:B------:R-:W-:Y:S01]  /*0d10*/  FFMA R31, R22.reuse, 0.125, R31 ;  /* 0x3e000000161f7823 */ /* 0x040fe2000000001f */
[C---:B------:R-:W-:Y:S01]  /*0d20*/  FFMA R17, R22.reuse, 0.125, R17 ;  /* 0x3e00000016117823 */ /* 0x040fe20000000011 */
[C---:B------:R-:W-:Y:S01]  /*0d30*/  FFMA R28, R22.reuse, 0.25, R28 ;  /* 0x3e800000161c7823 */ /* 0x040fe2000000001c */
[C---:B------:R-:W-:Y:S01]  /*0d40*/  FFMA R37, R22.reuse, 0.25, R37 ;  /* 0x3e80000016257823 */ /* 0x040fe20000000025 */
[C---:B------:R-:W-:Y:S01]  /*0d50*/  FFMA R19, R22.reuse, 0.125, R19 ;  /* 0x3e00000016137823 */ /* 0x040fe20000000013 */
[C---:B------:R-:W-:Y:S01]  /*0d60*/  FADD R15, R22.reuse, R15 ;  /* 0x0000000f160f7221 */ /* 0x040fe20000000000 */
[----:B------:R-:W-:Y:S01]  /*0d70*/  FADD R21, R22, R21 ;  /* 0x0000001516157221 */ /* 0x000fe20000000000 */
[----:B------:R-:W-:Y:S01]  /*0d80*/  FMUL R16, R23, 0.25 ;  /* 0x3e80000017107820 */ /* 0x000fe20000400000 */
[----:B------:R-:W-:Y:S01]  /*0d90*/  FMUL R32, R4, 0.5 ;  /* 0x3f00000004207820 */ /* 0x000fe20000400000 */
[----:B------:R-:W-:Y:S01]  /*0da0*/  FADD R22, R27, R22 ;  /* 0x000000161b167221 */ /* 0x000fe20000000000 */
[C---:B------:R-:W-:Y:S01]  /*0db0*/  FADD R27, R13.reuse, R18 ;  /* 0x000000120d1b7221 */ /* 0x040fe20000000000 */
[C---:B------:R-:W-:Y:S01]  /*0dc0*/  FFMA R20, R13.reuse, 0.5, R20 ;  /* 0x3f0000000d147823 */ /* 0x040fe20000000014 */
[----:B------:R-:W-:Y:S01]  /*0dd0*/  FFMA R35, R13, 0.25, R26 ;  /* 0x3e8000000d237823 */ /* 0x000fe2000000001a */
[----:B------:R-:W-:Y:S01]  /*0de0*/  FFMA R18, R24, 0.125, R25 ;  /* 0x3e00000018127823 */ /* 0x000fe20000000019 */
[----:B------:R-:W-:Y:S01]  /*0df0*/  FADD R13, R14, R13 ;  /* 0x0000000d0e0d7221 */ /* 0x000fe20000000000 */
[----:B------:R-:W-:Y:S01]  /*0e00*/  FADD R25, R32, R32 ;  /* 0x0000002020197221 */ /* 0x000fe20000000000 */
[C---:B------:R-:W-:Y:S01]  /*0e10*/  FFMA R29, R16.reuse, 0.5, R29 ;  /* 0x3f000000101d7823 */ /* 0x040fe2000000001d */
[C---:B------:R-:W-:Y:S01]  /*0e20*/  FFMA R30, R16.reuse, 0.25, R30 ;  /* 0x3e800000101e7823 */ /* 0x040fe2000000001e */
[C---:B------:R-:W-:Y:S01]  /*0e30*/  FFMA R28, R16.reuse, 0.125, R28 ;  /* 0x3e000000101c7823 */ /* 0x040fe2000000001c */
[----:B------:R-:W-:Y:S01]  /*0e40*/  FADD R14, R16, R37 ;  /* 0x00000025100e7221 */ /* 0x000fe20000000000 */
[----:B------:R-:W-:-:S02]  /*0e50*/  FADD R15, R15, R16 ;  /* 0x000000100f0f7221 */ /* 0x000fc40000000000 */
[----:B------:R0:W2:Y:S01]  /*0e60*/  LDG.E.CONSTANT R16, [R2.64+0x163400] ;  /* 0x1634000402107981 */ /* 0x0000a2000c1e9900 */
[----:B------:R-:W-:Y:S01]  /*0e70*/  FADD R20, R20, -R25 ;  /* 0x8000001914147221 */ /* 0x000fe20000000000 */
[C---:B------:R-:W-:Y:S01]  /*0e80*/  FFMA R31, R24.reuse, 0.5, R31 ;  /* 0x3f000000181f7823 */ /* 0x040fe2000000001f */
[C---:B------:R-:W-:Y:S01]  /*0e90*/  FFMA R17, R24.reuse, 0.25, R17 ;  /* 0x3e80000018117823 */ /* 0x040fe20000000011 */
[----:B------:R-:W-:Y:S01]  /*0ea0*/  FADD R19, R24, R19 ;  /* 0x0000001318137221 */ /* 0x000fe20000000000 */
[----:B------:R-:W-:Y:S01]  /*0eb0*/  FADD R21, R21, R24 ;  /* 0x0000001815157221 */ /* 0x000fe20000000000 */
[C---:B------:R-:W-:Y:S01]  /*0ec0*/  FMUL R25, R4.reuse, 0.25 ;  /* 0x3e80000004197820 */ /* 0x040fe20000400000 */
[----:B------:R-:W-:Y:S01]  /*0ed0*/  FMUL R24, R4, 0.125 ;  /* 0x3e00000004187820 */ /* 0x000fe20000400000 */
[----:B------:R-:W-:Y:S01]  /*0ee0*/  FADD R23, R22, R23 ;  /* 0x0000001716177221 */ /* 0x000fe20000000000 */
[C---:B------:R-:W-:Y:S01]  /*0ef0*/  FFMA R22, R32.reuse, 4, R35 ;  /* 0x4080000020167823 */ /* 0x040fe20000000023 */
[----:B------:R-:W-:Y:S01]  /*0f00*/  FFMA R26, R32, -8, R33 ;  /* 0xc1000000201a7823 */ /* 0x000fe20000000021 */
[----:B------:R-:W-:Y:S01]  /*0f10*/  FADD R27, R27, R32 ;  /* 0x000000201b1b7221 */ /* 0x000fe20000000000 */
[C-C-:B------:R-:W-:Y:S01]  /*0f20*/  FADD R32, R25.reuse, R25.reuse ;  /* 0x0000001919207221 */ /* 0x140fe20000000000 */
[C---:B------:R-:W-:Y:S01]  /*0f30*/  FFMA R33, R25.reuse, 4, R30 ;  /* 0x4080000019217823 */ /* 0x040fe2000000001e */
[----:B------:R-:W-:Y:S01]  /*0f40*/  FFMA R28, R25, -8, R28 ;  /* 0xc1000000191c7823 */ /* 0x000fe2000000001c */
[----:B------:R-:W-:Y:S01]  /*0f50*/  FADD R25, R14, R25 ;  /* 0x000000190e197221 */ /* 0x000fe20000000000 */
[----:B------:R-:W-:Y:S01]  /*0f60*/  FFMA R35, R24, 4, R17 ;  /* 0x4080000018237823 */ /* 0x000fe20000000011 */
[----:B------:R0:W2:Y:S01]  /*0f70*/  LDG.E.CONSTANT R14, [R2.64+0x16f800] ;  /* 0x16f80006020e7981 */ /* 0x0000a2000c1e9900 */
[----:B------:R-:W-:-:S03]  /*0f80*/  FADD R37, R19, R24 ;  /* 0x0000001813257221 */ /* 0x000fc60000000000 */
[----:B------:R0:W2:Y:S01]  /*0f90*/  LDG.E.CONSTANT R17, [R2.64+0x17bc00] ;  /* 0x17bc000602117981 */ /* 0x0000a2000c1e9900 */
[----:B------:R-:W-:-:S03]  /*0fa0*/  FADD R30, R4, R4 ;  /* 0x00000004041e7221 */ /* 0x000fc60000000000 */
[----:B------:R0:W2:Y:S01]  /*0fb0*/  LDG.E.CONSTANT R19, [R2.64+0x188000] ;  /* 0x1880000602137981 */ /* 0x0000a2000c1e9900 */
[----:B------:R-:W-:-:S03]  /*0fc0*/  FADD R30, R13, -R30 ;  /* 0x8000001e0d1e7221 */ /* 0x000fc60000000000 */
[----:B------:R0:W2:Y:S01]  /*0fd0*/  LDG.E.CONSTANT R13, [R2.64+0x194400] ;  /* 0x19440006020d7981 */ /* 0x0000a2000c1e9900 */
[C---:B------:R-:W-:Y:S01]  /*0fe0*/  FADD R34, R24.reuse, R24 ;  /* 0x0000001818227221 */ /* 0x040fe20000000000 */
[----:B------:R-:W-:Y:S02]  /*0ff0*/  FFMA R18, R24, -8, R18 ;  /* 0xc100000018127823 */ /* 0x000fe40000000012 */
[----:B------:R0:W2:Y:S01]  /*1000*/  LDG.E.CONSTANT R24, [R2.64+0x1a0800] ;  /* 0x1a08000602187981 */ /* 0x0000a2000c1e9900 */
[----:B------:R-:W-:-:S03]  /*1010*/  FADD R29, R29, -R32 ;  /* 0x800000201d1d7221 */ /* 0x000fc60000000000 */
[----:B------:R0:W2:Y:S01]  /*1020*/  LDG.E.CONSTANT R32, [R2.64+0x1acc00] ;  /* 0x1acc000602207981 */ /* 0x0000a2000c1e9900 */
[----:B------:R-:W-:Y:S01]  /*1030*/  FADD R31, R31, -R34 ;  /* 0x800000221f1f7221 */ /* 0x000fe20000000000 */
[C---:B------:R-:W-:Y:S01]  /*1040*/  FFMA R34, R4.reuse, -8, R21 ;  /* 0xc100000004227823 */ /* 0x040fe20000000015 */
[----:B------:R-:W-:Y:S01]  /*1050*/  FFMA R15, R4, 4, R15 ;  /* 0x40800000040f7823 */ /* 0x000fe2000000000f */
[----:B------:R-:W-:Y:S01]  /*1060*/  FADD R21, R23, R4 ;  /* 0x0000000417157221 */ /* 0x000fe20000000000 */
[C---:B---3--:R-:W-:Y:S01]  /*1070*/  FADD R4, R6.reuse, R6 ;  /* 0x0000000606047221 */ /* 0x048fe20000000000 */
[C---:B------:R-:W-:Y:S01]  /*1080*/  FFMA R25, R6.reuse, 4, R25 ;  /* 0x4080000006197823 */ /* 0x040fe20000000019 */
[----:B------:R-:W-:Y:S02]  /*1090*/  FFMA R37, R6, -8, R37 ;  /* 0xc100000006257823 */ /* 0x000fe40000000025 */
[----:B------:R-:W-:Y:S01]  /*10a0*/  FADD R27, R27, -R4 ;  /* 0x800000041b1b7221 */ /* 0x000fe20000000000 */
[----:B------:R-:W-:Y:S01]  /*10b0*/  FADD R21, R21, R6 ;  /* 0x0000000615157221 */ /* 0x000fe20000000000 */
[C---:B----4-:R-:W-:Y:S01]  /*10c0*/  FFMA R26, R11.reuse, 0.5, R26 ;  /* 0x3f0000000b1a7823 */ /* 0x050fe2000000001a */
[C---:B0-----:R-:W-:Y:S01]  /*10d0*/  FFMA R3, R11.reuse, 0.25, R28 ;  /* 0x3e8000000b037823 */ /* 0x041fe2000000001c */
[----:B------:R-:W-:Y:S01]  /*10e0*/  FFMA R23, R11, 0.125, R18 ;  /* 0x3e0000000b177823 */ /* 0x000fe20000000012 */
[----:B------:R-:W-:Y:S01]  /*10f0*/  FADD R11, R34, R11 ;  /* 0x0000000b220b7221 */ /* 0x000fe20000000000 */
[C---:B-----5:R-:W-:Y:S01]  /*1100*/  FADD R4, R8.reuse, R8 ;  /* 0x0000000808047221 */ /* 0x060fe20000000000 */
[C---:B------:R-:W-:Y:S01]  /*1110*/  FFMA R6, R8.reuse, -4, R29 ;  /* 0xc080000008067823 */ /* 0x040fe2000000001d */
[C---:B------:R-:W-:Y:S01]  /*1120*/  FFMA R18, R8.reuse, 4, R33 ;  /* 0x4080000008127823 */ /* 0x040fe20000000021 */
[----:B------:R-:W-:Y:S01]  /*1130*/  FFMA R34, R8, -4, R3 ;  /* 0xc080000008227823 */ /* 0x000fe20000000003 */
[----:B------:R-:W-:Y:S01]  /*1140*/  FADD R2, R4, R26 ;  /* 0x0000001a04027221 */ /* 0x000fe20000000000 */
[C---:B------:R-:W-:Y:S01]  /*1150*/  FFMA R25, R8.reuse, 4, R25 ;  /* 0x4080000008197823 */ /* 0x040fe20000000019 */
[C---:B------:R-:W-:Y:S01]  /*1160*/  FFMA R26, R8.reuse, 8, R31 ;  /* 0x41000000081a7823 */ /* 0x040fe2000000001f */
[C---:B------:R-:W-:Y:S01]  /*1170*/  FFMA R28, R8.reuse, -8, R35 ;  /* 0xc1000000081c7823 */ /* 0x040fe20000000023 */
[C---:B------:R-:W-:Y:S01]  /*1180*/  FFMA R36, R8.reuse, 8, R23 ;  /* 0x4100000008247823 */ /* 0x040fe20000000017 */
[C---:B------:R-:W-:Y:S01]  /*1190*/  FADD R30, -R8.reuse, R30 ;  /* 0x0000001e081e7221 */ /* 0x040fe20000000100 */
[C---:B------:R-:W-:Y:S01]  /*11a0*/  FADD R15, R8.reuse, R15 ;  /* 0x0000000f080f7221 */ /* 0x040fe20000000000 */
[C---:B------:R-:W-:Y:S01]  /*11b0*/  FFMA R37, R8.reuse, -8, R37 ;  /* 0xc100000008257823 */ /* 0x040fe20000000025 */
[----:B------:R-:W-:Y:S01]  /*11c0*/  FADD R11, -R8, R11 ;  /* 0x0000000b080b7221 */ /* 0x000fe20000000100 */
[C---:B------:R-:W-:Y:S01]  /*11d0*/  FADD R20, R4.reuse, R20 ;  /* 0x0000001404147221 */ /* 0x040fe20000000000 */
[----:B------:R-:W-:Y:S01]  /*11e0*/  FADD R22, -R4, R22 ;  /* 0x0000001604167221 */ /* 0x000fe20000000100 */
[----:B------:R-:W-:Y:S01]  /*11f0*/  FADD R8, R21, R8 ;  /* 0x0000000815087221 */ /* 0x000fe20000000000 */
[----:B------:R-:W-:Y:S01]  /*1200*/  FADD R4, R27, -R4 ;  /* 0x800000041b047221 */ /* 0x000fe20000000000 */
[C---:B--2---:R-:W-:Y:S01]  /*1210*/  FADD R27, R7.reuse, R7 ;  /* 0x00000007071b7221 */ /* 0x044fe20000000000 */
[C---:B------:R-:W-:Y:S01]  /*1220*/  FFMA R6, R7.reuse, 4, R6 ;  /* 0x4080000007067823 */ /* 0x040fe20000000006 */
[C---:B------:R-:W-:Y:S01]  /*1230*/  FFMA R18, R7.reuse, 4, R18 ;  /* 0x4080000007127823 */ /* 0x040fe20000000012 */
[C---:B------:R-:W-:Y:S01]  /*1240*/  FFMA R34, R7.reuse, 4, R34 ;  /* 0x4080000007227823 */ /* 0x040fe20000000022 */
[----:B------:R-:W-:Y:S01]  /*1250*/  FFMA R25, R7, 4, R25 ;  /* 0x4080000007197823 */ /* 0x000fe20000000019 */
[----:B------:R-:W-:Y:S01]  /*1260*/  FMUL R21, R5, 4 ;  /* 0x4080000005157820 */ /* 0x000fe20000400000 */
[C---:B------:R-:W-:Y:S01]  /*1270*/  FFMA R26, R7.reuse, -8, R26 ;  /* 0xc1000000071a7823 */ /* 0x040fe2000000001a */
[C---:B------:R-:W-:Y:S01]  /*1280*/  FFMA R28, R7.reuse, -8, R28 ;  /* 0xc1000000071c7823 */ /* 0x040fe2000000001c */
[C---:B------:R-:W-:Y:S01]  /*1290*/  FFMA R36, R7.reuse, -8, R36 ;  /* 0xc100000007247823 */ /* 0x040fe20000000024 */
[C---:B------:R-:W-:Y:S01]  /*12a0*/  FADD R30, R7.reuse, R30 ;  /* 0x0000001e071e7221 */ /* 0x040fe20000000000 */
[C---:B------:R-:W-:Y:S01]  /*12b0*/  FADD R15, R7.reuse, R15 ;  /* 0x0000000f070f7221 */ /* 0x040fe20000000000 */
[C---:B------:R-:W-:Y:S01]  /*12c0*/  FFMA R37, R7.reuse, -8, R37 ;  /* 0xc100000007257823 */ /* 0x040fe20000000025 */
[----:B------:R-:W-:Y:S01]  /*12d0*/  FADD R11, R7, R11 ;  /* 0x0000000b070b7221 */ /* 0x000fe20000000000 */
[----:B------:R-:W-:Y:S01]  /*12e0*/  FADD R8, R8, R7 ;  /* 0x0000000708087221 */ /* 0x000fe20000000000 */
[----:B------:R-:W-:Y:S01]  /*12f0*/  FMUL R7, R5, -8 ;  /* 0xc100000005077820 */ /* 0x000fe20000400000 */
[----:B------:R-:W-:Y:S01]  /*1300*/  FADD R22, -R27, R22 ;  /* 0x000000161b167221 */ /* 0x000fe20000000100 */
[----:B------:R-:W-:Y:S01]  /*1310*/  FMUL R3, R5, -2 ;  /* 0xc000000005037820 */ /* 0x000fe20000400000 */
[C---:B------:R-:W-:Y:S01]  /*1320*/  FFMA R6, R21.reuse, 0.5, R6 ;  /* 0x3f00000015067823 */ /* 0x040fe20000000006 */
[C---:B------:R-:W-:Y:S01]  /*1330*/  FFMA R18, R21.reuse, 0.25, R18 ;  /* 0x3e80000015127823 */ /* 0x040fe20000000012 */
[----:B------:R-:W-:Y:S01]  /*1340*/  FFMA R34, R21, 0.125, R34 ;  /* 0x3e00000015227823 */ /* 0x000fe20000000022 */
[----:B------:R-:W-:Y:S01]  /*1350*/  FADD R25, R25, R21 ;  /* 0x0000001519197221 */ /* 0x000fe20000000000 */
[C---:B------:R-:W-:Y:S01]  /*1360*/  FADD R20, -R27.reuse, R20 ;  /* 0x000000141b147221 */ /* 0x040fe20000000100 */
[----:B------:R-:W-:Y:S01]  /*1370*/  FADD R2, -R27, R2 ;  /* 0x000000021b027221 */ /* 0x000fe20000000100 */
[----:B------:R-:W-:Y:S01]  /*1380*/  FMUL R21, R9, 4 ;  /* 0x4080000009157820 */ /* 0x000fe20000400000 */
[C---:B------:R-:W-:Y:S01]  /*1390*/  FFMA R26, R7.reuse, 0.5, R26 ;  /* 0x3f000000071a7823 */ /* 0x040fe2000000001a */
[C---:B------:R-:W-:Y:S01]  /*13a0*/  FFMA R28, R7.reuse, 0.25, R28 ;  /* 0x3e800000071c7823 */ /* 0x040fe2000000001c */
[----:B------:R-:W-:Y:S01]  /*13b0*/  FFMA R36, R7, 0.125, R36 ;  /* 0x3e00000007247823 */ /* 0x000fe20000000024 */
[----:B------:R-:W-:Y:S01]  /*13c0*/  FFMA R22, R3, 0.25, R22 ;  /* 0x3e80000003167823 */ /* 0x000fe20000000016 */
[----:B------:R-:W-:Y:S01]  /*13d0*/  FMUL R7, R9, -2 ;  /* 0xc000000009077820 */ /* 0x000fe20000400000 */
[C---:B------:R-:W-:Y:S01]  /*13e0*/  FFMA R20, R3.reuse, 0.5, R20 ;  /* 0x3f00000003147823 */ /* 0x040fe20000000014 */
[----:B------:R-:W-:Y:S01]  /*13f0*/  FFMA R2, R3, 0.125, R2 ;  /* 0x3e00000003027823 */ /* 0x000fe20000000002 */
[----:B------:R-:W-:Y:S01]  /*1400*/  FADD R29, R21, R21 ;  /* 0x00000015151d7221 */ /* 0x000fe20000000000 */
[----:B------:R-:W-:Y:S01]  /*1410*/  FADD R4, R4, -R27 ;  /* 0x8000001b04047221 */ /* 0x000fe20000000000 */
[C---:B------:R-:W-:Y:S01]  /*1420*/  FADD R3, R5.reuse, R5 ;  /* 0x0000000505037221 */ /* 0x040fe20000000000 */
[C---:B------:R-:W-:Y:S01]  /*1430*/  FFMA R30, R5.reuse, 0.5, R30 ;  /* 0x3f000000051e7823 */ /* 0x040fe2000000001e */
[C---:B------:R-:W-:Y:S01]  /*1440*/  FFMA R15, R5.reuse, 0.25, R15 ;  /* 0x3e800000050f7823 */ /* 0x040fe2000000000f */
[C---:B------:R-:W-:Y:S01]  /*1450*/  FFMA R37, R5.reuse, -8, R37 ;  /* 0xc100000005257823 */ /* 0x040fe20000000025 */
[----:B------:R-:W-:Y:S01]  /*1460*/  FFMA R11, R5, 0.125, R11 ;  /* 0x3e000000050b7823 */ /* 0x000fe2000000000b */
[----:B------:R-:W-:Y:S01]  /*1470*/  FADD R8, R8, R5 ;  /* 0x0000000508087221 */ /* 0x000fe20000000000 */
[----:B------:R-:W-:Y:S01]  /*1480*/  FFMA R31, R21, 4, R18 ;  /* 0x40800000151f7823 */ /* 0x000fe20000000012 */
[----:B------:R-:W-:Y:S01]  /*1490*/  FMUL R23, R9, -8 ;  /* 0xc100000009177820 */ /* 0x000fe20000400000 */
[----:B------:R-:W-:Y:S01]  /*14a0*/  FFMA R5, R7, 4, R22 ;  /* 0x4080000007057823 */ /* 0x000fe20000000016 */
[----:B------:R-:W-:Y:S01]  /*14b0*/  FADD R29, R6, -R29 ;  /* 0x8000001d061d7221 */ /* 0x000fe20000000000 */
[----:B------:R-:W-:Y:S01]  /*14c0*/  FADD R3, R4, -R3 ;  /* 0x8000000304037221 */ /* 0x000fe20000000000 */
[----:B------:R-:W-:Y:S01]  /*14d0*/  FADD R6, R9, R9 ;  /* 0x0000000909067221 */ /* 0x000fe20000000000 */
[----:B------:R-:W-:Y:S01]  /*14e0*/  SHF.L.U32 R33, R10, 0x2, RZ ;  /* 0x000000020a217819 */ /* 0x000fe200000006ff */
[--C-:B------:R-:W-:Y:S01]  /*14f0*/  FADD R18, R31, R0.reuse ;  /* 0x000000001f127221 */ /* 0x100fe20000000000 */
[----:B------:R-:W-:Y:S01]  /*1500*/  FADD R10, R5, R0 ;  /* 0x00000000050a7221 */ /* 0x000fe20000000000 */
[----:B------:R-:W-:Y:S01]  /*1510*/  FADD R31, R23, R23 ;  /* 0x00000017171f7221 */ /* 0x000fe20000000000 */
[----:B------:R-:W-:Y:S01]  /*1520*/  FADD R3, -R6, R3 ;  /* 0x0000000306037221 */ /* 0x000fe20000000100 */
[----:B------:R-:W-:-:S02]  /*1530*/  IMAD.WIDE R4, R33, R12, c[0x0][0x160] ;  /* 0x0000580021047625 */ /* 0x000fc400078e020c */
[----:B------:R-:W-:Y:S01]  /*1540*/  FADD R26, R26, -R31 ;  /* 0x8000001f1a1a7221 */ /* 0x000fe20000000000 */
[----:B------:R-:W-:Y:S01]  /*1550*/  FMNMX R31, RZ, R10, !PT ;  /* 0x0000000aff1f7209 */ /* 0x000fe20007800000 */
[----:B------:R-:W-:Y:S01]  /*1560*/  FADD R3, R3, R0 ;  /* 0x0000000003037221 */ /* 0x000fe20000000000 */
[C---:B------:R-:W-:Y:S01]  /*1570*/  FADD R27, R7.reuse, R7 ;  /* 0x00000007071b7221 */ /* 0x040fe20000000000 */
[----:B------:R-:W-:Y:S02]  /*1580*/  FFMA R2, R7, -8, R2 ;  /* 0xc100000007027823 */ /* 0x000fe40000000002 */
[----:B------:R0:W-:Y:S01]  /*1590*/  STG.E [R4.64+0xe8], R31 ;  /* 0x0000e81f04007986 */ /* 0x0001e2000c101906 */
[C---:B------:R-:W-:Y:S01]  /*15a0*/  FFMA R28, R23.reuse, 4, R28 ;  /* 0x40800000171c7823 */ /* 0x040fe2000000001c */
[----:B------:R-:W-:Y:S01]  /*15b0*/  FADD R27, R20, -R27 ;  /* 0x8000001b141b7221 */ /* 0x000fe20000000000 */
[----:B------:R-:W-:Y:S01]  /*15c0*/  FFMA R23, R23, -8, R36 ;  /* 0xc100000017177823 */ /* 0x000fe20000000024 */
[----:B------:R-:W-:-:S02]  /*15d0*/  FFMA R37, R9, -8, R37 ;  /* 0xc100000009257823 */ /* 0x000fc40000000025 */
[----:B------:R-:W-:Y:S01]  /*15e0*/  FADD R27, R27, R0 ;  /* 0x000000001b1b7221 */ /* 0x000fe20000000000 */
[----:B0-----:R-:W-:Y:S01]  /*15f0*/  FMNMX R31, RZ, R3, !PT ;  /* 0x00000003ff1f7209 */ /* 0x001fe20007800000 */
[----:B------:R-:W-:-:S04]  /*1600*/  FADD R3, R16, R16 ;  /* 0x0000001010037221 */ /* 0x000fc80000000000 */
[----:B------:R-:W-:Y:S01]  /*1610*/  FADD R7, R2, -R3 ;  /* 0x8000000302077221 */ /* 0x000fe20000000000 */
[----:B------:R-:W-:Y:S01]  /*1620*/  FFMA R2, R16, -8, R23 ;  /* 0xc100000010027823 */ /* 0x000fe20000000017 */
[----:B------:R-:W-:Y:S01]  /*1630*/  FADD R3, R8, R9 ;  /* 0x0000000908037221 */ /* 0x000fe20000000000 */
[----:B------:R-:W-:Y:S01]  /*1640*/  FMNMX R33, RZ, R27, !PT ;  /* 0x0000001bff217209 */ /* 0x000fe20007800000 */
[----:B------:R-:W-:Y:S01]  /*1650*/  FADD R7, R7, R0 ;  /* 0x0000000007077221 */ /* 0x000fe20000000000 */
[----:B------:R-:W-:Y:S01]  /*1660*/  FADD R27, R30, -R6 ;  /* 0x800000061e1b7221 */ /* 0x000fe20000000000 */
[--C-:B------:R-:W-:Y:S01]  /*1670*/  FADD R3, R3, R0.reuse ;  /* 0x0000000003037221 */ /* 0x100fe20000000000 */
[----:B------:R-:W-:Y:S01]  /*1680*/  FADD R29, R29, R0 ;  /* 0x000000001d1d7221 */ /* 0x000fe20000000000 */
[----:B------:R-:W-:Y:S01]  /*1690*/  FADD R14, R37, R14 ;  /* 0x0000000e250e7221 */ /* 0x000fe20000000000 */
[C---:B------:R-:W-:Y:S01]  /*16a0*/  FADD R2, -R17.reuse, R2 ;  /* 0x0000000211027221 */ /* 0x040fe20000000100 */
[C---:B------:R-:W-:Y:S01]  /*16b0*/  FADD R26, -R17.reuse, R26 ;  /* 0x0000001a111a7221 */ /* 0x040fe20000000100 */
[----:B------:R-:W-:Y:S01]  /*16c0*/  FADD R28, R17, R28 ;  /* 0x0000001c111c7221 */ /* 0x000fe20000000000 */
[----:B------:R-:W-:Y:S01]  /*16d0*/  FADD R14, R14, R17 ;  /* 0x000000110e0e7221 */ /* 0x000fe20000000000 */
[----:B------:R-:W-:Y:S01]  /*16e0*/  FADD R2, R19, R2 ;  /* 0x0000000213027221 */ /* 0x000fe20000000000 */
[----:B------:R-:W-:Y:S01]  /*16f0*/  FMNMX R7, RZ, R7, !PT ;  /* 0x00000007ff077209 */ /* 0x000fe20007800000 */
[----:B------:R-:W-:Y:S01]  /*1700*/  FADD R27, R27, R0 ;  /* 0x000000001b1b7221 */ /* 0x000fe20000000000 */
[----:B------:R-:W-:Y:S01]  /*1710*/  FMNMX R3, RZ, R3, !PT ;  /* 0x00000003ff037209 */ /* 0x000fe20007800000 */
[----:B------:R-:W-:Y:S01]  /*1720*/  FFMA R11, R9, -8, R11 ;  /* 0xc1000000090b7823 */ /* 0x000fe2000000000b */
[C---:B------:R-:W-:Y:S01]  /*1730*/  FADD R26, R19.reuse, R26 ;  /* 0x0000001a131a7221 */ /* 0x040fe20000000000 */
[----:B------:R-:W-:Y:S01]  /*1740*/  FADD R28, R19, R28 ;  /* 0x0000001c131c7221 */ /* 0x000fe20000000000 */
[----:B------:R-:W-:Y:S01]  /*1750*/  FADD R14, R14, R19 ;  /* 0x000000130e0e7221 */ /* 0x000fe20000000000 */
[C---:B------:R-:W-:Y:S01]  /*1760*/  FFMA R9, R13.reuse, 0.125, R2 ;  /* 0x3e0000000d097823 */ /* 0x040fe20000000002 */
[----:B------:R-:W-:Y:S01]  /*1770*/  FMNMX R35, RZ, R29, !PT ;  /* 0x0000001dff237209 */ /* 0x000fe20007800000 */
[----:B------:R0:W-:Y:S01]  /*1780*/  STG.E [R4.64+0xec], R7 ;  /* 0x0000ec0704007986 */ /* 0x0001e2000c101906 */
[----:B------:R-:W-:Y:S01]  /*1790*/  FMNMX R29, RZ, R27, !PT ;  /* 0x0000001bff1d7209 */ /* 0x000fe20007800000 */
[----:B------:R-:W-:Y:S01]  /*17a0*/  FFMA R26, R13, 0.5, R26 ;  /* 0x3f0000000d1a7823 */ /* 0x000fe2000000001a */
[----:B------:R-:W-:Y:S01]  /*17b0*/  FFMA R27, R21, -8, R34 ;  /* 0xc1000000151b7823 */ /* 0x000fe20000000022 */
[----:B------:R1:W-:Y:S01]  /*17c0*/  STG.E [R4.64], R3 ;  /* 0x0000000304007986 */ /* 0x0003e2000c101906 */
[----:B------:R-:W-:Y:S01]  /*17d0*/  FFMA R9, R24, -8, R9 ;  /* 0xc100000018097823 */ /* 0x000fe20000000009 */
[----:B------:R-:W-:Y:S01]  /*17e0*/  FADD R15, R15, R21 ;  /* 0x000000150f0f7221 */ /* 0x000fe20000000000 */
[----:B------:R-:W-:Y:S01]  /*17f0*/  FADD R25, R21, R25 ;  /* 0x0000001915197221 */ /* 0x000fe20000000000 */
[----:B0-----:R-:W-:Y:S01]  /*1800*/  FFMA R7, R13, 0.25, R28 ;  /* 0x3e8000000d077823 */ /* 0x001fe2000000001c */
[----:B------:R-:W-:Y:S01]  /*1810*/  FADD R13, R14, R13 ;  /* 0x0000000d0e0d7221 */ /* 0x000fe20000000000 */
[----:B-1----:R-:W-:Y:S01]  /*1820*/  FADD R3, R24, R24 ;  /* 0x0000001818037221 */ /* 0x002fe20000000000 */
[----:B------:R-:W-:Y:S01]  /*1830*/  FFMA R27, R16, 4, R27 ;  /* 0x40800000101b7823 */ /* 0x000fe2000000001b */
[----:B------:R-:W-:Y:S01]  /*1840*/  FADD R11, R11, R16 ;  /* 0x000000100b0b7221 */ /* 0x000fe20000000000 */
[----:B------:R-:W-:Y:S01]  /*1850*/  FFMA R7, R24, 4, R7 ;  /* 0x4080000018077823 */ /* 0x000fe20000000007 */
[----:B------:R-:W-:Y:S01]  /*1860*/  FADD R3, R26, -R3 ;  /* 0x800000031a037221 */ /* 0x000fe20000000000 */
[----:B------:R-:W-:Y:S01]  /*1870*/  FADD R13, R13, R24 ;  /* 0x000000180d0d7221 */ /* 0x000fe20000000000 */
        /* <DEDUP_REMOVED lines=9> */
[----:B------:R-:W-:-:S02]  /*1910*/  FMNMX R18, RZ, R18, !PT ;  /* 0x00000012ff127209 */ /* 0x000fc40007800000 */
[----:B------:R-:W-:Y:S02]  /*1920*/  FMNMX R15, RZ, R15, !PT ;  /* 0x0000000fff0f7209 */ /* 0x000fe40007800000 */
[----:B------:R-:W-:Y:S02]  /*1930*/  FMNMX R25, RZ, R25, !PT ;  /* 0x00000019ff197209 */ /* 0x000fe40007800000 */
[----:B------:R-:W-:Y:S02]  /*1940*/  FMNMX R27, RZ, R27, !PT ;  /* 0x0000001bff1b7209 */ /* 0x000fe40007800000 */
[----:B------:R-:W-:Y:S02]  /*1950*/  FMNMX R11, RZ, R11, !PT ;  /* 0x0000000bff0b7209 */ /* 0x000fe40007800000 */
[----:B------:R-:W-:Y:S02]  /*1960*/  FMNMX R7, RZ, R7, !PT ;  /* 0x00000007ff077209 */ /* 0x000fe40007800000 */
[----:B------:R-:W-:-:S02]  /*1970*/  FMNMX R3, RZ, R3, !PT ;  /* 0x00000003ff037209 */ /* 0x000fc40007800000 */
[----:B------:R-:W-:Y:S02]  /*1980*/  FMNMX R13, RZ, R13, !PT ;  /* 0x0000000dff0d7209 */ /* 0x000fe40007800000 */
[----:B------:R-:W-:Y:S01]  /*1990*/  FMNMX R9, RZ, R9, !PT ;  /* 0x00000009ff097209 */ /* 0x000fe20007800000 */
        /* <DEDUP_REMOVED lines=14> */
.L_x_66:
        /* <DEDUP_REMOVED lines=16> */
.L_x_118:


//--------------------- .text.tvmgen_default_fused_nn_conv2d_add_nn_relu_kernel --------------------------
	.section	.text.tvmgen_default_fused_nn_conv2d_add_nn_relu_kernel,"ax",@progbits
	.sectionflags	@"SHF_BARRIERS=1"
	.sectioninfo	@"SHI_REGISTERS=93"
	.align	128
        .global         tvmgen_default_fused_nn_conv2d_add_nn_relu_kernel
        .type           tvmgen_default_fused_nn_conv2d_add_nn_relu_kernel,@function
        .size           tvmgen_default_fused_nn_conv2d_add_nn_relu_kernel,(.L_x_119 - tvmgen_default_fused_nn_conv2d_add_nn_relu_kernel)
        .other          tvmgen_default_fused_nn_conv2d_add_nn_relu_kernel,@"STO_CUDA_ENTRY STV_DEFAULT"
tvmgen_default_fused_nn_conv2d_add_nn_relu_kernel:
.text.tvmgen_default_fused_nn_conv2d_add_nn_relu_kernel:
[----:B------:R-:W-:-:S02]  /*0000*/  MOV R1, c[0x0][0x28] ;  /* 0x00000a0000017a02 */ /* 0x000fc40000000f00 */
[----:B------:R-:W0:Y:S01]  /*0010*/  S2R R3, SR_TID.X ;  /* 0x0000000000037919 */ /* 0x000e220000002100 */
[----:B------:R-:W-:Y:S01]  /*0020*/  MOV R2, RZ ;  /* 0x000000ff00027202 */ /* 0x000fe20000000f00 */
[----:B------:R-:W-:Y:S01]  /*0030*/  CS2R R66, SRZ ;  /* 0x0000000000427805 */ /* 0x000fe2000001ff00 */
[----:B------:R-:W-:Y:S01]  /*0040*/  MOV R4, RZ ;  /* 0x000000ff00047202 */ /* 0x000fe20000000f00 */
[----:B------:R-:W1:Y:S01]  /*0050*/  S2R R69, SR_TID.Z ;  /* 0x0000000000457919 */ /* 0x000e620000002300 */
[----:B------:R-:W-:Y:S01]  /*0060*/  MOV R6, RZ ;  /* 0x000000ff00067202 */ /* 0x000fe20000000f00 */
[----:B------:R-:W-:Y:S01]  /*0070*/  CS2R R64, SRZ ;  /* 0x0000000000407805 */ /* 0x000fe2000001ff00 */
[----:B------:R-:W-:Y:S01]  /*0080*/  MOV R8, RZ ;  /* 0x000000ff00087202 */ /* 0x000fe20000000f00 */
[----:B------:R-:W-:Y:S01]  /*0090*/  CS2R R62, SRZ ;  /* 0x00000000003e7805 */ /* 0x000fe2000001ff00 */
[----:B------:R-:W-:Y:S01]  /*00a0*/  MOV R10, RZ ;  /* 0x000000ff000a7202 */ /* 0x000fe20000000f00 */
[----:B------:R-:W-:Y:S01]  /*00b0*/  CS2R R60, SRZ ;  /* 0x00000000003c7805 */ /* 0x000fe2000001ff00 */
[----:B------:R-:W-:Y:S01]  /*00c0*/  MOV R74, 0x38 ;  /* 0x00000038004a7802 */ /* 0x000fe20000000f00 */
        /* <DEDUP_REMOVED lines=12> */
[C---:B0-----:R-:W-:Y:S01]  /*0190*/  IMAD.HI R0, R3.reuse, -0x6db6db6d, R2 ;  /* 0x9249249303007827 */ /* 0x041fe200078e0202 */
[----:B------:R-:W-:Y:S01]  /*01a0*/  SHF.L.U32 R5, R3, 0x2, RZ ;  /* 0x0000000203057819 */ /* 0x000fe200000006ff */
[----:B------:R-:W-:Y:S01]  /*01b0*/  CS2R R36, SRZ ;  /* 0x0000000000247805 */ /* 0x000fe2000001ff00 */
[----:B------:R-:W-:Y:S01]  /*01c0*/  CS2R R34, SRZ ;  /* 0x0000000000227805 */ /* 0x000fe2000001ff00 */
[----:B------:R-:W-:Y:S01]  /*01d0*/  CS2R R32, SRZ ;  /* 0x0000000000207805 */ /* 0x000fe2000001ff00 */
[----:B------:R-:W-:Y:S01]  /*01e0*/  SHF.R.U32.HI R11, RZ, 0x1f, R0 ;  /* 0x0000001fff0b7819 */ /* 0x000fe20000011600 */
[C---:B------:R-:W-:Y:S01]  /*01f0*/  IMAD.HI R71, R5.reuse, -0x6db6db6d, R4 ;  /* 0x9249249305477827 */ /* 0x040fe200078e0204 */
[C---:B------:R-:W-:Y:S01]  /*0200*/  IADD3 R7, R5.reuse, 0x1, RZ ;  /* 0x0000000105077810 */ /* 0x040fe20007ffe0ff */
[----:B------:R-:W-:Y:S01]  /*0210*/  CS2R R30, SRZ ;  /* 0x00000000001e7805 */ /* 0x000fe2000001ff00 */
[----:B------:R-:W-:Y:S01]  /*0220*/  LEA.HI.SX32 R0, R0, R11, 0x1d ;  /* 0x0000000b00007211 */ /* 0x000fe200078feaff */
[----:B------:R-:W-:Y:S01]  /*0230*/  CS2R R28, SRZ ;  /* 0x00000000001c7805 */ /* 0x000fe2000001ff00 */
[----:B------:R-:W-:Y:S01]  /*0240*/  IADD3 R9, R5, 0x2, RZ ;  /* 0x0000000205097810 */ /* 0x000fe20007ffe0ff */
[----:B------:R-:W-:Y:S01]  /*0250*/  IMAD.HI R73, R7, -0x6db6db6d, R6 ;  /* 0x9249249307497827 */ /* 0x000fe200078e0206 */
[----:B------:R-:W-:Y:S01]  /*0260*/  IADD3 R11, R5, 0x3, RZ ;  /* 0x00000003050b7810 */ /* 0x000fe20007ffe0ff */
[----:B------:R-:W-:Y:S01]  /*0270*/  CS2R R26, SRZ ;  /* 0x00000000001a7805 */ /* 0x000fe2000001ff00 */
[----:B------:R-:W-:Y:S01]  /*0280*/  SHF.R.U32.HI R4, RZ, 0x1f, R71 ;  /* 0x0000001fff047819 */ /* 0x000fe20000011647 */
[----:B------:R-:W-:Y:S01]  /*0290*/  IMAD.HI R75, R9, -0x6db6db6d, R8 ;  /* 0x92492493094b7827 */ /* 0x000fe200078e0208 */
[----:B-1----:R-:W-:Y:S01]  /*02a0*/  IADD3 R0, R0, R69, RZ ;  /* 0x0000004500007210 */ /* 0x002fe20007ffe0ff */
[----:B------:R-:W-:Y:S01]  /*02b0*/  CS2R R24, SRZ ;  /* 0x0000000000187805 */ /* 0x000fe2000001ff00 */
[----:B------:R-:W-:Y:S01]  /*02c0*/  LEA.HI.SX32 R71, R71, R4, 0x1e ;  /* 0x0000000447477211 */ /* 0x000fe200078ff2ff */
[----:B------:R-:W-:Y:S01]  /*02d0*/  IMAD.HI R77, R11, -0x6db6db6d, R10 ;  /* 0x924924930b4d7827 */ /* 0x000fe200078e020a */
[----:B------:R-:W-:Y:S01]  /*02e0*/  SHF.R.U32.HI R4, RZ, 0x1f, R73 ;  /* 0x0000001fff047819 */ /* 0x000fe20000011649 */
[----:B------:R-:W-:Y:S01]  /*02f0*/  CS2R R22, SRZ ;  /* 0x0000000000167805 */ /* 0x000fe2000001ff00 */
[----:B------:R-:W-:Y:S01]  /*0300*/  SHF.R.U32.HI R6, RZ, 0x1f, R75 ;  /* 0x0000001fff067819 */ /* 0x000fe2000001164b */
[----:B------:R-:W-:Y:S01]  /*0310*/  CS2R R20, SRZ ;  /* 0x0000000000147805 */ /* 0x000fe2000001ff00 */
[----:B------:R-:W-:Y:S01]  /*0320*/  SHF.R.U32.HI R8, RZ, 0x1f, R77 ;  /* 0x0000001fff087819 */ /* 0x000fe2000001164d */
[----:B------:R-:W-:Y:S01]  /*0330*/  CS2R R18, SRZ ;  /* 0x0000000000127805 */ /* 0x000fe2000001ff00 */
[----:B------:R-:W-:Y:S01]  /*0340*/  LEA.HI.SX32 R73, R73, R4, 0x1e ;  /* 0x0000000449497211 */ /* 0x000fe200078ff2ff */
[----:B------:R-:W-:Y:S01]  /*0350*/  CS2R R16, SRZ ;  /* 0x0000000000107805 */ /* 0x000fe2000001ff00 */
[----:B------:R-:W-:Y:S01]  /*0360*/  LEA.HI.SX32 R75, R75, R6, 0x1e ;  /* 0x000000064b4b7211 */ /* 0x000fe200078ff2ff */
[----:B------:R-:W-:Y:S01]  /*0370*/  CS2R R14, SRZ ;  /* 0x00000000000e7805 */ /* 0x000fe2000001ff00 */
[----:B------:R-:W-:Y:S01]  /*0380*/  LEA.HI.SX32 R77, R77, R8, 0x1e ;  /* 0x000000084d4d7211 */ /* 0x000fe200078ff2ff */
[----:B------:R-:W-:Y:S01]  /*0390*/  IMAD R74, R69, R74, 0x394 ;  /* 0x00000394454a7424 */ /* 0x000fe200078e024a */
[----:B------:R-:W-:Y:S01]  /*03a0*/  ISETP.GE.AND P0, PT, R0, 0x8, PT ;  /* 0x000000080000780c */ /* 0x000fe20003f06270 */
[----:B------:R-:W-:Y:S01]  /*03b0*/  IMAD R76, R71, -0x7, R5 ;  /* 0xfffffff9474c7824 */ /* 0x000fe200078e0205 */
[----:B------:R-:W-:Y:S01]  /*03c0*/  MOV R0, RZ ;  /* 0x000000ff00007202 */ /* 0x000fe20000000f00 */
[----:B------:R-:W-:Y:S01]  /*03d0*/  IMAD R78, R73, -0x7, R7 ;  /* 0xfffffff9494e7824 */ /* 0x000fe200078e0207 */
[----:B------:R-:W-:Y:S01]  /*03e0*/  ISETP.LT.AND P0, PT, R3, 0xe, !P0 ;  /* 0x0000000e0300780c */ /* 0x000fe20004701270 */
[----:B------:R-:W-:Y:S01]  /*03f0*/  IMAD R79, R75, -0x7, R9 ;  /* 0xfffffff94b4f7824 */ /* 0x000fe200078e0209 */
[----:B------:R-:W-:Y:S01]  /*0400*/  MOV R68, RZ ;  /* 0x000000ff00447202 */ /* 0x000fe20000000f00 */
[----:B------:R-:W-:Y:S01]  /*0410*/  IMAD R80, R77, -0x7, R11 ;  /* 0xfffffff94d507824 */ /* 0x000fe200078e020b */
[----:B------:R-:W-:-:S02]  /*0420*/  ULDC.64 UR6, c[0x0][0x118] ;  /* 0x0000460000067ab9 */ /* 0x000fc40000000a00 */
.L_x_80:
[----:B------:R-:W-:-:S07]  /*0430*/  MOV R81, RZ ;  /* 0x000000ff00517202 */ /* 0x000fce0000000f00 */
.L_x_79:
[----:B------:R-:W0:Y:S01]  /*0440*/  S2R R70, SR_CTAID.Y ;  /* 0x0000000000467919 */ /* 0x000e220000002600 */
[----:B------:R-:W-:Y:S03]  /*0450*/  BSSY B0, `(.L_x_67) ;  /* 0x0000030000007945 */ /* 0x000fe60003800000 */
[----:B------:R-:W-:Y:S06]  /*0460*/  BAR.SYNC 0x0 ;  /* 0x0000000000007b1d */ /* 0x000fec0000000000 */
[----:B0-----:R-:W-:-:S04]  /*0470*/  LEA R4, R70, R81, 0x1 ;  /* 0x0000005146047211 */ /* 0x001fc800078e08ff */
[----:B------:R-:W-:-:S04]  /*0480*/  IADD3 R4, R4, -0x3, RZ ;  /* 0xfffffffd04047810 */ /* 0x000fc80007ffe0ff */
[----:B------:R-:W-:-:S13]  /*0490*/  ISETP.GE.U32.AND P1, PT, R4, 0xe0, PT ;  /* 0x000000e00400780c */ /* 0x000fda0003f26070 */
[----:B------:R-:W-:Y:S05]  /*04a0*/  @!P1 BRA `(.L_x_68) ;  /* 0x000000a000009947 */ /* 0x000fea0003800000 */
[C---:B------:R-:W-:Y:S02]  /*04b0*/  SHF.L.U32 R4, R3.reuse, 0x1, RZ ;  /* 0x0000000103047819 */ /* 0x040fe400000006ff */
[----:B------:R-:W-:-:S03]  /*04c0*/  ISETP.GT.AND P1, PT, R3, 0xe, PT ;  /* 0x0000000e0300780c */ /* 0x000fc60003f24270 */
[----:B------:R-:W-:-:S05]  /*04d0*/  IMAD R4, R69, 0x1d, R4 ;  /* 0x0000001d45047824 */ /* 0x000fca00078e0204 */
[----:B------:R-:W-:-:S13]  /*04e0*/  ISETP.GT.OR P1, PT, R4, 0xe4, P1 ;  /* 0x000000e40400780c */ /* 0x000fda0000f24670 */
[----:B------:R0:W-:Y:S01]  /*04f0*/  @!P1 STS [R4.X4], RZ ;  /* 0x000000ff04009388 */ /* 0x0001e20000004800 */
[----:B------:R-:W-:-:S04]  /*0500*/  ISETP.GT.AND P1, PT, R3, 0xd, PT ;  /* 0x0000000d0300780c */ /* 0x000fc80003f24270 */
[----:B------:R-:W-:-:S13]  /*0510*/  ISETP.GT.OR P1, PT, R4, 0xe3, P1 ;  /* 0x000000e30400780c */ /* 0x000fda0000f24670 */
[----:B------:R-:W-:Y:S05]  /*0520*/  @P1 BRA `(.L_x_69) ;  /* 0x0000022000001947 */ /* 0x000fea0003800000 */
[----:B0-----:R0:W-:Y:S01]  /*0530*/  STS [R4.X4+0x4], RZ ;  /* 0x000004ff04007388 */ /* 0x0011e20000004800 */
[----:B------:R-:W-:Y:S05]  /*0540*/  BRA `(.L_x_69) ;  /* 0x0000020000007947 */ /* 0x000fea0003800000 */
.L_x_68:
[C---:B------:R-:W-:Y:S01]  /*0550*/  SHF.L.U32 R4, R3.reuse, 0x1, RZ ;  /* 0x0000000103047819 */ /* 0x040fe200000006ff */
[----:B------:R-:W-:Y:S01]  /*0560*/  BSSY B1, `(.L_x_70) ;  /* 0x0000013000017945 */ /* 0x000fe20003800000 */
[----:B------:R-:W-:-:S03]  /*0570*/  ISETP.GT.AND P1, PT, R3, 0xe, PT ;  /* 0x0000000e0300780c */ /* 0x000fc60003f24270 */
[----:B------:R-:W-:-:S04]  /*0580*/  IMAD R7, R69, 0x1d, R4 ;  /* 0x0000001d45077824 */ /* 0x000fc800078e0204 */
[----:B------:R-:W-:Y:S01]  /*0590*/  IMAD R4, R70, 0x1c0, R7 ;  /* 0x000001c046047824 */ /* 0x000fe200078e0207 */
[----:B------:R-:W-:-:S04]  /*05a0*/  ISETP.GT.OR P1, PT, R7, 0xe4, P1 ;  /* 0x000000e40700780c */ /* 0x000fc80000f24670 */
[----:B------:R-:W-:-:S05]  /*05b0*/  IADD3 R5, R4, -0x2a3, RZ ;  /* 0xfffffd5d04057810 */ /* 0x000fca0007ffe0ff */
[----:B------:R-:W-:Y:S01]  /*05c0*/  IMAD R4, R72, 0xc400, R5 ;  /* 0x0000c40048047824 */ /* 0x000fe200078e0205 */
[----:B------:R-:W-:-:S03]  /*05d0*/  MOV R5, 0x4 ;  /* 0x0000000400057802 */ /* 0x000fc60000000f00 */
[----:B------:R-:W-:-:S04]  /*05e0*/  IMAD R4, R81, 0xe0, R4 ;  /* 0x000000e051047824 */ /* 0x000fc800078e0204 */
[----:B------:R-:W-:Y:S01]  /*05f0*/  IMAD.WIDE R4, R4, R5, c[0x0][0x168] ;  /* 0x00005a0004047625 */ /* 0x000fe200078e0205 */
[----:B------:R-:W-:Y:S05]  /*0600*/  @P1 BRA `(.L_x_71) ;  /* 0x0000008000001947 */ /* 0x000fea0003800000 */
[----:B------:R-:W-:Y:S01]  /*0610*/  IADD3 R6, R7, -0x3, RZ ;  /* 0xfffffffd07067810 */ /* 0x000fe20007ffe0ff */
[----:B------:R-:W-:Y:S03]  /*0620*/  BSSY B2, `(.L_x_72) ;  /* 0x0000005000027945 */ /* 0x000fe60003800000 */
[----:B------:R-:W-:Y:S02]  /*0630*/  ISETP.GT.U32.AND P1, PT, R6, 0xdf, PT ;  /* 0x000000df0600780c */ /* 0x000fe40003f24070 */
[----:B------:R-:W-:-:S11]  /*0640*/  MOV R6, RZ ;  /* 0x000000ff00067202 */ /* 0x000fd60000000f00 */
[----:B------:R-:W-:Y:S05]  /*0650*/  @P1 BRA `(.L_x_73) ;  /* 0x0000001000001947 */ /* 0x000fea0003800000 */
[----:B------:R0:W5:Y:S02]  /*0660*/  LDG.E.CONSTANT R6, [R4.64] ;  /* 0x0000000604067981 */ /* 0x000164000c1e9900 */
.L_x_73:
[----:B------:R-:W-:Y:S05]  /*0670*/  BSYNC B2 ;  /* 0x0000000000027941 */ /* 0x000fea0003800000 */
.L_x_72:
[----:B-----5:R1:W-:Y:S02]  /*0680*/  STS [R7.X4], R6 ;  /* 0x0000000607007388 */ /* 0x0203e40000004800 */
.L_x_71:
[----:B------:R-:W-:Y:S05]  /*0690*/  BSYNC B1 ;  /* 0x0000000000017941 */ /* 0x000fea0003800000 */
.L_x_70:
[----:B------:R-:W-:-:S04]  /*06a0*/  ISETP.GT.AND P1, PT, R3, 0xd, PT ;  /* 0x0000000d0300780c */ /* 0x000fc80003f24270 */
[----:B------:R-:W-:-:S13]  /*06b0*/  ISETP.GT.OR P1, PT, R7, 0xe3, P1 ;  /* 0x000000e30700780c */ /* 0x000fda0000f24670 */
[----:B------:R-:W-:Y:S05]  /*06c0*/  @P1 BRA `(.L_x_69) ;  /* 0x0000008000001947 */ /* 0x000fea0003800000 */
[----:B-1----:R-:W-:Y:S01]  /*06d0*/  IADD3 R6, R7, -0x2, RZ ;  /* 0xfffffffe07067810 */ /* 0x002fe20007ffe0ff */
[----:B------:R-:W-:Y:S03]  /*06e0*/  BSSY B1, `(.L_x_74) ;  /* 0x0000005000017945 */ /* 0x000fe60003800000 */
[----:B------:R-:W-:Y:S02]  /*06f0*/  ISETP.GT.U32.AND P1, PT, R6, 0xdf, PT ;  /* 0x000000df0600780c */ /* 0x000fe40003f24070 */
[----:B------:R-:W-:-:S11]  /*0700*/  MOV R6, RZ ;  /* 0x000000ff00067202 */ /* 0x000fd60000000f00 */
[----:B------:R-:W-:Y:S05]  /*0710*/  @P1 BRA `(.L_x_75) ;  /* 0x0000001000001947 */ /* 0x000fea0003800000 */
[----:B------:R1:W5:Y:S02]  /*0720*/  LDG.E.CONSTANT R6, [R4.64+0x4] ;  /* 0x0000040604067981 */ /* 0x000364000c1e9900 */
.L_x_75:
[----:B------:R-:W-:Y:S05]  /*0730*/  BSYNC B1 ;  /* 0x0000000000017941 */ /* 0x000fea0003800000 */
.L_x_74:
[----:B-----5:R2:W-:Y:S02]  /*0740*/  STS [R7.X4+0x4], R6 ;  /* 0x0000040607007388 */ /* 0x0205e40000004800 */
.L_x_69:
[----:B0-----:R-:W-:Y:S05]  /*0750*/  BSYNC B0 ;  /* 0x0000000000007941 */ /* 0x001fea0003800000 */
.L_x_67:
[----:B------:R-:W-:Y:S01]  /*0760*/  BSSY B0, `(.L_x_76) ;  /* 0x000001b000007945 */ /* 0x000fe20003800000 */
[----:B------:R-:W-:Y:S05]  /*0770*/  @!P0 BRA `(.L_x_77) ;  /* 0x0000019000008947 */ /* 0x000fea0003800000 */
[----:B-1----:R-:W-:Y:S01]  /*0780*/  IMAD R4, R69, 0x18, R72 ;  /* 0x0000001845047824 */ /* 0x002fe200078e0248 */
[----:B------:R-:W-:-:S03]  /*0790*/  MOV R9, 0x4 ;  /* 0x0000000400097802 */ /* 0x000fc60000000f00 */
[----:B------:R-:W-:-:S05]  /*07a0*/  IMAD R4, R4, 0x7, R81 ;  /* 0x0000000704047824 */ /* 0x000fca00078e0251 */
[----:B------:R-:W-:-:S04]  /*07b0*/  LEA R5, R4, -R4, 0x3 ;  /* 0x8000000404057211 */ /* 0x000fc800078e18ff */
[-C--:B--2---:R-:W-:Y:S02]  /*07c0*/  IADD3 R6, R78, R5.reuse, RZ ;  /* 0x000000054e067210 */ /* 0x084fe40007ffe0ff */
[-C--:B------:R-:W-:Y:S02]  /*07d0*/  IADD3 R8, R79, R5.reuse, RZ ;  /* 0x000000054f087210 */ /* 0x080fe40007ffe0ff */
[-C--:B------:R-:W-:Y:S01]  /*07e0*/  IADD3 R4, R76, R5.reuse, RZ ;  /* 0x000000054c047210 */ /* 0x080fe20007ffe0ff */
[----:B------:R-:W-:Y:S01]  /*07f0*/  IMAD R10, R73, 0x93, R6 ;  /* 0x00000093490a7824 */ /* 0x000fe200078e0206 */
[----:B------:R-:W-:Y:S01]  /*0800*/  IADD3 R12, R80, R5, RZ ;  /* 0x00000005500c7210 */ /* 0x000fe20007ffe0ff */
[----:B------:R-:W-:Y:S02]  /*0810*/  IMAD R5, R75, 0x93, R8 ;  /* 0x000000934b057824 */ /* 0x000fe400078e0208 */
[----:B------:R-:W-:Y:S02]  /*0820*/  IMAD R6, R71, 0x93, R4 ;  /* 0x0000009347067824 */ /* 0x000fe400078e0204 */
[----:B------:R-:W-:-:S02]  /*0830*/  IMAD R8, R77, 0x93, R12 ;  /* 0x000000934d087824 */ /* 0x000fc400078e020c */
[----:B------:R-:W-:-:S04]  /*0840*/  IMAD.WIDE R10, R10, R9, c[0x0][0x170] ;  /* 0x00005c000a0a7625 */ /* 0x000fc800078e0209 */
[-C--:B------:R-:W-:Y:S01]  /*0850*/  IMAD.WIDE R4, R5, R9.reuse, c[0x0][0x170] ;  /* 0x00005c0005047625 */ /* 0x080fe200078e0209 */
[----:B------:R-:W2:Y:S03]  /*0860*/  LDG.E.CONSTANT R12, [R10.64] ;  /* 0x000000060a0c7981 */ /* 0x000ea6000c1e9900 */
[-C--:B------:R-:W-:Y:S01]  /*0870*/  IMAD.WIDE R6, R6, R9.reuse, c[0x0][0x170] ;  /* 0x00005c0006067625 */ /* 0x080fe200078e0209 */
[----:B------:R-:W2:Y:S03]  /*0880*/  LDG.E.CONSTANT R13, [R4.64] ;  /* 0x00000006040d7981 */ /* 0x000ea6000c1e9900 */
[----:B------:R-:W-:Y:S02]  /*0890*/  IMAD.WIDE R8, R8, R9, c[0x0][0x170] ;  /* 0x00005c0008087625 */ /* 0x000fe400078e0209 */
[----:B------:R-:W3:Y:S04]  /*08a0*/  LDG.E.CONSTANT R6, [R6.64] ;  /* 0x0000000606067981 */ /* 0x000ee8000c1e9900 */
[----:B------:R-:W4:Y:S01]  /*08b0*/  LDG.E.CONSTANT R8, [R8.64] ;  /* 0x0000000608087981 */ /* 0x000f22000c1e9900 */
[----:B------:R-:W-:-:S05]  /*08c0*/  IMAD R83, R69, 0xe, R3 ;  /* 0x0000000e45537824 */ /* 0x000fca00078e0203 */
[----:B------:R-:W-:-:S05]  /*08d0*/  SHF.L.U32 R83, R83, 0x2, RZ ;  /* 0x0000000253537819 */ /* 0x000fca00000006ff */
[----:B--2---:R0:W-:Y:S04]  /*08e0*/  STS.64 [R83.X4+0x398], R12 ;  /* 0x0003980c53007388 */ /* 0x0041e80000004a00 */
[----:B---3--:R0:W-:Y:S04]  /*08f0*/  STS [R83.X4+0x394], R6 ;  /* 0x0003940653007388 */ /* 0x0081e80000004800 */
[----:B----4-:R0:W-:Y:S02]  /*0900*/  STS [R83.X4+0x3a0], R8 ;  /* 0x0003a00853007388 */ /* 0x0101e40000004800 */
.L_x_77:
[----:B------:R-:W-:Y:S05]  /*0910*/  BSYNC B0 ;  /* 0x0000000000007941 */ /* 0x000fea0003800000 */
.L_x_76:
[----:B------:R-:W-:Y:S06]  /*0920*/  BAR.SYNC 0x0 ;  /* 0x0000000000007b1d */ /* 0x000fec0000000000 */
[----:B-1----:R-:W-:Y:S01]  /*0930*/  LEA R4, R3, 0x180, 0x3 ;  /* 0x0000018003047811 */ /* 0x002fe200078e18ff */
[----:B------:R-:W-:-:S02]  /*0940*/  UMOV UR4, 0x300 ;  /* 0x0000030000047882 */ /* 0x000fc40000000000 */
.L_x_78:
[----:B------:R-:W-:Y:S04]  /*0950*/  LDS R5, [R74+UR4+-0x300] ;  /* 0xfffd00044a057984 */ /* 0x000fe80008000800 */
[----:B--2---:R-:W1:Y:S04]  /*0960*/  LDS R7, [R4+-0x180] ;  /* 0xfffe800004077984 */ /* 0x004e680000000800 */
[----:B0-----:R-:W0:Y:S04]  /*0970*/  LDS R6, [R4+-0x100] ;  /* 0xffff000004067984 */ /* 0x001e280000000800 */
[----:B------:R-:W2:Y:S04]  /*0980*/  LDS R8, [R4+-0x80] ;  /* 0xffff800004087984 */ /* 0x000ea80000000800 */
[----:B------:R-:W3:Y:S04]  /*0990*/  LDS R10, [R4] ;  /* 0x00000000040a7984 */ /* 0x000ee80000000800 */
[----:B------:R-:W4:Y:S04]  /*09a0*/  LDS R12, [R4+0x80] ;  /* 0x00008000040c7984 */ /* 0x000f280000000800 */
[----:B------:R-:W5:Y:S04]  /*09b0*/  LDS R82, [R4+0x100] ;  /* 0x0001000004527984 */ /* 0x000f680000000800 */
[----:B------:R1:W5:Y:S04]  /*09c0*/  LDS R84, [R4+0x180] ;  /* 0x0001800004547984 */ /* 0x0003680000000800 */
[----:B------:R-:W5:Y:S04]  /*09d0*/  LDS R9, [R74+UR4+-0x140] ;  /* 0xfffec0044a097984 */ /* 0x000f680008000800 */
[----:B------:R-:W5:Y:S01]  /*09e0*/  LDS R11, [R74+UR4+0x80] ;  /* 0x000080044a0b7984 */ /* 0x000f620008000800 */
[----:B-1----:R-:W-:-:S03]  /*09f0*/  IADD3 R4, R4, 0x4, RZ ;  /* 0x0000000404047810 */ /* 0x002fc60007ffe0ff */
[----:B------:R-:W1:Y:S04]  /*0a00*/  LDS R13, [R74+UR4+0x240] ;  /* 0x000240044a0d7984 */ /* 0x000e680008000800 */
[----:B------:R-:W1:Y:S01]  /*0a10*/  LDS R83, [R74+UR4+-0x2e4] ;  /* 0xfffd1c044a537984 */ /* 0x000e620008000800 */
[----:B------:R-:W-:-:S03]  /*0a20*/  FFMA R68, R5, R7, R68 ;  /* 0x0000000705447223 */ /* 0x000fc60000000044 */
[----:B------:R-:W1:Y:S01]  /*0a30*/  LDS R86, [R74+UR4+-0x124] ;  /* 0xfffedc044a567984 */ /* 0x000e620008000800 */
[----:B0-----:R-:W-:-:S03]  /*0a40*/  FFMA R14, R5, R6, R14 ;  /* 0x00000006050e7223 */ /* 0x001fc6000000000e */
[----:B------:R-:W0:Y:S01]  /*0a50*/  LDS R88, [R74+UR4+0x9c] ;  /* 0x00009c044a587984 */ /* 0x000e220008000800 */
[----:B--2---:R-:W-:-:S03]  /*0a60*/  FFMA R16, R5, R8, R16 ;  /* 0x0000000805107223 */ /* 0x004fc60000000010 */
[----:B------:R-:W2:Y:S01]  /*0a70*/  LDS R90, [R74+UR4+0x25c] ;  /* 0x00025c044a5a7984 */ /* 0x000ea20008000800 */
[----:B------:R-:W-:Y:S01]  /*0a80*/  UIADD3 UR4, UR4, 0x4, URZ ;  /* 0x0000000404047890 */ /* 0x000fe2000fffe03f */
[C---:B---3--:R-:W-:Y:S01]  /*0a90*/  FFMA R18, R5.reuse, R10, R18 ;  /* 0x0000000a05127223 */ /* 0x048fe20000000012 */
[C---:B----4-:R-:W-:Y:S02]  /*0aa0*/  FFMA R20, R5.reuse, R12, R20 ;  /* 0x0000000c05147223 */ /* 0x050fe40000000014 */
[----:B------:R-:W-:Y:S01]  /*0ab0*/  UISETP.NE.AND UP0, UPT, UR4, 0x31c, UPT ;  /* 0x0000031c0400788c */ /* 0x000fe2000bf05270 */
[----:B-----5:R-:W-:-:S05]  /*0ac0*/  FFMA R22, R5, R82, R22 ;  /* 0x0000005205167223 */ /* 0x020fca0000000016 */
[----:B------:R-:W-:Y:S01]  /*0ad0*/  PLOP3.LUT P1, PT, PT, PT, UP0, 0x80, 0x0 ;  /* 0x000000000000781c */ /* 0x000fe20003f2f008 */
[----:B------:R-:W-:Y:S01]  /*0ae0*/  FFMA R24, R5, R84, R24 ;  /* 0x0000005405187223 */ /* 0x000fe20000000018 */
[----:B------:R-:W-:Y:S01]  /*0af0*/  FFMA R26, R7, R9, R26 ;  /* 0x00000009071a7223 */ /* 0x000fe2000000001a */
[C---:B------:R-:W-:Y:S01]  /*0b00*/  FFMA R28, R9.reuse, R6, R28 ;  /* 0x00000006091c7223 */ /* 0x040fe2000000001c */
[C---:B------:R-:W-:Y:S01]  /*0b10*/  FFMA R30, R9.reuse, R8, R30 ;  /* 0x00000008091e7223 */ /* 0x040fe2000000001e */
[C---:B------:R-:W-:Y:S01]  /*0b20*/  FFMA R32, R9.reuse, R10, R32 ;  /* 0x0000000a09207223 */ /* 0x040fe20000000020 */
[C---:B------:R-:W-:Y:S01]  /*0b30*/  FFMA R34, R9.reuse, R12, R34 ;  /* 0x0000000c09227223 */ /* 0x040fe20000000022 */
[C---:B------:R-:W-:Y:S01]  /*0b40*/  FFMA R36, R9.reuse, R82, R36 ;  /* 0x0000005209247223 */ /* 0x040fe20000000024 */
        /* <DEDUP_REMOVED lines=8> */
[----:B-1----:R-:W-:Y:S01]  /*0bd0*/  FFMA R54, R7, R13, R54 ;  /* 0x0000000d07367223 */ /* 0x002fe20000000036 */
[C---:B------:R-:W-:Y:S01]  /*0be0*/  FFMA R56, R13.reuse, R6, R56 ;  /* 0x000000060d387223 */ /* 0x040fe20000000038 */
[C---:B------:R-:W-:Y:S01]  /*0bf0*/  FFMA R58, R13.reuse, R8, R58 ;  /* 0x000000080d3a7223 */ /* 0x040fe2000000003a */
[C---:B------:R-:W-:Y:S01]  /*0c00*/  FFMA R60, R13.reuse, R10, R60 ;  /* 0x0000000a0d3c7223 */ /* 0x040fe2000000003c */
[C---:B------:R-:W-:Y:S01]  /*0c10*/  FFMA R62, R13.reuse, R12, R62 ;  /* 0x0000000c0d3e7223 */ /* 0x040fe2000000003e */
[C---:B------:R-:W-:Y:S01]  /*0c20*/  FFMA R64, R13.reuse, R82, R64 ;  /* 0x000000520d407223 */ /* 0x040fe20000000040 */
[----:B------:R-:W-:Y:S01]  /*0c30*/  FFMA R66, R13, R84, R66 ;  /* 0x000000540d427223 */ /* 0x000fe20000000042 */
[CC--:B------:R-:W-:Y:S01]  /*0c40*/  FFMA R0, R7.reuse, R83.reuse, R0 ;  /* 0x0000005307007223 */ /* 0x0c0fe20000000000 */
[-C--:B------:R-:W-:Y:S01]  /*0c50*/  FFMA R15, R6, R83.reuse, R15 ;  /* 0x00000053060f7223 */ /* 0x080fe2000000000f */
[-C--:B------:R-:W-:Y:S01]  /*0c60*/  FFMA R17, R8, R83.reuse, R17 ;  /* 0x0000005308117223 */ /* 0x080fe20000000011 */
[-C--:B------:R-:W-:Y:S01]  /*0c70*/  FFMA R19, R10, R83.reuse, R19 ;  /* 0x000000530a137223 */ /* 0x080fe20000000013 */
[-C--:B------:R-:W-:Y:S01]  /*0c80*/  FFMA R21, R12, R83.reuse, R21 ;  /* 0x000000530c157223 */ /* 0x080fe20000000015 */
[-C--:B------:R-:W-:Y:S01]  /*0c90*/  FFMA R23, R82, R83.reuse, R23 ;  /* 0x0000005352177223 */ /* 0x080fe20000000017 */
        /* <DEDUP_REMOVED lines=8> */
[CC--:B0-----:R-:W-:Y:S01]  /*0d20*/  FFMA R41, R7.reuse, R88.reuse, R41 ;  /* 0x0000005807297223 */ /* 0x0c1fe20000000029 */
[-C--:B------:R-:W-:Y:S01]  /*0d30*/  FFMA R43, R6, R88.reuse, R43 ;  /* 0x00000058062b7223 */ /* 0x080fe2000000002b */
[-C--:B------:R-:W-:Y:S01]  /*0d40*/  FFMA R45, R8, R88.reuse, R45 ;  /* 0x00000058082d7223 */ /* 0x080fe2000000002d */
[-C--:B------:R-:W-:Y:S01]  /*0d50*/  FFMA R47, R10, R88.reuse, R47 ;  /* 0x000000580a2f7223 */ /* 0x080fe2000000002f */
[-C--:B------:R-:W-:Y:S01]  /*0d60*/  FFMA R49, R12, R88.reuse, R49 ;  /* 0x000000580c317223 */ /* 0x080fe20000000031 */
[-C--:B------:R-:W-:Y:S01]  /*0d70*/  FFMA R51, R82, R88.reuse, R51 ;  /* 0x0000005852337223 */ /* 0x080fe20000000033 */
[----:B------:R-:W-:Y:S01]  /*0d80*/  FFMA R53, R84, R88, R53 ;  /* 0x0000005854357223 */ /* 0x000fe20000000035 */
[-C--:B--2---:R-:W-:Y:S01]  /*0d90*/  FFMA R55, R7, R90.reuse, R55 ;  /* 0x0000005a07377223 */ /* 0x084fe20000000037 */
[-C--:B------:R-:W-:Y:S01]  /*0da0*/  FFMA R57, R6, R90.reuse, R57 ;  /* 0x0000005a06397223 */ /* 0x080fe20000000039 */
[-C--:B------:R-:W-:Y:S01]  /*0db0*/  FFMA R59, R8, R90.reuse, R59 ;  /* 0x0000005a083b7223 */ /* 0x080fe2000000003b */
[-C--:B------:R-:W-:Y:S01]  /*0dc0*/  FFMA R61, R10, R90.reuse, R61 ;  /* 0x0000005a0a3d7223 */ /* 0x080fe2000000003d */
[-C--:B------:R-:W-:Y:S01]  /*0dd0*/  FFMA R63, R12, R90.reuse, R63 ;  /* 0x0000005a0c3f7223 */ /* 0x080fe2000000003f */
[-C--:B------:R-:W-:Y:S01]  /*0de0*/  FFMA R65, R82, R90.reuse, R65 ;  /* 0x0000005a52417223 */ /* 0x080fe20000000041 */
[----:B------:R-:W-:Y:S01]  /*0df0*/  FFMA R67, R84, R90, R67 ;  /* 0x0000005a54437223 */ /* 0x000fe20000000043 */
[----:B------:R-:W-:Y:S05]  /*0e00*/  @P1 BRA `(.L_x_78) ;  /* 0xfffffb4000001947 */ /* 0x000fea000383ffff */
[----:B------:R-:W-:-:S04]  /*0e10*/  IADD3 R81, R81, 0x1, RZ ;  /* 0x0000000151517810 */ /* 0x000fc80007ffe0ff */
[----:B------:R-:W-:-:S13]  /*0e20*/  ISETP.GE.U32.AND P1, PT, R81, 0x7, PT ;  /* 0x000000075100780c */ /* 0x000fda0003f26070 */
[----:B------:R-:W-:Y:S05]  /*0e30*/  @!P1 BRA `(.L_x_79) ;  /* 0xfffff60000009947 */ /* 0x000fea000383ffff */
[----:B------:R-:W-:-:S04]  /*0e40*/  IADD3 R72, R72, 0x1, RZ ;  /* 0x0000000148487810 */ /* 0x000fc80007ffe0ff */
[----:B------:R-:W-:-:S13]  /*0e50*/  ISETP.GE.U32.AND P1, PT, R72, 0x3, PT ;  /* 0x000000034800780c */ /* 0x000fda0003f26070 */
[----:B------:R-:W-:Y:S05]  /*0e60*/  @!P1 BRA `(.L_x_80) ;  /* 0xfffff5c000009947 */ /* 0x000fea000383ffff */
[----:B------:R-:W-:Y:S02]  /*0e70*/  SHF.L.U32 R4, R69, 0x1, RZ ;  /* 0x0000000145047819 */ /* 0x000fe400000006ff */
[----:B------:R-:W-:-:S05]  /*0e80*/  MOV R2, 0x4 ;  /* 0x0000000400027802 */ /* 0x000fca0000000f00 */
[----:B------:R-:W-:-:S05]  /*0e90*/  IMAD.WIDE R4, R4, R2, c[0x0][0x178] ;  /* 0x00005e0004047625 */ /* 0x000fca00078e0202 */
[----:B------:R-:W2:Y:S04]  /*0ea0*/  LDG.E.CONSTANT R11, [R4.64+0x40] ;  /* 0x00004006040b7981 */ /* 0x000ea8000c1e9900 */
[----:B------:R-:W3:Y:S04]  /*0eb0*/  LDG.E.CONSTANT R9, [R4.64+0x80] ;  /* 0x0000800604097981 */ /* 0x000ee8000c1e9900 */
[----:B------:R0:W4:Y:S04]  /*0ec0*/  LDG.E.CONSTANT R7, [R4.64+0xc0] ;  /* 0x0000c00604077981 */ /* 0x000128000c1e9900 */
[----:B------:R0:W5:Y:S04]  /*0ed0*/  LDG.E.CONSTANT R13, [R4.64] ;  /* 0x00000006040d7981 */ /* 0x000168000c1e9900 */
[----:B------:R0:W5:Y:S04]  /*0ee0*/  LDG.E.CONSTANT R10, [R4.64+0x4] ;  /* 0x00000406040a7981 */ /* 0x000168000c1e9900 */
[----:B------:R0:W5:Y:S04]  /*0ef0*/  LDG.E.CONSTANT R8, [R4.64+0x44] ;  /* 0x0000440604087981 */ /* 0x000168000c1e9900 */
[----:B------:R0:W5:Y:S04]  /*0f00*/  LDG.E.CONSTANT R6, [R4.64+0x84] ;  /* 0x0000840604067981 */ /* 0x000168000c1e9900 */
[----:B------:R0:W5:Y:S01]  /*0f10*/  LDG.E.CONSTANT R12, [R4.64+0xc4] ;  /* 0x0000c406040c7981 */ /* 0x000162000c1e9900 */
[----:B------:R-:W-:-:S04]  /*0f20*/  IMAD R3, R69, 0x6200, R3 ;  /* 0x0000620045037824 */ /* 0x000fc800078e0203 */
[----:B------:R-:W-:-:S04]  /*0f30*/  IMAD R3, R70, 0x70, R3 ;  /* 0x0000007046037824 */ /* 0x000fc800078e0203 */
[----:B------:R-:W-:Y:S01]  /*0f40*/  IMAD.WIDE R2, R3, R2, c[0x0][0x160] ;  /* 0x0000580003027625 */ /* 0x000fe200078e0202 */
[----:B--2---:R-:W-:Y:S01]  /*0f50*/  FADD R26, R26, R11 ;  /* 0x0000000b1a1a7221 */ /* 0x004fe20000000000 */
[----:B---3--:R-:W-:-:S04]  /*0f60*/  FADD R40, R40, R9 ;  /* 0x0000000928287221 */ /* 0x008fc80000000000 */
[----:B0-----:R-:W-:Y:S01]  /*0f70*/  FMNMX R5, RZ, R26, !PT ;  /* 0x0000001aff057209 */ /* 0x001fe20007800000 */
[----:B----4-:R-:W-:-:S04]  /*0f80*/  FADD R54, R54, R7 ;  /* 0x0000000736367221 */ /* 0x010fc80000000000 */
[----:B------:R0:W-:Y:S01]  /*0f90*/  STG.E [R2.64+0xc4000], R5 ;  /* 0x0c40000502007986 */ /* 0x0001e2000c101906 */
[--C-:B-----5:R-:W-:Y:S01]  /*0fa0*/  FADD R68, R68, R13.reuse ;  /* 0x0000000d44447221 */ /* 0x120fe20000000000 */
[--C-:B------:R-:W-:Y:S01]  /*0fb0*/  FADD R14, R14, R13.reuse ;  /* 0x0000000d0e0e7221 */ /* 0x100fe20000000000 */
[----:B------:R-:W-:Y:S01]  /*0fc0*/  FADD R16, R16, R13 ;  /* 0x0000000d10107221 */ /* 0x000fe20000000000 */
[----:B0-----:R-:W-:Y:S01]  /*0fd0*/  FMNMX R5, RZ, R40, !PT ;  /* 0x00000028ff057209 */ /* 0x001fe20007800000 */
[----:B------:R-:W-:-:S04]  /*0fe0*/  FADD R0, R0, R10 ;  /* 0x0000000a00007221 */ /* 0x000fc80000000000 */
[----:B------:R0:W-:Y:S01]  /*0ff0*/  STG.E [R2.64+0x188000], R5 ;  /* 0x1880000502007986 */ /* 0x0001e2000c101906 */
[--C-:B------:R-:W-:Y:S01]  /*1000*/  FADD R18, R18, R13.reuse ;  /* 0x0000000d12127221 */ /* 0x100fe20000000000 */
[--C-:B------:R-:W-:Y:S01]  /*1010*/  FADD R20, R20, R13.reuse ;  /* 0x0000000d14147221 */ /* 0x100fe20000000000 */
[--C-:B------:R-:W-:Y:S01]  /*1020*/  FADD R22, R22, R13.reuse ;  /* 0x0000000d16167221 */ /* 0x100fe20000000000 */
[----:B------:R-:W-:Y:S01]  /*1030*/  FADD R24, R24, R13 ;  /* 0x0000000d18187221 */ /* 0x000fe20000000000 */
[----:B------:R-:W-:Y:S01]  /*1040*/  FMNMX R69, RZ, R68, !PT ;  /* 0x00000044ff457209 */ /* 0x000fe20007800000 */
[--C-:B------:R-:W-:Y:S01]  /*1050*/  FADD R27, R27, R8.reuse ;  /* 0x000000081b1b7221 */ /* 0x100fe20000000000 */
[----:B0-----:R-:W-:Y:S01]  /*1060*/  FMNMX R5, RZ, R54, !PT ;  /* 0x00000036ff057209 */ /* 0x001fe20007800000 */
[--C-:B------:R-:W-:Y:S01]  /*1070*/  FADD R29, R29, R8.reuse ;  /* 0x000000081d1d7221 */ /* 0x100fe20000000000 */
[----:B------:R-:W-:Y:S01]  /*1080*/  FMNMX R71, RZ, R14, !PT ;  /* 0x0000000eff477209 */ /* 0x000fe20007800000 */
[--C-:B------:R-:W-:Y:S01]  /*1090*/  FADD R31, R31, R8.reuse ;  /* 0x000000081f1f7221 */ /* 0x100fe20000000000 */
[----:B------:R-:W-:Y:S01]  /*10a0*/  FMNMX R13, RZ, R16, !PT ;  /* 0x00000010ff0d7209 */ /* 0x000fe20007800000 */
[----:B------:R0:W-:Y:S01]  /*10b0*/  STG.E [R2.64+0x24c000], R5 ;  /* 0x24c0000502007986 */ /* 0x0001e2000c101906 */
        /* <DEDUP_REMOVED lines=8> */
[----:B0-----:R-:W-:Y:S01]  /*1140*/  FMNMX R5, RZ, R0, !PT ;  /* 0x00000000ff057209 */ /* 0x001fe20007800000 */
[----:B------:R0:W-:Y:S01]  /*1150*/  STG.E [R2.64], R69 ;  /* 0x0000004502007986 */ /* 0x0001e2000c101906 */
[--C-:B------:R-:W-:Y:S01]  /*1160*/  FADD R36, R36, R11.reuse ;  /* 0x0000000b24247221 */ /* 0x100fe20000000000 */
[----:B------:R-:W-:Y:S01]  /*1170*/  FADD R38, R38, R11 ;  /* 0x0000000b26267221 */ /* 0x000fe20000000000 */
[----:B------:R-:W-:Y:S01]  /*1180*/  FMNMX R73, RZ, R18, !PT ;  /* 0x00000012ff497209 */ /* 0x000fe20007800000 */
[----:B------:R1:W-:Y:S01]  /*1190*/  STG.E [R2.64+0x40], R71 ;  /* 0x0000404702007986 */ /* 0x0003e2000c101906 */
[----:B------:R-:W-:Y:S01]  /*11a0*/  FMNMX R11, RZ, R30, !PT ;  /* 0x0000001eff0b7209 */ /* 0x000fe20007800000 */
[--C-:B------:R-:W-:Y:S01]  /*11b0*/  FADD R41, R41, R6.reuse ;  /* 0x0000000629297221 */ /* 0x100fe20000000000 */
[--C-:B------:R-:W-:Y:S01]  /*11c0*/  FADD R43, R43, R6.reuse ;  /* 0x000000062b2b7221 */ /* 0x100fe20000000000 */
[----:B------:R2:W-:Y:S01]  /*11d0*/  STG.E [R2.64+0x80], R13 ;  /* 0x0000800d02007986 */ /* 0x0005e2000c101906 */
[--C-:B------:R-:W-:Y:S01]  /*11e0*/  FADD R45, R45, R6.reuse ;  /* 0x000000062d2d7221 */ /* 0x100fe20000000000 */
[--C-:B------:R-:W-:Y:S01]  /*11f0*/  FADD R47, R47, R6.reuse ;  /* 0x000000062f2f7221 */ /* 0x100fe20000000000 */
[--C-:B------:R-:W-:Y:S01]  /*1200*/  FADD R49, R49, R6.reuse ;  /* 0x0000000631317221 */ /* 0x100fe20000000000 */
[----:B------:R3:W-:Y:S01]  /*1210*/  STG.E [R2.64+0xc400], R5 ;  /* 0x00c4000502007986 */ /* 0x0007e2000c101906 */
[----:B0-----:R-:W-:Y:S01]  /*1220*/  FMNMX R69, RZ, R32, !PT ;  /* 0x00000020ff457209 */ /* 0x001fe20007800000 */
[--C-:B------:R-:W-:Y:S01]  /*1230*/  FADD R51, R51, R6.reuse ;  /* 0x0000000633337221 */ /* 0x100fe20000000000 */
[--C-:B------:R-:W-:Y:S01]  /*1240*/  FADD R42, R42, R9.reuse ;  /* 0x000000092a2a7221 */ /* 0x100fe20000000000 */
[----:B-1----:R-:W-:Y:S01]  /*1250*/  FMNMX R71, RZ, R34, !PT ;  /* 0x00000022ff477209 */ /* 0x002fe20007800000 */
[--C-:B------:R-:W-:Y:S01]  /*1260*/  FADD R44, R44, R9.reuse ;  /* 0x000000092c2c7221 */ /* 0x100fe20000000000 */
[--C-:B------:R-:W-:Y:S01]  /*1270*/  FADD R46, R46, R9.reuse ;  /* 0x000000092e2e7221 */ /* 0x100fe20000000000 */
[--C-:B------:R-:W-:Y:S01]  /*1280*/  FADD R48, R48, R9.reuse ;  /* 0x0000000930307221 */ /* 0x100fe20000000000 */
[----:B--2---:R-:W-:Y:S01]  /*1290*/  FMNMX R13, RZ, R28, !PT ;  /* 0x0000001cff0d7209 */ /* 0x004fe20007800000 */
[----:B------:R-:W-:Y:S01]  /*12a0*/  FADD R50, R50, R9 ;  /* 0x0000000932327221 */ /* 0x000fe20000000000 */
[----:B------:R-:W-:Y:S01]  /*12b0*/  FADD R58, R58, R7 ;  /* 0x000000073a3a7221 */ /* 0x000fe20000000000 */
[----:B------:R-:W-:Y:S01]  /*12c0*/  FADD R6, R53, R6 ;  /* 0x0000000635067221 */ /* 0x000fe20000000000 */
[----:B---3--:R-:W-:Y:S01]  /*12d0*/  FMNMX R5, RZ, R8, !PT ;  /* 0x00000008ff057209 */ /* 0x008fe20007800000 */
[----:B------:R0:W-:Y:S01]  /*12e0*/  STG.E [R2.64+0xc0], R73 ;  /* 0x0000c04902007986 */ /* 0x0001e2000c101906 */
[----:B------:R-:W-:Y:S01]  /*12f0*/  FADD R52, R52, R9 ;  /* 0x0000000934347221 */ /* 0x000fe20000000000 */
[--C-:B------:R-:W-:Y:S01]  /*1300*/  FADD R56, R56, R7.reuse ;  /* 0x0000000738387221 */ /* 0x100fe20000000000 */
[--C-:B------:R-:W-:Y:S01]  /*1310*/  FADD R60, R60, R7.reuse ;  /* 0x000000073c3c7221 */ /* 0x100fe20000000000 */
[----:B------:R1:W-:Y:S01]  /*1320*/  STG.E [R2.64+0xc4040], R13 ;  /* 0x0c40400d02007986 */ /* 0x0003e2000c101906 */
[--C-:B------:R-:W-:Y:S01]  /*1330*/  FADD R62, R62, R7.reuse ;  /* 0x000000073e3e7221 */ /* 0x100fe20000000000 */
[--C-:B------:R-:W-:Y:S01]  /*1340*/  FADD R64, R64, R7.reuse ;  /* 0x0000000740407221 */ /* 0x100fe20000000000 */
[----:B------:R-:W-:Y:S01]  /*1350*/  FADD R66, R66, R7 ;  /* 0x0000000742427221 */ /* 0x000fe20000000000 */
[----:B------:R2:W-:Y:S01]  /*1360*/  STG.E [R2.64+0xc4080], R11 ;  /* 0x0c40800b02007986 */ /* 0x0005e2000c101906 */
[----:B------:R-:W-:Y:S01]  /*1370*/  FMNMX R75, RZ, R20, !PT ;  /* 0x00000014ff4b7209 */ /* 0x000fe20007800000 */
[--C-:B------:R-:W-:Y:S01]  /*1380*/  FADD R15, R15, R10.reuse ;  /* 0x0000000a0f0f7221 */ /* 0x100fe20000000000 */
[----:B------:R-:W-:Y:S01]  /*1390*/  FMNMX R9, RZ, R44, !PT ;  /* 0x0000002cff097209 */ /* 0x000fe20007800000 */
[----:B------:R3:W-:Y:S01]  /*13a0*/  STG.E [R2.64+0xc40c0], R69 ;  /* 0x0c40c04502007986 */ /* 0x0007e2000c101906 */
[----:B0-----:R-:W-:Y:S01]  /*13b0*/  FMNMX R73, RZ, R36, !PT ;  /* 0x00000024ff497209 */ /* 0x001fe20007800000 */
[--C-:B------:R-:W-:Y:S01]  /*13c0*/  FADD R17, R17, R10.reuse ;  /* 0x0000000a11117221 */ /* 0x100fe20000000000 */
[----:B------:R-:W-:Y:S01]  /*13d0*/  FMNMX R7, RZ, R58, !PT ;  /* 0x0000003aff077209 */ /* 0x000fe20007800000 */
[----:B------:R0:W-:Y:S01]  /*13e0*/  STG.E [R2.64+0xc4100], R71 ;  /* 0x0c41004702007986 */ /* 0x0001e2000c101906 */
[----:B-1----:R-:W-:Y:S01]  /*13f0*/  FMNMX R13, RZ, R46, !PT ;  /* 0x0000002eff0d7209 */ /* 0x002fe20007800000 */
[--C-:B------:R-:W-:Y:S01]  /*1400*/  FADD R19, R19, R10.reuse ;  /* 0x0000000a13137221 */ /* 0x100fe20000000000 */
[--C-:B------:R-:W-:Y:S01]  /*1410*/  FADD R21, R21, R10.reuse ;  /* 0x0000000a15157221 */ /* 0x100fe20000000000 */
[----:B------:R1:W-:Y:S01]  /*1420*/  STG.E [R2.64+0xd0580], R5 ;  /* 0x0d05800502007986 */ /* 0x0003e2000c101906 */
[----:B--2---:R-:W-:Y:S01]  /*1430*/  FMNMX R11, RZ, R42, !PT ;  /* 0x0000002aff0b7209 */ /* 0x004fe20007800000 */
[----:B------:R-:W-:Y:S01]  /*1440*/  FADD R23, R23, R10 ;  /* 0x0000000a17177221 */ /* 0x000fe20000000000 */
[--C-:B------:R-:W-:Y:S01]  /*1450*/  FADD R55, R55, R12.reuse ;  /* 0x0000000c37377221 */ /* 0x100fe20000000000 */
[----:B---3--:R-:W-:Y:S01]  /*1460*/  FMNMX R69, RZ, R48, !PT ;  /* 0x00000030ff457209 */ /* 0x008fe20007800000 */
[--C-:B------:R-:W-:Y:S01]  /*1470*/  FADD R57, R57, R12.reuse ;  /* 0x0000000c39397221 */ /* 0x100fe20000000000 */
[--C-:B------:R-:W-:Y:S01]  /*1480*/  FADD R59, R59, R12.reuse ;  /* 0x0000000c3b3b7221 */ /* 0x100fe20000000000 */
[--C-:B------:R-:W-:Y:S01]  /*1490*/  FADD R61, R61, R12.reuse ;  /* 0x0000000c3d3d7221 */ /* 0x100fe20000000000 */
[----:B0-----:R-:W-:Y:S01]  /*14a0*/  FMNMX R71, RZ, R50, !PT ;  /* 0x00000032ff477209 */ /* 0x001fe20007800000 */
[--C-:B------:R-:W-:Y:S01]  /*14b0*/  FADD R63, R63, R12.reuse ;  /* 0x0000000c3f3f7221 */ /* 0x100fe20000000000 */
[----:B------:R-:W-:Y:S01]  /*14c0*/  FADD R65, R65, R12 ;  /* 0x0000000c41417221 */ /* 0x000fe20000000000 */
[----:B------:R-:W-:Y:S01]  /*14d0*/  FADD R10, R25, R10 ;  /* 0x0000000a190a7221 */ /* 0x000fe20000000000 */
[----:B-1----:R-:W-:Y:S01]  /*14e0*/  FMNMX R5, RZ, R6, !PT ;  /* 0x00000006ff057209 */ /* 0x002fe20007800000 */
[----:B------:R-:W-:Y:S01]  /*14f0*/  FADD R12, R67, R12 ;  /* 0x0000000c430c7221 */ /* 0x000fe20000000000 */
[----:B------:R0:W-:Y:S01]  /*1500*/  STG.E [R2.64+0x100], R75 ;  /* 0x0001004b02007986 */ /* 0x0001e2000c101906 */
[----:B------:R-:W-:-:S02]  /*1510*/  FMNMX R77, RZ, R22, !PT ;  /* 0x00000016ff4d7209 */ /* 0x000fc40007800000 */
[----:B------:R-:W-:Y:S01]  /*1520*/  FMNMX R79, RZ, R24, !PT ;  /* 0x00000018ff4f7209 */ /* 0x000fe20007800000 */
[----:B------:R1:W-:Y:S01]  /*1530*/  STG.E [R2.64+0xc4140], R73 ;  /* 0x0c41404902007986 */ /* 0x0003e2000c101906 */
[----:B------:R-:W-:Y:S02]  /*1540*/  FMNMX R15, RZ, R15, !PT ;  /* 0x0000000fff0f7209 */ /* 0x000fe40007800000 */
[----:B------:R-:W-:Y:S01]  /*1550*/  FMNMX R17, RZ, R17, !PT ;  /* 0x00000011ff117209 */ /* 0x000fe20007800000 */
[----:B------:R2:W-:Y:S01]  /*1560*/  STG.E [R2.64+0x188040], R11 ;  /* 0x1880400b02007986 */ /* 0x0005e2000c101906 */
[----:B------:R-:W-:Y:S02]  /*1570*/  FMNMX R19, RZ, R19, !PT ;  /* 0x00000013ff137209 */ /* 0x000fe40007800000 */
[----:B------:R-:W-:Y:S01]  /*1580*/  FMNMX R21, RZ, R21, !PT ;  /* 0x00000015ff157209 */ /* 0x000fe20007800000 */
[----:B------:R3:W-:Y:S01]  /*1590*/  STG.E [R2.64+0x188080], R9 ;  /* 0x1880800902007986 */ /* 0x0007e2000c101906 */
[----:B0-----:R-:W-:-:S02]  /*15a0*/  FMNMX R75, RZ, R38, !PT ;  /* 0x00000026ff4b7209 */ /* 0x001fc40007800000 */
[----:B------:R-:W-:Y:S01]  /*15b0*/  FMNMX R23, RZ, R23, !PT ;  /* 0x00000017ff177209 */ /* 0x000fe20007800000 */
[----:B------:R0:W-:Y:S01]  /*15c0*/  STG.E [R2.64+0x1880c0], R13 ;  /* 0x1880c00d02007986 */ /* 0x0001e2000c101906 */
[----:B-1----:R-:W-:Y:S02]  /*15d0*/  FMNMX R73, RZ, R52, !PT ;  /* 0x00000034ff497209 */ /* 0x002fe40007800000 */
[----:B------:R-:W-:Y:S01]  /*15e0*/  FMNMX R27, RZ, R27, !PT ;  /* 0x0000001bff1b7209 */ /* 0x000fe20007800000 */
[----:B------:R1:W-:Y:S01]  /*15f0*/  STG.E [R2.64+0x188100], R69 ;  /* 0x1881004502007986 */ /* 0x0003e2000c101906 */
[----:B--2---:R-:W-:Y:S02]  /*1600*/  FMNMX R11, RZ, R60, !PT ;  /* 0x0000003cff0b7209 */ /* 0x004fe40007800000 */
[----:B------:R-:W-:Y:S01]  /*1610*/  FMNMX R29, RZ, R29, !PT ;  /* 0x0000001dff1d7209 */ /* 0x000fe20007800000 */
[----:B------:R2:W-:Y:S01]  /*1620*/  STG.E [R2.64+0x188140], R71 ;  /* 0x1881404702007986 */ /* 0x0005e2000c101906 */
[----:B---3--:R-:W-:-:S02]  /*1630*/  FMNMX R9, RZ, R56, !PT ;  /* 0x00000038ff097209 */ /* 0x008fc40007800000 */
[----:B------:R-:W-:Y:S01]  /*1640*/  FMNMX R31, RZ, R31, !PT ;  /* 0x0000001fff1f7209 */ /* 0x000fe20007800000 */
[----:B------:R3:W-:Y:S01]  /*1650*/  STG.E [R2.64+0x24c080], R7 ;  /* 0x24c0800702007986 */ /* 0x0007e2000c101906 */
[----:B0-----:R-:W-:Y:S02]  /*1660*/  FMNMX R13, RZ, R62, !PT ;  /* 0x0000003eff0d7209 */ /* 0x001fe40007800000 */
[----:B------:R-:W-:Y:S01]  /*1670*/  FMNMX R33, RZ, R33, !PT ;  /* 0x00000021ff217209 */ /* 0x000fe20007800000 */
[----:B------:R0:W-:Y:S01]  /*1680*/  STG.E [R2.64+0x194580], R5 ;  /* 0x1945800502007986 */ /* 0x0001e2000c101906 */
[----:B-1----:R-:W-:Y:S02]  /*1690*/  FMNMX R69, RZ, R64, !PT ;  /* 0x00000040ff457209 */ /* 0x002fe40007800000 */
[----:B------:R-:W-:Y:S02]  /*16a0*/  FMNMX R35, RZ, R35, !PT ;  /* 0x00000023ff237209 */ /* 0x000fe40007800000 */
[----:B--2---:R-:W-:-:S02]  /*16b0*/  FMNMX R71, RZ, R66, !PT ;  /* 0x00000042ff477209 */ /* 0x004fc40007800000 */
[----:B------:R-:W-:Y:S02]  /*16c0*/  FMNMX R37, RZ, R37, !PT ;  /* 0x00000025ff257209 */ /* 0x000fe40007800000 */
[----:B---3--:R-:W-:Y:S02]  /*16d0*/  FMNMX R7, RZ, R10, !PT ;  /* 0x0000000aff077209 */ /* 0x008fe40007800000 */
[----:B------:R-:W-:Y:S02]  /*16e0*/  FMNMX R41, RZ, R41, !PT ;  /* 0x00000029ff297209 */ /* 0x000fe40007800000 */
[----:B------:R-:W-:Y:S02]  /*16f0*/  FMNMX R43, RZ, R43, !PT ;  /* 0x0000002bff2b7209 */ /* 0x000fe40007800000 */
[----:B------:R-:W-:Y:S02]  /*1700*/  FMNMX R45, RZ, R45, !PT ;  /* 0x0000002dff2d7209 */ /* 0x000fe40007800000 */
        /* <DEDUP_REMOVED lines=8> */
[----:B------:R-:W-:Y:S02]  /*1790*/  FMNMX R65, RZ, R65, !PT ;  /* 0x00000041ff417209 */ /* 0x000fe40007800000 */
        /* <DEDUP_REMOVED lines=36> */
.L_x_81:
        /* <DEDUP_REMOVED lines=10> */
.L_x_119:


//--------------------- .text.tvmgen_default_fused_nn_contrib_conv2d_winograd_without_weight_transform_add_nn_relu_kernel_1 --------------------------
	.section	.text.tvmgen_default_fused_nn_contrib_conv2d_winograd_without_weight_transform_add_nn_relu_kernel_1,"ax",@progbits
	.sectionflags	@"SHF_BARRIERS=1"
	.sectioninfo	@"SHI_REGISTERS=56"
	.align	128
        .global         tvmgen_default_fused_nn_contrib_conv2d_winograd_without_weight_transform_add_nn_relu_kernel_1
        .type           tvmgen_default_fused_nn_contrib_conv2d_winograd_without_weight_transform_add_nn_relu_kernel_1,@function
        .size           tvmgen_default_fused_nn_contrib_conv2d_winograd_without_weight_transform_add_nn_relu_kernel_1,(.L_x_120 - tvmgen_default_fused_nn_contrib_conv2d_winograd_without_weight_transform_add_nn_relu_kernel_1)
        .other          tvmgen_default_fused_nn_contrib_conv2d_winograd_without_weight_transform_add_nn_relu_kernel_1,@"STO_CUDA_ENTRY STV_DEFAULT"
tvmgen_default_fused_nn_contrib_conv2d_winograd_without_weight_transform_add_nn_relu_kernel_1:
.text.tvmgen_default_fused_nn_contrib_conv2d_winograd_without_weight_transform_add_nn_relu_kernel_1:
        /* <DEDUP_REMOVED lines=30> */
.L_x_83:
        /* <DEDUP_REMOVED lines=50> */
.L_x_82:
        /* <DEDUP_REMOVED lines=199> */
.L_x_84:
        /* <DEDUP_REMOVED lines=9> */
.L_x_120:


//--------------------- .text.tvmgen_default_fused_nn_global_avg_pool2d_kernel_1 --------------------------
	.section	.text.tvmgen_default_fused_nn_global_avg_pool2d_kernel_1,"ax",@progbits
	.sectioninfo	@"SHI_REGISTERS=10"
	.align	128
        .global         tvmgen_default_fused_nn_global_avg_pool2d_kernel_1
        .type           tvmgen_default_fused_nn_global_avg_pool2d_kernel_1,@function
        .size           tvmgen_default_fused_nn_global_avg_pool2d_kernel_1,(.L_x_121 - tvmgen_default_fused_nn_global_avg_pool2d_kernel_1)
        .other          tvmgen_default_fused_nn_global_avg_pool2d_kernel_1,@"STO_CUDA_ENTRY STV_DEFAULT"
tvmgen_default_fused_nn_global_avg_pool2d_kernel_1:
.text.tvmgen_default_fused_nn_global_avg_pool2d_kernel_1:
[----:B------:R-:W-:-:S02]  /*0000*/  MOV R1, c[0x0][0x28] ;  /* 0x00000a0000017a02 */ /* 0x000fc40000000f00 */
[----:B------:R-:W0:Y:S01]  /*0010*/  S2R R4, SR_TID.X ;  /* 0x0000000000047919 */ /* 0x000e220000002100 */
[----:B------:R-:W-:Y:S01]  /*0020*/  MOV R5, 0x4 ;  /* 0x0000000400057802 */ /* 0x000fe20000000f00 */
[----:B------:R-:W-:-:S04]  /*0030*/  ULDC.64 UR4, c[0x0][0x118] ;  /* 0x0000460000047ab9 */ /* 0x000fc80000000a00 */
[----:B0-----:R-:W-:-:S06]  /*0040*/  IMAD.WIDE R2, R4, R5, c[0x0][0x168] ;  /* 0x00005a0004027625 */ /* 0x001fcc00078e0205 */
[----:B------:R-:W2:Y:S01]  /*0050*/  LDG.E.CONSTANT R2, [R2.64] ;  /* 0x0000000402027981 */ /* 0x000ea2000c1e9900 */
[----:B------:R-:W-:Y:S01]  /*0060*/  IMAD.WIDE R4, R4, R5, c[0x0][0x160] ;  /* 0x0000580004047625 */ /* 0x000fe200078e0205 */
[----:B--2---:R-:W-:-:S05]  /*0070*/  FMUL R7, R2, 0.020408159121870994568 ;  /* 0x3ca72f0302077820 */ /* 0x004fca0000400000 */
[----:B------:R-:W-:Y:S01]  /*0080*/  STG.E [R4.64], R7 ;  /* 0x0000000704007986 */ /* 0x000fe2000c101904 */
[----:B------:R-:W-:Y:S05]  /*0090*/  EXIT ;  /* 0x000000000000794d */ /* 0x000fea0003800000 */
.L_x_85:
        /* <DEDUP_REMOVED lines=14> */
.L_x_121:


//--------------------- .text.tvmgen_default_fused_nn_max_pool2d_kernel --------------------------
	.section	.text.tvmgen_default_fused_nn_max_pool2d_kernel,"ax",@progbits
	.sectioninfo	@"SHI_REGISTERS=20"
	.align	128
        .global         tvmgen_default_fused_nn_max_pool2d_kernel
        .type           tvmgen_default_fused_nn_max_pool2d_kernel,@function
        .size           tvmgen_default_fused_nn_max_pool2d_kernel,(.L_x_122 - tvmgen_default_fused_nn_max_pool2d_kernel)
        .other          tvmgen_default_fused_nn_max_pool2d_kernel,@"STO_CUDA_ENTRY STV_DEFAULT"
tvmgen_default_fused_nn_max_pool2d_kernel:
.text.tvmgen_default_fused_nn_max_pool2d_kernel:
[----:B------:R-:W-:-:S02]  /*0000*/  IMAD.MOV.U32 R1, RZ, RZ, c[0x0][0x28] ;  /* 0x00000a00ff017624 */ /* 0x000fc400078e00ff */
[----:B------:R-:W0:Y:S01]  /*0010*/  S2R R2, SR_TID.X ;  /* 0x0000000000027919 */ /* 0x000e220000002100 */
[----:B------:R-:W-:Y:S01]  /*0020*/  IMAD.MOV.U32 R17, RZ, RZ, 0x4 ;  /* 0x00000004ff117424 */ /* 0x000fe200078e00ff */
[----:B------:R-:W-:Y:S01]  /*0030*/  ULDC.64 UR4, c[0x0][0x118] ;  /* 0x0000460000047ab9 */ /* 0x000fe20000000a00 */
[----:B------:R-:W-:Y:S01]  /*0040*/  MOV R6, 0xff7ffffd ;  /* 0xff7ffffd00067802 */ /* 0x000fe20000000f00 */
[----:B------:R-:W1:Y:S01]  /*0050*/  S2R R15, SR_CTAID.X ;  /* 0x00000000000f7919 */ /* 0x000e620000002500 */
[--C-:B0-----:R-:W-:Y:S01]  /*0060*/  SHF.R.S32.HI R4, RZ, 0x3, R2.reuse ;  /* 0x00000003ff047819 */ /* 0x101fe20000011402 */
[C---:B-1----:R-:W-:Y:S02]  /*0070*/  IMAD R3, R15.reuse, 0x10, R2 ;  /* 0x000000100f037824 */ /* 0x042fe400078e0202 */
[----:B------:R-:W-:Y:S02]  /*0080*/  IMAD.MOV.U32 R2, RZ, RZ, RZ ;  /* 0x000000ffff027224 */ /* 0x000fe400078e00ff */
[----:B------:R-:W-:-:S02]  /*0090*/  IMAD R5, R15, 0x80, R4 ;  /* 0x000000800f057824 */ /* 0x000fc400078e0204 */
[----:B------:R-:W-:-:S04]  /*00a0*/  IMAD.HI R2, R3, -0x6db6db6d, R2 ;  /* 0x9249249303027827 */ /* 0x000fc800078e0202 */
[----:B------:R-:W-:Y:S01]  /*00b0*/  IMAD.HI R0, R5, 0x5397829d, RZ ;  /* 0x5397829d05007827 */ /* 0x000fe200078e02ff */
[----:B------:R-:W-:-:S03]  /*00c0*/  SHF.R.U32.HI R9, RZ, 0x1f, R2 ;  /* 0x0000001fff097819 */ /* 0x000fc60000011602 */
[----:B------:R-:W-:Y:S01]  /*00d0*/  IMAD.MOV.U32 R4, RZ, RZ, RZ ;  /* 0x000000ffff047224 */ /* 0x000fe200078e00ff */
[----:B------:R-:W-:Y:S02]  /*00e0*/  SHF.R.U32.HI R7, RZ, 0x1f, R0 ;  /* 0x0000001fff077819 */ /* 0x000fe40000011600 */
[----:B------:R-:W-:Y:S01]  /*00f0*/  LEA.HI.SX32 R9, R2, R9, 0x1b ;  /* 0x0000000902097211 */ /* 0x000fe200078fdaff */
[----:B------:R-:W-:Y:S01]  /*0100*/  IMAD.HI R4, R5, -0x6db6db6d, R4 ;  /* 0x9249249305047827 */ /* 0x000fe200078e0204 */
[----:B------:R-:W-:-:S03]  /*0110*/  LEA.HI.SX32 R7, R0, R7, 0x19 ;  /* 0x0000000700077211 */ /* 0x000fc600078fcaff */
[----:B------:R-:W-:Y:S01]  /*0120*/  IMAD R9, R9, -0x38, R3 ;  /* 0xffffffc809097824 */ /* 0x000fe200078e0203 */
[----:B------:R-:W-:Y:S01]  /*0130*/  SHF.R.U32.HI R11, RZ, 0x1f, R4 ;  /* 0x0000001fff0b7819 */ /* 0x000fe20000011604 */
[----:B------:R-:W-:Y:S02]  /*0140*/  IMAD R7, R7, -0x188, R5 ;  /* 0xfffffe7807077824 */ /* 0x000fe400078e0205 */
[----:B------:R-:W-:Y:S01]  /*0150*/  IMAD.MOV.U32 R2, RZ, RZ, -0x800003 ;  /* 0xff7ffffdff027424 */ /* 0x000fe200078e00ff */
[----:B------:R-:W-:Y:S02]  /*0160*/  LEA.HI.SX32 R4, R4, R11, 0x1e ;  /* 0x0000000b04047211 */ /* 0x000fe400078ff2ff */
[C---:B------:R-:W-:Y:S02]  /*0170*/  ISETP.GE.AND P0, PT, R9.reuse, 0x1, PT ;  /* 0x000000010900780c */ /* 0x040fe40003f06270 */
[----:B------:R-:W-:Y:S01]  /*0180*/  ISETP.GT.AND P1, PT, R9, -0x1, PT ;  /* 0xffffffff0900780c */ /* 0x000fe20003f24270 */
[----:B------:R-:W-:Y:S01]  /*0190*/  IMAD R4, R4, 0x70, R9 ;  /* 0x0000007004047824 */ /* 0x000fe200078e0209 */
[----:B------:R-:W-:-:S02]  /*01a0*/  ISETP.LT.OR P0, PT, R7, 0x7, !P0 ;  /* 0x000000070700780c */ /* 0x000fc40004701670 */
[C---:B------:R-:W-:Y:S01]  /*01b0*/  ISETP.GT.AND P3, PT, R7.reuse, 0x6, P1 ;  /* 0x000000060700780c */ /* 0x040fe20000f64270 */
[----:B------:R-:W-:Y:S01]  /*01c0*/  IMAD.SHL.U32 R4, R4, 0x2, RZ ;  /* 0x0000000204047824 */ /* 0x000fe200078e00ff */
[----:B------:R-:W-:-:S03]  /*01d0*/  ISETP.GT.AND P2, PT, R7, -0x7, PT ;  /* 0xfffffff90700780c */ /* 0x000fc60003f44270 */
[----:B------:R-:W-:Y:S01]  /*01e0*/  IMAD.WIDE R4, R4, R17, c[0x0][0x160] ;  /* 0x0000580004047625 */ /* 0x000fe200078e0211 */
[----:B------:R-:W-:Y:S02]  /*01f0*/  ISETP.GT.AND P2, PT, R9, RZ, P2 ;  /* 0x000000ff0900720c */ /* 0x000fe40001744270 */
[----:B------:R-:W-:Y:S01]  /*0200*/  ISETP.GT.AND P1, PT, R7, -0x7, P1 ;  /* 0xfffffff90700780c */ /* 0x000fe20000f24270 */
[----:B------:R-:W-:Y:S02]  /*0210*/  IMAD.MOV.U32 R8, RZ, RZ, -0x800003 ;  /* 0xff7ffffdff087424 */ /* 0x000fe400078e00ff */
[----:B------:R-:W2:Y:S01]  /*0220*/  @!P0 LDG.E.CONSTANT R2, [R4.64+-0x1c4] ;  /* 0xfffe3c0404028981 */ /* 0x000ea2000c1e9900 */
[----:B------:R-:W-:-:S03]  /*0230*/  IMAD.MOV.U32 R9, RZ, RZ, -0x800003 ;  /* 0xff7ffffdff097424 */ /* 0x000fc600078e00ff */
[----:B------:R-:W3:Y:S01]  /*0240*/  @P3 LDG.E.CONSTANT R6, [R4.64+-0x1c0] ;  /* 0xfffe400404063981 */ /* 0x000ee2000c1e9900 */
[----:B------:R-:W-:-:S03]  /*0250*/  IMAD.MOV.U32 R10, RZ, RZ, -0x800003 ;  /* 0xff7ffffdff0a7424 */ /* 0x000fc600078e00ff */
[----:B------:R-:W4:Y:S01]  /*0260*/  @P3 LDG.E.CONSTANT R8, [R4.64+-0x1bc] ;  /* 0xfffe440404083981 */ /* 0x000f22000c1e9900 */
[----:B------:R-:W-:-:S03]  /*0270*/  IMAD.MOV.U32 R11, RZ, RZ, -0x800003 ;  /* 0xff7ffffdff0b7424 */ /* 0x000fc600078e00ff */
[----:B------:R-:W5:Y:S01]  /*0280*/  @P2 LDG.E.CONSTANT R9, [R4.64+-0x4] ;  /* 0xfffffc0404092981 */ /* 0x000f62000c1e9900 */
[----:B------:R-:W-:-:S03]  /*0290*/  MOV R12, 0xff7ffffd ;  /* 0xff7ffffd000c7802 */ /* 0x000fc60000000f00 */
[----:B------:R-:W5:Y:S01]  /*02a0*/  @P1 LDG.E.CONSTANT R10, [R4.64] ;  /* 0x00000004040a1981 */ /* 0x000f62000c1e9900 */
[----:B------:R-:W-:-:S03]  /*02b0*/  IMAD.MOV.U32 R13, RZ, RZ, -0x800003 ;  /* 0xff7ffffdff0d7424 */ /* 0x000fc600078e00ff */
[----:B------:R-:W5:Y:S01]  /*02c0*/  @P1 LDG.E.CONSTANT R11, [R4.64+0x4] ;  /* 0x00000404040b1981 */ /* 0x000f62000c1e9900 */
[----:B------:R-:W-:-:S03]  /*02d0*/  IMAD.MOV.U32 R0, RZ, RZ, -0x800003 ;  /* 0xff7ffffdff007424 */ /* 0x000fc600078e00ff */
[----:B------:R-:W5:Y:S04]  /*02e0*/  @P2 LDG.E.CONSTANT R12, [R4.64+0x1bc] ;  /* 0x0001bc04040c2981 */ /* 0x000f68000c1e9900 */
[----:B------:R-:W5:Y:S04]  /*02f0*/  @P1 LDG.E.CONSTANT R13, [R4.64+0x1c0] ;  /* 0x0001c004040d1981 */ /* 0x000f68000c1e9900 */
[----:B------:R-:W5:Y:S01]  /*0300*/  @P1 LDG.E.CONSTANT R0, [R4.64+0x1c4] ;  /* 0x0001c40404001981 */ /* 0x000f62000c1e9900 */
[----:B--2---:R-:W-:Y:S01]  /*0310*/  FMNMX R7, R2, -3.40282306073709652508e+38, !PT ;  /* 0xff7ffffd02077809 */ /* 0x004fe20007800000 */
[----:B------:R-:W-:-:S03]  /*0320*/  IMAD R2, R15, 0x3f0, R3 ;  /* 0x000003f00f027824 */ /* 0x000fc600078e0203 */
[----:B---3--:R-:W-:Y:S01]  /*0330*/  FMNMX R7, R7, R6, !PT ;  /* 0x0000000607077209 */ /* 0x008fe20007800000 */
[----:B------:R-:W-:-:S03]  /*0340*/  IMAD.WIDE R2, R2, R17, c[0x0][0x168] ;  /* 0x00005a0002027625 */ /* 0x000fc600078e0211 */
[----:B----4-:R-:W-:-:S04]  /*0350*/  FMNMX R8, R7, R8, !PT ;  /* 0x0000000807087209 */ /* 0x010fc80007800000 */
[----:B-----5:R-:W-:-:S04]  /*0360*/  FMNMX R9, R8, R9, !PT ;  /* 0x0000000908097209 */ /* 0x020fc80007800000 */
[----:B------:R-:W-:-:S04]  /*0370*/  FMNMX R10, R9, R10, !PT ;  /* 0x0000000a090a7209 */ /* 0x000fc80007800000 */
[----:B------:R-:W-:-:S04]  /*0380*/  FMNMX R11, R10, R11, !PT ;  /* 0x0000000b0a0b7209 */ /* 0x000fc80007800000 */
[----:B------:R-:W-:-:S04]  /*0390*/  FMNMX R12, R11, R12, !PT ;  /* 0x0000000c0b0c7209 */ /* 0x000fc80007800000 */
[----:B------:R-:W-:-:S04]  /*03a0*/  FMNMX R13, R12, R13, !PT ;  /* 0x0000000d0c0d7209 */ /* 0x000fc80007800000 */
[----:B------:R-:W-:-:S05]  /*03b0*/  FMNMX R5, R13, R0, !PT ;  /* 0x000000000d057209 */ /* 0x000fca0007800000 */
[----:B------:R-:W-:Y:S01]  /*03c0*/  STG.E [R2.64], R5 ;  /* 0x0000000502007986 */ /* 0x000fe2000c101904 */
[----:B------:R-:W-:Y:S05]  /*03d0*/  EXIT ;  /* 0x000000000000794d */ /* 0x000fea0003800000 */
.L_x_86:
        /* <DEDUP_REMOVED lines=10> */
.L_x_122:


//--------------------- .nv.shared.tvmgen_default_fused_nn_conv2d_add_1_kernel --------------------------
	.section	.nv.shared.tvmgen_default_fused_nn_conv2d_add_1_kernel,"aw",@nobits
	.align	4
.nv.shared.tvmgen_default_fused_nn_conv2d_add_1_kernel:
	.zero		1888


//--------------------- .nv.shared.tvmgen_default_fused_nn_conv2d_add_nn_relu_1_kernel --------------------------
	.section	.nv.shared.tvmgen_default_fused_nn_conv2d_add_nn_relu_1_kernel,"aw",@nobits
	.align	4
.nv.shared.tvmgen_default_fused_nn_conv2d_add_nn_relu_1_kernel:
	.zero		3672


//--------------------- .nv.shared.tvmgen_default_fused_nn_contrib_conv2d_winograd_without_weight_transform_add_add_nn_relu_3_kernel_1 --------------------------
	.section	.nv.shared.tvmgen_default_fused_nn_contrib_conv2d_winograd_without_weight_transform_add_add_nn_relu_3_kernel_1,"aw",@nobits
	.align	4
.nv.shared.tvmgen_default_fused_nn_contrib_conv2d_winograd_without_weight_transform_add_add_nn_relu_3_kernel_1:
	.zero		5120


//--------------------- .nv.shared.tvmgen_default_fused_nn_conv2d_add_kernel --------------------------
	.section	.nv.shared.tvmgen_default_fused_nn_conv2d_add_kernel,"aw",@nobits
	.align	4
.nv.shared.tvmgen_default_fused_nn_conv2d_add_kernel:
	.zero		7616


//--------------------- .nv.shared.tvmgen_default_fused_nn_conv2d_add_nn_relu_2_kernel --------------------------
	.section	.nv.shared.tvmgen_default_fused_nn_conv2d_add_nn_relu_2_kernel,"aw",@nobits
	.align	4
.nv.shared.tvmgen_default_fused_nn_conv2d_add_nn_relu_2_kernel:
	.zero		6928


//--------------------- .nv.shared.tvmgen_default_fused_nn_contrib_conv2d_winograd_without_weight_transform_add_nn_relu_1_kernel_1 --------------------------
	.section	.nv.shared.tvmgen_default_fused_nn_contrib_conv2d_winograd_without_weight_transform_add_nn_relu_1_kernel_1,"aw",@nobits
	.align	4
.nv.shared.tvmgen_default_fused_nn_contrib_conv2d_winograd_without_weight_transform_add_nn_relu_1_kernel_1:
	.zero		8320


//--------------------- .nv.shared.tvmgen_default_fused_nn_conv2d_add_nn_relu_3_kernel --------------------------
	.section	.nv.shared.tvmgen_default_fused_nn_conv2d_add_nn_relu_3_kernel,"aw",@nobits
	.align	4
.nv.shared.tvmgen_default_fused_nn_conv2d_add_nn_relu_3_kernel:
	.zero		3024


//--------------------- .nv.shared.tvmgen_default_fused_nn_conv2d_add_2_kernel --------------------------
	.section	.nv.shared.tvmgen_default_fused_nn_conv2d_add_2_kernel,"aw",@nobits
	.align	4
.nv.shared.tvmgen_default_fused_nn_conv2d_add_2_kernel:
	.zero		2880


//--------------------- .nv.shared.tvmgen_default_fused_nn_contrib_conv2d_winograd_without_weight_transform_add_add_nn_relu_2_kernel_1 --------------------------
	.section	.nv.shared.tvmgen_default_fused_nn_contrib_conv2d_winograd_without_weight_transform_add_add_nn_relu_2_kernel_1,"aw",@nobits
	.align	4
.nv.shared.tvmgen_default_fused_nn_contrib_conv2d_winograd_without_weight_transform_add_add_nn_relu_2_kernel_1:
	.zero		2080


//--------------------- .nv.shared.tvmgen_default_fused_nn_dense_add_kernel --------------------------
	.section	.nv.shared.tvmgen_default_fused_nn_dense_add_kernel,"aw",@nobits
	.align	4
.nv.shared.tvmgen_default_fused_nn_dense_add_kernel:
	.zero		16


//--------------------- .nv.shared.tvmgen_default_fused_nn_contrib_conv2d_winograd_without_weight_transform_add_nn_relu_2_kernel_1 --------------------------
	.section	.nv.shared.tvmgen_default_fused_nn_contrib_conv2d_winograd_without_weight_transform_add_nn_relu_2_kernel_1,"aw",@nobits
	.align	4
.nv.shared.tvmgen_default_fused_nn_contrib_conv2d_winograd_without_weight_transform_add_nn_relu_2_kernel_1:
	.zero		2080


//--------------------- .nv.shared.tvmgen_default_fused_nn_contrib_conv2d_winograd_without_weight_transform_add_add_nn_relu_1_kernel_1 --------------------------
	.section	.nv.shared.tvmgen_default_fused_nn_contrib_conv2d_winograd_without_weight_transform_add_add_nn_relu_1_kernel_1,"aw",@nobits
	.align	4
.nv.shared.tvmgen_default_fused_nn_contrib_conv2d_winograd_without_weight_transform_add_add_nn_relu_1_kernel_1:
	.zero		8320


//--------------------- .nv.shared.tvmgen_default_fused_nn_contrib_conv2d_winograd_without_weight_transform_add_add_nn_relu_kernel_1 --------------------------
	.section	.nv.shared.tvmgen_default_fused_nn_contrib_conv2d_winograd_without_weight_transform_add_add_nn_relu_kernel_1,"aw",@nobits
	.align	4
.nv.shared.tvmgen_default_fused_nn_contrib_conv2d_winograd_without_weight_transform_add_add_nn_relu_kernel_1:
	.zero		7296


//--------------------- .nv.shared.tvmgen_default_fused_nn_contrib_conv2d_winograd_without_weight_transform_add_nn_relu_3_kernel_1 --------------------------
	.section	.nv.shared.tvmgen_default_fused_nn_contrib_conv2d_winograd_without_weight_transform_add_nn_relu_3_kernel_1,"aw",@nobits
	.align	4
.nv.shared.tvmgen_default_fused_nn_contrib_conv2d_winograd_without_weight_transform_add_nn_relu_3_kernel_1:
	.zero		5120


//--------------------- .nv.shared.tvmgen_default_fused_nn_conv2d_add_nn_relu_kernel --------------------------
	.section	.nv.shared.tvmgen_default_fused_nn_conv2d_add_nn_relu_kernel,"aw",@nobits
	.align	4
.nv.shared.tvmgen_default_fused_nn_conv2d_add_nn_relu_kernel:
	.zero		2708


//--------------------- .nv.shared.tvmgen_default_fused_nn_contrib_conv2d_winograd_without_weight_transform_add_nn_relu_kernel_1 --------------------------
	.section	.nv.shared.tvmgen_default_fused_nn_contrib_conv2d_winograd_without_weight_transform_add_nn_relu_kernel_1,"aw",@nobits
	.align	4
.nv.shared.tvmgen_default_fused_nn_contrib_conv2d_winograd_without_weight_transform_add_nn_relu_kernel_1:
	.zero		7296
